//
// Generated by NVIDIA NVVM Compiler
//
// Compiler Build ID: CL-36424714
// Cuda compilation tools, release 13.0, V13.0.88
// Based on NVVM 20.0.0
//

.version 9.0
.target sm_100
.address_size 64

	// .globl	_Z7gqsort1P5blockPiS1_S1_
// _ZZ7gqsort2P5blockPiS1_P8secuenceS1_S1_E2lt has been demoted
// _ZZ7gqsort2P5blockPiS1_P8secuenceS1_S1_E2gt has been demoted
// _ZZ7gqsort2P5blockPiS1_P8secuenceS1_S1_E5lfrom has been demoted
// _ZZ7gqsort2P5blockPiS1_P8secuenceS1_S1_E5gfrom has been demoted
// _ZZN3cub18CUB_300001_SM_10006detail10radix_sort31DeviceRadixSortSingleTileKernelINS1_5radix10policy_hubIiNS0_8NullTypeEyE10Policy1000ELNS0_9SortOrderE0EiS6_yNS1_21identity_decomposer_tEEEvPKT1_PSB_PKT2_PSF_T3_iiT4_E12temp_storage has been demoted
// _ZZN3cub18CUB_300001_SM_10006detail10radix_sort30DeviceRadixSortHistogramKernelINS1_5radix10policy_hubIiNS0_8NullTypeEyE10Policy1000ELNS0_9SortOrderE0EiyNS1_21identity_decomposer_tEEEvPT2_PKT1_SB_iiT3_E12temp_storage has been demoted
// _ZZN3cub18CUB_300001_SM_10006detail10radix_sort33DeviceRadixSortExclusiveSumKernelINS1_5radix10policy_hubIiNS0_8NullTypeEyE10Policy1000EyEEvPT0_E12temp_storage has been demoted
// _ZZN3cub18CUB_300001_SM_10006detail10radix_sort29DeviceRadixSortOnesweepKernelINS1_5radix10policy_hubIiNS0_8NullTypeEyE10Policy1000ELNS0_9SortOrderE0EiS6_yiiNS1_21identity_decomposer_tEEEvPT5_SC_PT3_PKSD_PT1_PKSH_PT2_PKSL_T4_iiT6_E1s has been demoted
.global .align 1 .b8 _ZN34_INTERNAL_80c7ea72_4_k_cu_40be1f714cuda3std3__45__cpo5beginE[1];
.global .align 1 .b8 _ZN34_INTERNAL_80c7ea72_4_k_cu_40be1f714cuda3std3__45__cpo3endE[1];
.global .align 1 .b8 _ZN34_INTERNAL_80c7ea72_4_k_cu_40be1f714cuda3std3__45__cpo6cbeginE[1];
.global .align 1 .b8 _ZN34_INTERNAL_80c7ea72_4_k_cu_40be1f714cuda3std3__45__cpo4cendE[1];
.global .align 1 .b8 _ZN34_INTERNAL_80c7ea72_4_k_cu_40be1f714cuda3std3__45__cpo6rbeginE[1];
.global .align 1 .b8 _ZN34_INTERNAL_80c7ea72_4_k_cu_40be1f714cuda3std3__45__cpo4rendE[1];
.global .align 1 .b8 _ZN34_INTERNAL_80c7ea72_4_k_cu_40be1f714cuda3std3__45__cpo7crbeginE[1];
.global .align 1 .b8 _ZN34_INTERNAL_80c7ea72_4_k_cu_40be1f714cuda3std3__45__cpo5crendE[1];
.global .align 1 .b8 _ZN34_INTERNAL_80c7ea72_4_k_cu_40be1f714cuda3std3__436_GLOBAL__N__80c7ea72_4_k_cu_40be1f716ignoreE[1];
.global .align 1 .b8 _ZN34_INTERNAL_80c7ea72_4_k_cu_40be1f714cuda3std3__419piecewise_constructE[1];
.global .align 1 .b8 _ZN34_INTERNAL_80c7ea72_4_k_cu_40be1f714cuda3std3__48in_placeE[1];
.global .align 1 .b8 _ZN34_INTERNAL_80c7ea72_4_k_cu_40be1f714cuda3std3__420unreachable_sentinelE[1];
.global .align 1 .b8 _ZN34_INTERNAL_80c7ea72_4_k_cu_40be1f714cuda3std3__47nulloptE[1];
.global .align 1 .b8 _ZN34_INTERNAL_80c7ea72_4_k_cu_40be1f714cuda3std3__48unexpectE[1];
.global .align 1 .b8 _ZN34_INTERNAL_80c7ea72_4_k_cu_40be1f714cuda3std6ranges3__45__cpo4swapE[1];
.global .align 1 .b8 _ZN34_INTERNAL_80c7ea72_4_k_cu_40be1f714cuda3std6ranges3__45__cpo9iter_moveE[1];
.global .align 1 .b8 _ZN34_INTERNAL_80c7ea72_4_k_cu_40be1f714cuda3std6ranges3__45__cpo5beginE[1];
.global .align 1 .b8 _ZN34_INTERNAL_80c7ea72_4_k_cu_40be1f714cuda3std6ranges3__45__cpo3endE[1];
.global .align 1 .b8 _ZN34_INTERNAL_80c7ea72_4_k_cu_40be1f714cuda3std6ranges3__45__cpo6cbeginE[1];
.global .align 1 .b8 _ZN34_INTERNAL_80c7ea72_4_k_cu_40be1f714cuda3std6ranges3__45__cpo4cendE[1];
.global .align 1 .b8 _ZN34_INTERNAL_80c7ea72_4_k_cu_40be1f714cuda3std6ranges3__45__cpo7advanceE[1];
.global .align 1 .b8 _ZN34_INTERNAL_80c7ea72_4_k_cu_40be1f714cuda3std6ranges3__45__cpo9iter_swapE[1];
.global .align 1 .b8 _ZN34_INTERNAL_80c7ea72_4_k_cu_40be1f714cuda3std6ranges3__45__cpo4nextE[1];
.global .align 1 .b8 _ZN34_INTERNAL_80c7ea72_4_k_cu_40be1f714cuda3std6ranges3__45__cpo4prevE[1];
.global .align 1 .b8 _ZN34_INTERNAL_80c7ea72_4_k_cu_40be1f714cuda3std6ranges3__45__cpo4dataE[1];
.global .align 1 .b8 _ZN34_INTERNAL_80c7ea72_4_k_cu_40be1f714cuda3std6ranges3__45__cpo5cdataE[1];
.global .align 1 .b8 _ZN34_INTERNAL_80c7ea72_4_k_cu_40be1f714cuda3std6ranges3__45__cpo4sizeE[1];
.global .align 1 .b8 _ZN34_INTERNAL_80c7ea72_4_k_cu_40be1f714cuda3std6ranges3__45__cpo5ssizeE[1];
.global .align 1 .b8 _ZN34_INTERNAL_80c7ea72_4_k_cu_40be1f714cuda3std6ranges3__45__cpo8distanceE[1];
.global .align 1 .b8 _ZN34_INTERNAL_80c7ea72_4_k_cu_40be1f716thrust24THRUST_300001_SM_1000_NS8cuda_cub3parE[1];
.global .align 1 .b8 _ZN34_INTERNAL_80c7ea72_4_k_cu_40be1f716thrust24THRUST_300001_SM_1000_NS8cuda_cub10par_nosyncE[1];
.global .align 1 .b8 _ZN34_INTERNAL_80c7ea72_4_k_cu_40be1f716thrust24THRUST_300001_SM_1000_NS6system6detail10sequential3seqE[1];
.global .align 1 .b8 _ZN34_INTERNAL_80c7ea72_4_k_cu_40be1f716thrust24THRUST_300001_SM_1000_NS6system3cpp3parE[1];
.global .align 1 .b8 _ZN34_INTERNAL_80c7ea72_4_k_cu_40be1f716thrust24THRUST_300001_SM_1000_NS12placeholders2_1E[1];
.global .align 1 .b8 _ZN34_INTERNAL_80c7ea72_4_k_cu_40be1f716thrust24THRUST_300001_SM_1000_NS12placeholders2_2E[1];
.global .align 1 .b8 _ZN34_INTERNAL_80c7ea72_4_k_cu_40be1f716thrust24THRUST_300001_SM_1000_NS12placeholders2_3E[1];
.global .align 1 .b8 _ZN34_INTERNAL_80c7ea72_4_k_cu_40be1f716thrust24THRUST_300001_SM_1000_NS12placeholders2_4E[1];
.global .align 1 .b8 _ZN34_INTERNAL_80c7ea72_4_k_cu_40be1f716thrust24THRUST_300001_SM_1000_NS12placeholders2_5E[1];
.global .align 1 .b8 _ZN34_INTERNAL_80c7ea72_4_k_cu_40be1f716thrust24THRUST_300001_SM_1000_NS12placeholders2_6E[1];
.global .align 1 .b8 _ZN34_INTERNAL_80c7ea72_4_k_cu_40be1f716thrust24THRUST_300001_SM_1000_NS12placeholders2_7E[1];
.global .align 1 .b8 _ZN34_INTERNAL_80c7ea72_4_k_cu_40be1f716thrust24THRUST_300001_SM_1000_NS12placeholders2_8E[1];
.global .align 1 .b8 _ZN34_INTERNAL_80c7ea72_4_k_cu_40be1f716thrust24THRUST_300001_SM_1000_NS12placeholders2_9E[1];
.global .align 1 .b8 _ZN34_INTERNAL_80c7ea72_4_k_cu_40be1f716thrust24THRUST_300001_SM_1000_NS12placeholders3_10E[1];
.global .align 1 .b8 _ZN34_INTERNAL_80c7ea72_4_k_cu_40be1f716thrust24THRUST_300001_SM_1000_NS3seqE[1];
.global .align 1 .b8 _ZN34_INTERNAL_80c7ea72_4_k_cu_40be1f716thrust24THRUST_300001_SM_1000_NS6deviceE[1];

.visible .entry _Z7gqsort1P5blockPiS1_S1_(
	.param .u64 .ptr .align 1 _Z7gqsort1P5blockPiS1_S1__param_0,
	.param .u64 .ptr .align 1 _Z7gqsort1P5blockPiS1_S1__param_1,
	.param .u64 .ptr .align 1 _Z7gqsort1P5blockPiS1_S1__param_2,
	.param .u64 .ptr .align 1 _Z7gqsort1P5blockPiS1_S1__param_3
)
{
	.reg .pred 	%p<18>;
	.reg .b32 	%r<87>;
	.reg .b64 	%rd<22>;

	ld.param.u64 	%rd4, [_Z7gqsort1P5blockPiS1_S1__param_0];
	ld.param.u64 	%rd5, [_Z7gqsort1P5blockPiS1_S1__param_1];
	ld.param.u64 	%rd6, [_Z7gqsort1P5blockPiS1_S1__param_2];
	ld.param.u64 	%rd7, [_Z7gqsort1P5blockPiS1_S1__param_3];
	cvta.to.global.u64 	%rd1, %rd5;
	cvta.to.global.u64 	%rd8, %rd7;
	cvta.to.global.u64 	%rd9, %rd6;
	cvta.to.global.u64 	%rd10, %rd4;
	mov.u32 	%r35, %ctaid.x;
	mov.u32 	%r1, %tid.x;
	mov.u32 	%r2, %ntid.x;
	mul.wide.u32 	%rd11, %r35, 36;
	add.s64 	%rd12, %rd10, %rd11;
	ld.global.u32 	%r3, [%rd12+8];
	ld.global.u32 	%r4, [%rd12];
	ld.global.u32 	%r5, [%rd12+4];
	setp.ne.s32 	%p1, %r1, 0;
	mul.wide.u32 	%rd13, %r35, 4;
	add.s64 	%rd2, %rd9, %rd13;
	add.s64 	%rd3, %rd8, %rd13;
	@%p1 bra 	$L__BB0_2;
	mov.b32 	%r36, 0;
	st.global.u32 	[%rd2], %r36;
	st.global.u32 	[%rd3], %r36;
$L__BB0_2:
	bar.sync 	0;
	add.s32 	%r78, %r4, %r1;
	setp.ge.s32 	%p2, %r78, %r5;
	mov.b32 	%r85, 0;
	mov.u32 	%r86, %r85;
	@%p2 bra 	$L__BB0_9;
	add.s32 	%r40, %r78, %r2;
	max.s32 	%r41, %r5, %r40;
	setp.lt.s32 	%p3, %r40, %r5;
	selp.u32 	%r42, 1, 0, %p3;
	add.s32 	%r43, %r40, %r42;
	sub.s32 	%r44, %r41, %r43;
	div.u32 	%r45, %r44, %r2;
	add.s32 	%r46, %r45, %r42;
	add.s32 	%r7, %r46, 1;
	and.b32  	%r8, %r7, 3;
	setp.lt.u32 	%p4, %r46, 3;
	mov.b32 	%r86, 0;
	mov.u32 	%r85, %r86;
	@%p4 bra 	$L__BB0_6;
	shl.b32 	%r9, %r2, 2;
	and.b32  	%r48, %r7, -4;
	neg.s32 	%r72, %r48;
	mov.b32 	%r86, 0;
	cvt.u64.u32 	%rd16, %r9;
$L__BB0_5:
	mul.wide.s32 	%rd14, %r78, 4;
	add.s64 	%rd15, %rd1, %rd14;
	ld.global.u32 	%r49, [%rd15];
	setp.lt.s32 	%p5, %r49, %r3;
	setp.gt.s32 	%p6, %r49, %r3;
	selp.u32 	%r50, 1, 0, %p6;
	add.s32 	%r51, %r85, %r50;
	selp.u32 	%r52, 1, 0, %p5;
	add.s32 	%r53, %r86, %r52;
	add.s64 	%rd17, %rd15, %rd16;
	ld.global.u32 	%r54, [%rd17];
	setp.lt.s32 	%p7, %r54, %r3;
	setp.gt.s32 	%p8, %r54, %r3;
	selp.u32 	%r55, 1, 0, %p8;
	add.s32 	%r56, %r51, %r55;
	selp.u32 	%r57, 1, 0, %p7;
	add.s32 	%r58, %r53, %r57;
	add.s64 	%rd18, %rd17, %rd16;
	ld.global.u32 	%r59, [%rd18];
	setp.lt.s32 	%p9, %r59, %r3;
	setp.gt.s32 	%p10, %r59, %r3;
	selp.u32 	%r60, 1, 0, %p10;
	add.s32 	%r61, %r56, %r60;
	selp.u32 	%r62, 1, 0, %p9;
	add.s32 	%r63, %r58, %r62;
	add.s64 	%rd19, %rd18, %rd16;
	ld.global.u32 	%r64, [%rd19];
	setp.lt.s32 	%p11, %r64, %r3;
	setp.gt.s32 	%p12, %r64, %r3;
	selp.u32 	%r65, 1, 0, %p12;
	add.s32 	%r85, %r61, %r65;
	selp.u32 	%r66, 1, 0, %p11;
	add.s32 	%r86, %r63, %r66;
	add.s32 	%r78, %r78, %r9;
	add.s32 	%r72, %r72, 4;
	setp.ne.s32 	%p13, %r72, 0;
	@%p13 bra 	$L__BB0_5;
$L__BB0_6:
	setp.eq.s32 	%p14, %r8, 0;
	@%p14 bra 	$L__BB0_9;
	neg.s32 	%r81, %r8;
$L__BB0_8:
	.pragma "nounroll";
	mul.wide.s32 	%rd20, %r78, 4;
	add.s64 	%rd21, %rd1, %rd20;
	ld.global.u32 	%r67, [%rd21];
	setp.lt.s32 	%p15, %r67, %r3;
	setp.gt.s32 	%p16, %r67, %r3;
	selp.u32 	%r68, 1, 0, %p16;
	add.s32 	%r85, %r85, %r68;
	selp.u32 	%r69, 1, 0, %p15;
	add.s32 	%r86, %r86, %r69;
	add.s32 	%r78, %r78, %r2;
	add.s32 	%r81, %r81, 1;
	setp.ne.s32 	%p17, %r81, 0;
	@%p17 bra 	$L__BB0_8;
$L__BB0_9:
	atom.global.add.u32 	%r70, [%rd2], %r86;
	atom.global.add.u32 	%r71, [%rd3], %r85;
	ret;

}
	// .globl	_Z7gqsort2P5blockPiS1_P8secuenceS1_S1_
.visible .entry _Z7gqsort2P5blockPiS1_P8secuenceS1_S1_(
	.param .u64 .ptr .align 1 _Z7gqsort2P5blockPiS1_P8secuenceS1_S1__param_0,
	.param .u64 .ptr .align 1 _Z7gqsort2P5blockPiS1_P8secuenceS1_S1__param_1,
	.param .u64 .ptr .align 1 _Z7gqsort2P5blockPiS1_P8secuenceS1_S1__param_2,
	.param .u64 .ptr .align 1 _Z7gqsort2P5blockPiS1_P8secuenceS1_S1__param_3,
	.param .u64 .ptr .align 1 _Z7gqsort2P5blockPiS1_P8secuenceS1_S1__param_4,
	.param .u64 .ptr .align 1 _Z7gqsort2P5blockPiS1_P8secuenceS1_S1__param_5
)
{
	.reg .pred 	%p<46>;
	.reg .b32 	%r<247>;
	.reg .b64 	%rd<87>;
	// demoted variable
	.shared .align 4 .u32 _ZZ7gqsort2P5blockPiS1_P8secuenceS1_S1_E2lt;
	// demoted variable
	.shared .align 4 .u32 _ZZ7gqsort2P5blockPiS1_P8secuenceS1_S1_E2gt;
	// demoted variable
	.shared .align 4 .u32 _ZZ7gqsort2P5blockPiS1_P8secuenceS1_S1_E5lfrom;
	// demoted variable
	.shared .align 4 .u32 _ZZ7gqsort2P5blockPiS1_P8secuenceS1_S1_E5gfrom;
	ld.param.u64 	%rd10, [_Z7gqsort2P5blockPiS1_P8secuenceS1_S1__param_0];
	ld.param.u64 	%rd11, [_Z7gqsort2P5blockPiS1_P8secuenceS1_S1__param_1];
	ld.param.u64 	%rd12, [_Z7gqsort2P5blockPiS1_P8secuenceS1_S1__param_2];
	ld.param.u64 	%rd9, [_Z7gqsort2P5blockPiS1_P8secuenceS1_S1__param_3];
	ld.param.u64 	%rd13, [_Z7gqsort2P5blockPiS1_P8secuenceS1_S1__param_4];
	ld.param.u64 	%rd14, [_Z7gqsort2P5blockPiS1_P8secuenceS1_S1__param_5];
	cvta.to.global.u64 	%rd1, %rd11;
	cvta.to.global.u64 	%rd2, %rd12;
	cvta.to.global.u64 	%rd3, %rd13;
	cvta.to.global.u64 	%rd4, %rd14;
	cvta.to.global.u64 	%rd15, %rd10;
	mov.u32 	%r1, %ctaid.x;
	mov.u32 	%r2, %tid.x;
	mov.u32 	%r3, %ntid.x;
	mul.wide.u32 	%rd16, %r1, 36;
	add.s64 	%rd5, %rd15, %rd16;
	ld.global.u32 	%r4, [%rd5];
	ld.global.u32 	%r5, [%rd5+4];
	ld.global.u32 	%r6, [%rd5+8];
	setp.ne.s32 	%p1, %r2, 0;
	@%p1 bra 	$L__BB1_2;
	ld.global.u32 	%r87, [%rd5+16];
	ld.global.u32 	%r88, [%rd5+12];
	mov.b32 	%r89, 0;
	st.shared.u32 	[_ZZ7gqsort2P5blockPiS1_P8secuenceS1_S1_E2gt], %r89;
	st.shared.u32 	[_ZZ7gqsort2P5blockPiS1_P8secuenceS1_S1_E2lt], %r89;
	st.shared.u32 	[_ZZ7gqsort2P5blockPiS1_P8secuenceS1_S1_E5lfrom], %r88;
	st.shared.u32 	[_ZZ7gqsort2P5blockPiS1_P8secuenceS1_S1_E5gfrom], %r87;
$L__BB1_2:
	bar.sync 	0;
	ld.global.u32 	%r7, [%rd5+28];
	add.s32 	%r8, %r2, %r1;
	sub.s32 	%r233, %r8, %r7;
	setp.gt.s32 	%p2, %r233, %r1;
	mov.b32 	%r228, 0;
	@%p2 bra 	$L__BB1_9;
	add.s32 	%r93, %r8, %r3;
	sub.s32 	%r94, %r93, %r7;
	add.s32 	%r95, %r1, 1;
	max.s32 	%r96, %r94, %r95;
	add.s32 	%r97, %r7, %r96;
	sub.s32 	%r98, %r97, %r93;
	setp.ne.s32 	%p3, %r98, 0;
	selp.u32 	%r99, 1, 0, %p3;
	selp.s32 	%r100, -1, 0, %p3;
	add.s32 	%r101, %r98, %r100;
	div.u32 	%r102, %r101, %r3;
	add.s32 	%r103, %r102, %r99;
	add.s32 	%r10, %r103, 1;
	and.b32  	%r11, %r10, 3;
	setp.lt.u32 	%p4, %r103, 3;
	mov.b32 	%r228, 0;
	mov.u32 	%r223, %r233;
	@%p4 bra 	$L__BB1_6;
	shl.b32 	%r12, %r3, 2;
	and.b32  	%r105, %r10, -4;
	neg.s32 	%r219, %r105;
	mov.b32 	%r228, 0;
	cvt.u64.u32 	%rd19, %r12;
	mov.u32 	%r223, %r233;
$L__BB1_5:
	mul.wide.s32 	%rd17, %r223, 4;
	add.s64 	%rd18, %rd4, %rd17;
	ld.global.u32 	%r106, [%rd18];
	add.s32 	%r107, %r106, %r228;
	add.s64 	%rd20, %rd18, %rd19;
	ld.global.u32 	%r108, [%rd20];
	add.s32 	%r109, %r108, %r107;
	add.s64 	%rd21, %rd20, %rd19;
	ld.global.u32 	%r110, [%rd21];
	add.s32 	%r111, %r110, %r109;
	add.s64 	%rd22, %rd21, %rd19;
	ld.global.u32 	%r112, [%rd22];
	add.s32 	%r228, %r112, %r111;
	add.s32 	%r223, %r223, %r12;
	add.s32 	%r219, %r219, 4;
	setp.ne.s32 	%p5, %r219, 0;
	@%p5 bra 	$L__BB1_5;
$L__BB1_6:
	setp.eq.s32 	%p6, %r11, 0;
	@%p6 bra 	$L__BB1_9;
	neg.s32 	%r225, %r11;
$L__BB1_8:
	.pragma "nounroll";
	mul.wide.s32 	%rd23, %r223, 4;
	add.s64 	%rd24, %rd4, %rd23;
	ld.global.u32 	%r113, [%rd24];
	add.s32 	%r228, %r113, %r228;
	add.s32 	%r223, %r223, %r3;
	add.s32 	%r225, %r225, 1;
	setp.ne.s32 	%p7, %r225, 0;
	@%p7 bra 	$L__BB1_8;
$L__BB1_9:
	setp.ge.s32 	%p8, %r233, %r1;
	mov.b32 	%r238, 0;
	@%p8 bra 	$L__BB1_16;
	add.s32 	%r117, %r8, %r3;
	sub.s32 	%r118, %r117, %r7;
	max.s32 	%r119, %r1, %r118;
	add.s32 	%r120, %r7, %r119;
	sub.s32 	%r121, %r120, %r117;
	setp.ne.s32 	%p9, %r121, 0;
	selp.u32 	%r122, 1, 0, %p9;
	selp.s32 	%r123, -1, 0, %p9;
	add.s32 	%r124, %r121, %r123;
	div.u32 	%r125, %r124, %r3;
	add.s32 	%r126, %r125, %r122;
	add.s32 	%r31, %r126, 1;
	and.b32  	%r32, %r31, 3;
	setp.lt.u32 	%p10, %r126, 3;
	mov.b32 	%r238, 0;
	@%p10 bra 	$L__BB1_13;
	shl.b32 	%r33, %r3, 2;
	and.b32  	%r128, %r31, -4;
	neg.s32 	%r229, %r128;
	mov.b32 	%r238, 0;
	cvt.u64.u32 	%rd27, %r33;
$L__BB1_12:
	mul.wide.s32 	%rd25, %r233, 4;
	add.s64 	%rd26, %rd3, %rd25;
	ld.global.u32 	%r129, [%rd26];
	add.s32 	%r130, %r129, %r238;
	add.s64 	%rd28, %rd26, %rd27;
	ld.global.u32 	%r131, [%rd28];
	add.s32 	%r132, %r131, %r130;
	add.s64 	%rd29, %rd28, %rd27;
	ld.global.u32 	%r133, [%rd29];
	add.s32 	%r134, %r133, %r132;
	add.s64 	%rd30, %rd29, %rd27;
	ld.global.u32 	%r135, [%rd30];
	add.s32 	%r238, %r135, %r134;
	add.s32 	%r233, %r233, %r33;
	add.s32 	%r229, %r229, 4;
	setp.ne.s32 	%p11, %r229, 0;
	@%p11 bra 	$L__BB1_12;
$L__BB1_13:
	setp.eq.s32 	%p12, %r32, 0;
	@%p12 bra 	$L__BB1_16;
	neg.s32 	%r235, %r32;
$L__BB1_15:
	.pragma "nounroll";
	mul.wide.s32 	%rd31, %r233, 4;
	add.s64 	%rd32, %rd3, %rd31;
	ld.global.u32 	%r136, [%rd32];
	add.s32 	%r238, %r136, %r238;
	add.s32 	%r233, %r233, %r3;
	add.s32 	%r235, %r235, 1;
	setp.ne.s32 	%p13, %r235, 0;
	@%p13 bra 	$L__BB1_15;
$L__BB1_16:
	atom.shared.add.u32 	%r137, [_ZZ7gqsort2P5blockPiS1_P8secuenceS1_S1_E2lt], %r238;
	atom.shared.add.u32 	%r138, [_ZZ7gqsort2P5blockPiS1_P8secuenceS1_S1_E2gt], %r228;
	atom.shared.add.u32 	%r139, [_ZZ7gqsort2P5blockPiS1_P8secuenceS1_S1_E5lfrom], %r238;
	neg.s32 	%r140, %r228;
	atom.shared.add.u32 	%r141, [_ZZ7gqsort2P5blockPiS1_P8secuenceS1_S1_E5gfrom], %r140;
	bar.sync 	0;
	sub.s32 	%r52, %r5, %r4;
	setp.ge.s32 	%p14, %r2, %r52;
	@%p14 bra 	$L__BB1_43;
	add.s32 	%r142, %r2, %r3;
	max.u32 	%r143, %r142, %r52;
	setp.lt.u32 	%p15, %r142, %r52;
	selp.u32 	%r144, 1, 0, %p15;
	add.s32 	%r145, %r142, %r144;
	sub.s32 	%r146, %r143, %r145;
	div.u32 	%r147, %r146, %r3;
	add.s32 	%r53, %r147, %r144;
	and.b32  	%r148, %r53, 3;
	setp.eq.s32 	%p16, %r148, 3;
	mov.u32 	%r242, %r2;
	@%p16 bra 	$L__BB1_24;
	add.s32 	%r149, %r53, 1;
	and.b32  	%r150, %r149, 3;
	add.s32 	%r240, %r2, %r4;
	neg.s32 	%r239, %r150;
	mad.lo.s32 	%r242, %r3, %r150, %r2;
$L__BB1_19:
	.pragma "nounroll";
	mul.wide.s32 	%rd33, %r240, 4;
	add.s64 	%rd34, %rd1, %rd33;
	ld.global.u32 	%r59, [%rd34];
	setp.lt.s32 	%p17, %r59, %r6;
	@%p17 bra 	$L__BB1_22;
	setp.le.s32 	%p18, %r59, %r6;
	@%p18 bra 	$L__BB1_23;
	atom.shared.add.u32 	%r151, [_ZZ7gqsort2P5blockPiS1_P8secuenceS1_S1_E5gfrom], 1;
	mul.wide.s32 	%rd35, %r151, 4;
	add.s64 	%rd36, %rd2, %rd35;
	st.global.u32 	[%rd36], %r59;
	bra.uni 	$L__BB1_23;
$L__BB1_22:
	atom.shared.add.u32 	%r152, [_ZZ7gqsort2P5blockPiS1_P8secuenceS1_S1_E5lfrom], 1;
	mul.wide.s32 	%rd37, %r152, 4;
	add.s64 	%rd38, %rd2, %rd37;
	st.global.u32 	[%rd38], %r59;
$L__BB1_23:
	add.s32 	%r240, %r240, %r3;
	add.s32 	%r239, %r239, 1;
	setp.ne.s32 	%p19, %r239, 0;
	@%p19 bra 	$L__BB1_19;
$L__BB1_24:
	setp.lt.u32 	%p20, %r53, 3;
	@%p20 bra 	$L__BB1_43;
	shl.b32 	%r65, %r3, 2;
	cvt.u64.u32 	%rd44, %r65;
$L__BB1_26:
	add.s32 	%r153, %r242, %r4;
	mul.wide.s32 	%rd39, %r153, 4;
	add.s64 	%rd6, %rd1, %rd39;
	ld.global.u32 	%r64, [%rd6];
	setp.ge.s32 	%p21, %r64, %r6;
	@%p21 bra 	$L__BB1_28;
	atom.shared.add.u32 	%r155, [_ZZ7gqsort2P5blockPiS1_P8secuenceS1_S1_E5lfrom], 1;
	mul.wide.s32 	%rd42, %r155, 4;
	add.s64 	%rd43, %rd2, %rd42;
	st.global.u32 	[%rd43], %r64;
	bra.uni 	$L__BB1_30;
$L__BB1_28:
	setp.le.s32 	%p22, %r64, %r6;
	@%p22 bra 	$L__BB1_30;
	atom.shared.add.u32 	%r154, [_ZZ7gqsort2P5blockPiS1_P8secuenceS1_S1_E5gfrom], 1;
	mul.wide.s32 	%rd40, %r154, 4;
	add.s64 	%rd41, %rd2, %rd40;
	st.global.u32 	[%rd41], %r64;
$L__BB1_30:
	add.s64 	%rd7, %rd6, %rd44;
	ld.global.u32 	%r66, [%rd7];
	setp.lt.s32 	%p23, %r66, %r6;
	@%p23 bra 	$L__BB1_33;
	setp.le.s32 	%p24, %r66, %r6;
	@%p24 bra 	$L__BB1_34;
	atom.shared.add.u32 	%r156, [_ZZ7gqsort2P5blockPiS1_P8secuenceS1_S1_E5gfrom], 1;
	mul.wide.s32 	%rd45, %r156, 4;
	add.s64 	%rd46, %rd2, %rd45;
	st.global.u32 	[%rd46], %r66;
	bra.uni 	$L__BB1_34;
$L__BB1_33:
	atom.shared.add.u32 	%r157, [_ZZ7gqsort2P5blockPiS1_P8secuenceS1_S1_E5lfrom], 1;
	mul.wide.s32 	%rd47, %r157, 4;
	add.s64 	%rd48, %rd2, %rd47;
	st.global.u32 	[%rd48], %r66;
$L__BB1_34:
	add.s64 	%rd8, %rd7, %rd44;
	ld.global.u32 	%r67, [%rd8];
	setp.lt.s32 	%p25, %r67, %r6;
	@%p25 bra 	$L__BB1_37;
	setp.le.s32 	%p26, %r67, %r6;
	@%p26 bra 	$L__BB1_38;
	atom.shared.add.u32 	%r158, [_ZZ7gqsort2P5blockPiS1_P8secuenceS1_S1_E5gfrom], 1;
	mul.wide.s32 	%rd50, %r158, 4;
	add.s64 	%rd51, %rd2, %rd50;
	st.global.u32 	[%rd51], %r67;
	bra.uni 	$L__BB1_38;
$L__BB1_37:
	atom.shared.add.u32 	%r159, [_ZZ7gqsort2P5blockPiS1_P8secuenceS1_S1_E5lfrom], 1;
	mul.wide.s32 	%rd52, %r159, 4;
	add.s64 	%rd53, %rd2, %rd52;
	st.global.u32 	[%rd53], %r67;
$L__BB1_38:
	add.s64 	%rd55, %rd8, %rd44;
	ld.global.u32 	%r68, [%rd55];
	setp.lt.s32 	%p27, %r68, %r6;
	@%p27 bra 	$L__BB1_41;
	setp.le.s32 	%p28, %r68, %r6;
	@%p28 bra 	$L__BB1_42;
	atom.shared.add.u32 	%r160, [_ZZ7gqsort2P5blockPiS1_P8secuenceS1_S1_E5gfrom], 1;
	mul.wide.s32 	%rd56, %r160, 4;
	add.s64 	%rd57, %rd2, %rd56;
	st.global.u32 	[%rd57], %r68;
	bra.uni 	$L__BB1_42;
$L__BB1_41:
	atom.shared.add.u32 	%r161, [_ZZ7gqsort2P5blockPiS1_P8secuenceS1_S1_E5lfrom], 1;
	mul.wide.s32 	%rd58, %r161, 4;
	add.s64 	%rd59, %rd2, %rd58;
	st.global.u32 	[%rd59], %r68;
$L__BB1_42:
	add.s32 	%r242, %r65, %r242;
	setp.lt.s32 	%p29, %r242, %r52;
	@%p29 bra 	$L__BB1_26;
$L__BB1_43:
	ld.global.u32 	%r162, [%rd5+28];
	ld.global.u32 	%r163, [%rd5+24];
	add.s32 	%r164, %r163, -1;
	setp.ne.s32 	%p30, %r162, %r164;
	@%p30 bra 	$L__BB1_53;
	ld.global.u32 	%r70, [%rd5+12];
	ld.shared.u32 	%r71, [_ZZ7gqsort2P5blockPiS1_P8secuenceS1_S1_E2lt];
	add.s32 	%r165, %r71, %r70;
	mul.wide.u32 	%rd60, %r1, 4;
	add.s64 	%rd61, %rd3, %rd60;
	ld.global.u32 	%r72, [%rd61];
	add.s32 	%r73, %r165, %r72;
	ld.global.u32 	%r74, [%rd5+16];
	ld.shared.u32 	%r75, [_ZZ7gqsort2P5blockPiS1_P8secuenceS1_S1_E2gt];
	sub.s32 	%r76, %r74, %r75;
	add.s32 	%r245, %r73, %r2;
	setp.ge.s32 	%p31, %r245, %r76;
	@%p31 bra 	$L__BB1_51;
	add.s32 	%r166, %r2, %r3;
	add.s32 	%r167, %r166, %r70;
	add.s32 	%r168, %r167, %r72;
	add.s32 	%r169, %r168, %r71;
	max.s32 	%r170, %r169, %r76;
	setp.lt.s32 	%p32, %r169, %r76;
	selp.u32 	%r171, 1, 0, %p32;
	add.s32 	%r172, %r169, %r171;
	sub.s32 	%r173, %r170, %r172;
	div.u32 	%r174, %r173, %r3;
	add.s32 	%r78, %r174, %r171;
	and.b32  	%r175, %r78, 3;
	setp.eq.s32 	%p33, %r175, 3;
	@%p33 bra 	$L__BB1_48;
	add.s32 	%r176, %r78, 1;
	and.b32  	%r177, %r176, 3;
	neg.s32 	%r243, %r177;
$L__BB1_47:
	.pragma "nounroll";
	mul.wide.s32 	%rd62, %r245, 4;
	add.s64 	%rd63, %rd2, %rd62;
	st.global.u32 	[%rd63], %r6;
	add.s32 	%r245, %r245, %r3;
	add.s32 	%r243, %r243, 1;
	setp.ne.s32 	%p34, %r243, 0;
	@%p34 bra 	$L__BB1_47;
$L__BB1_48:
	setp.lt.u32 	%p35, %r78, 3;
	@%p35 bra 	$L__BB1_51;
	shl.b32 	%r178, %r3, 2;
	cvt.u64.u32 	%rd66, %r178;
$L__BB1_50:
	mul.wide.s32 	%rd64, %r245, 4;
	add.s64 	%rd65, %rd2, %rd64;
	st.global.u32 	[%rd65], %r6;
	add.s64 	%rd67, %rd65, %rd66;
	st.global.u32 	[%rd67], %r6;
	add.s64 	%rd68, %rd67, %rd66;
	st.global.u32 	[%rd68], %r6;
	add.s64 	%rd69, %rd68, %rd66;
	st.global.u32 	[%rd69], %r6;
	add.s32 	%r245, %r178, %r245;
	setp.lt.s32 	%p36, %r245, %r76;
	@%p36 bra 	$L__BB1_50;
$L__BB1_51:
	setp.ne.s32 	%p37, %r2, 0;
	@%p37 bra 	$L__BB1_53;
	cvta.to.global.u64 	%rd70, %rd9;
	mul.wide.s32 	%rd71, %r70, 4;
	add.s64 	%rd72, %rd2, %rd71;
	ld.global.u32 	%r179, [%rd72];
	add.s32 	%r181, %r73, %r70;
	shr.u32 	%r182, %r181, 31;
	add.s32 	%r183, %r181, %r182;
	shr.s32 	%r184, %r183, 1;
	mul.wide.s32 	%rd73, %r184, 4;
	add.s64 	%rd74, %rd2, %rd73;
	ld.global.u32 	%r185, [%rd74];
	mul.wide.s32 	%rd75, %r73, 4;
	add.s64 	%rd76, %rd2, %rd75;
	ld.global.u32 	%r187, [%rd76+-4];
	min.s32 	%r189, %r179, %r185;
	min.s32 	%r190, %r189, %r187;
	max.s32 	%r191, %r179, %r185;
	max.s32 	%r192, %r191, %r187;
	setp.lt.s32 	%p38, %r190, %r179;
	setp.lt.s32 	%p39, %r179, %r192;
	setp.lt.s32 	%p40, %r190, %r185;
	setp.lt.s32 	%p41, %r185, %r192;
	selp.b32 	%r193, %r185, %r187, %p41;
	selp.b32 	%r194, %r193, %r187, %p40;
	selp.b32 	%r195, %r179, %r194, %p39;
	selp.b32 	%r196, %r195, %r194, %p38;
	ld.global.u32 	%r197, [%rd5+32];
	shl.b32 	%r198, %r197, 1;
	mul.wide.s32 	%rd77, %r198, 12;
	add.s64 	%rd78, %rd70, %rd77;
	st.global.u32 	[%rd78], %r70;
	st.global.u32 	[%rd78+4], %r73;
	st.global.u32 	[%rd78+8], %r196;
	mul.wide.s32 	%rd79, %r76, 4;
	add.s64 	%rd80, %rd2, %rd79;
	ld.global.u32 	%r199, [%rd80];
	add.s32 	%r201, %r76, %r74;
	shr.u32 	%r202, %r201, 31;
	add.s32 	%r203, %r201, %r202;
	shr.s32 	%r204, %r203, 1;
	mul.wide.s32 	%rd81, %r204, 4;
	add.s64 	%rd82, %rd2, %rd81;
	ld.global.u32 	%r205, [%rd82];
	mul.wide.s32 	%rd83, %r75, 4;
	add.s64 	%rd84, %rd80, %rd83;
	ld.global.u32 	%r207, [%rd84+-4];
	min.s32 	%r209, %r199, %r205;
	min.s32 	%r210, %r209, %r207;
	max.s32 	%r211, %r199, %r205;
	max.s32 	%r212, %r211, %r207;
	setp.lt.s32 	%p42, %r210, %r199;
	setp.lt.s32 	%p43, %r199, %r212;
	setp.lt.s32 	%p44, %r210, %r205;
	setp.lt.s32 	%p45, %r205, %r212;
	selp.b32 	%r213, %r205, %r207, %p45;
	selp.b32 	%r214, %r213, %r207, %p44;
	selp.b32 	%r215, %r199, %r214, %p43;
	selp.b32 	%r216, %r215, %r214, %p42;
	ld.global.u32 	%r217, [%rd5+32];
	shl.b32 	%r218, %r217, 1;
	mul.wide.s32 	%rd85, %r218, 12;
	add.s64 	%rd86, %rd70, %rd85;
	st.global.u32 	[%rd86+12], %r76;
	st.global.u32 	[%rd86+16], %r74;
	st.global.u32 	[%rd86+20], %r216;
$L__BB1_53:
	ret;

}
	// .globl	_Z7gqsort3P5blockPiS1_
.visible .entry _Z7gqsort3P5blockPiS1_(
	.param .u64 .ptr .align 1 _Z7gqsort3P5blockPiS1__param_0,
	.param .u64 .ptr .align 1 _Z7gqsort3P5blockPiS1__param_1,
	.param .u64 .ptr .align 1 _Z7gqsort3P5blockPiS1__param_2
)
{
	.reg .pred 	%p<7>;
	.reg .b32 	%r<35>;
	.reg .b64 	%rd<22>;

	ld.param.u64 	%rd3, [_Z7gqsort3P5blockPiS1__param_0];
	ld.param.u64 	%rd4, [_Z7gqsort3P5blockPiS1__param_1];
	ld.param.u64 	%rd5, [_Z7gqsort3P5blockPiS1__param_2];
	cvta.to.global.u64 	%rd1, %rd4;
	cvta.to.global.u64 	%rd2, %rd5;
	cvta.to.global.u64 	%rd6, %rd3;
	mov.u32 	%r13, %ctaid.x;
	mov.u32 	%r14, %tid.x;
	mov.u32 	%r1, %ntid.x;
	mul.wide.u32 	%rd7, %r13, 36;
	add.s64 	%rd8, %rd6, %rd7;
	ld.global.u32 	%r15, [%rd8];
	ld.global.u32 	%r2, [%rd8+4];
	add.s32 	%r33, %r15, %r14;
	setp.ge.s32 	%p1, %r33, %r2;
	@%p1 bra 	$L__BB2_7;
	add.s32 	%r16, %r33, %r1;
	max.s32 	%r17, %r2, %r16;
	setp.lt.s32 	%p2, %r16, %r2;
	selp.u32 	%r18, 1, 0, %p2;
	add.s32 	%r19, %r16, %r18;
	sub.s32 	%r20, %r17, %r19;
	div.u32 	%r21, %r20, %r1;
	add.s32 	%r4, %r21, %r18;
	and.b32  	%r22, %r4, 3;
	setp.eq.s32 	%p3, %r22, 3;
	@%p3 bra 	$L__BB2_4;
	add.s32 	%r23, %r4, 1;
	and.b32  	%r24, %r23, 3;
	neg.s32 	%r31, %r24;
$L__BB2_3:
	.pragma "nounroll";
	mul.wide.s32 	%rd9, %r33, 4;
	add.s64 	%rd10, %rd1, %rd9;
	add.s64 	%rd11, %rd2, %rd9;
	ld.global.u32 	%r25, [%rd11];
	st.global.u32 	[%rd10], %r25;
	add.s32 	%r33, %r33, %r1;
	add.s32 	%r31, %r31, 1;
	setp.ne.s32 	%p4, %r31, 0;
	@%p4 bra 	$L__BB2_3;
$L__BB2_4:
	setp.lt.u32 	%p5, %r4, 3;
	@%p5 bra 	$L__BB2_7;
	shl.b32 	%r27, %r1, 2;
	cvt.u64.u32 	%rd15, %r27;
$L__BB2_6:
	mul.wide.s32 	%rd12, %r33, 4;
	add.s64 	%rd13, %rd2, %rd12;
	ld.global.u32 	%r26, [%rd13];
	add.s64 	%rd14, %rd1, %rd12;
	st.global.u32 	[%rd14], %r26;
	add.s64 	%rd16, %rd13, %rd15;
	ld.global.u32 	%r28, [%rd16];
	add.s64 	%rd17, %rd14, %rd15;
	st.global.u32 	[%rd17], %r28;
	add.s64 	%rd18, %rd16, %rd15;
	ld.global.u32 	%r29, [%rd18];
	add.s64 	%rd19, %rd17, %rd15;
	st.global.u32 	[%rd19], %r29;
	add.s64 	%rd20, %rd18, %rd15;
	ld.global.u32 	%r30, [%rd20];
	add.s64 	%rd21, %rd19, %rd15;
	st.global.u32 	[%rd21], %r30;
	add.s32 	%r33, %r27, %r33;
	setp.lt.s32 	%p6, %r33, %r2;
	@%p6 bra 	$L__BB2_6;
$L__BB2_7:
	ret;

}
	// .globl	_ZN3cub18CUB_300001_SM_10006detail11EmptyKernelIvEEvv
.visible .entry _ZN3cub18CUB_300001_SM_10006detail11EmptyKernelIvEEvv()
{


	ret;

}
	// .globl	_ZN3cub18CUB_300001_SM_10006detail8for_each13static_kernelINS2_12policy_hub_t12policy_500_tEmN6thrust24THRUST_300001_SM_1000_NS8cuda_cub20__uninitialized_fill7functorINS7_10device_ptrI5blockEESC_EEEEvT0_T1_
.visible .entry _ZN3cub18CUB_300001_SM_10006detail8for_each13static_kernelINS2_12policy_hub_t12policy_500_tEmN6thrust24THRUST_300001_SM_1000_NS8cuda_cub20__uninitialized_fill7functorINS7_10device_ptrI5blockEESC_EEEEvT0_T1_(
	.param .u64 _ZN3cub18CUB_300001_SM_10006detail8for_each13static_kernelINS2_12policy_hub_t12policy_500_tEmN6thrust24THRUST_300001_SM_1000_NS8cuda_cub20__uninitialized_fill7functorINS7_10device_ptrI5blockEESC_EEEEvT0_T1__param_0,
	.param .align 8 .b8 _ZN3cub18CUB_300001_SM_10006detail8for_each13static_kernelINS2_12policy_hub_t12policy_500_tEmN6thrust24THRUST_300001_SM_1000_NS8cuda_cub20__uninitialized_fill7functorINS7_10device_ptrI5blockEESC_EEEEvT0_T1__param_1[48]
)
.maxntid 256
{
	.reg .pred 	%p<4>;
	.reg .b16 	%rs<5>;
	.reg .b32 	%r<28>;
	.reg .b64 	%rd<14>;

	ld.param.u32 	%r19, [_ZN3cub18CUB_300001_SM_10006detail8for_each13static_kernelINS2_12policy_hub_t12policy_500_tEmN6thrust24THRUST_300001_SM_1000_NS8cuda_cub20__uninitialized_fill7functorINS7_10device_ptrI5blockEESC_EEEEvT0_T1__param_1+40];
	ld.param.u64 	%rd4, [_ZN3cub18CUB_300001_SM_10006detail8for_each13static_kernelINS2_12policy_hub_t12policy_500_tEmN6thrust24THRUST_300001_SM_1000_NS8cuda_cub20__uninitialized_fill7functorINS7_10device_ptrI5blockEESC_EEEEvT0_T1__param_1];
	ld.param.u64 	%rd5, [_ZN3cub18CUB_300001_SM_10006detail8for_each13static_kernelINS2_12policy_hub_t12policy_500_tEmN6thrust24THRUST_300001_SM_1000_NS8cuda_cub20__uninitialized_fill7functorINS7_10device_ptrI5blockEESC_EEEEvT0_T1__param_0];
	ld.param.v2.u32 	{%r17, %r18}, [_ZN3cub18CUB_300001_SM_10006detail8for_each13static_kernelINS2_12policy_hub_t12policy_500_tEmN6thrust24THRUST_300001_SM_1000_NS8cuda_cub20__uninitialized_fill7functorINS7_10device_ptrI5blockEESC_EEEEvT0_T1__param_1+32];
	ld.param.v2.u32 	{%r15, %r16}, [_ZN3cub18CUB_300001_SM_10006detail8for_each13static_kernelINS2_12policy_hub_t12policy_500_tEmN6thrust24THRUST_300001_SM_1000_NS8cuda_cub20__uninitialized_fill7functorINS7_10device_ptrI5blockEESC_EEEEvT0_T1__param_1+24];
	ld.param.v2.u32 	{%r13, %r14}, [_ZN3cub18CUB_300001_SM_10006detail8for_each13static_kernelINS2_12policy_hub_t12policy_500_tEmN6thrust24THRUST_300001_SM_1000_NS8cuda_cub20__uninitialized_fill7functorINS7_10device_ptrI5blockEESC_EEEEvT0_T1__param_1+16];
	ld.param.v2.u32 	{%r11, %r12}, [_ZN3cub18CUB_300001_SM_10006detail8for_each13static_kernelINS2_12policy_hub_t12policy_500_tEmN6thrust24THRUST_300001_SM_1000_NS8cuda_cub20__uninitialized_fill7functorINS7_10device_ptrI5blockEESC_EEEEvT0_T1__param_1+8];
	mov.u32 	%r25, %ctaid.x;
	mul.wide.u32 	%rd1, %r25, 512;
	sub.s64 	%rd2, %rd5, %rd1;
	setp.lt.u64 	%p1, %rd2, 512;
	@%p1 bra 	$L__BB4_2;
	mov.u32 	%r27, %tid.x;
	cvta.to.global.u64 	%rd10, %rd4;
	cvt.u64.u32 	%rd11, %r27;
	add.s64 	%rd12, %rd1, %rd11;
	mad.lo.s64 	%rd13, %rd12, 36, %rd10;
	st.global.u32 	[%rd13], %r11;
	st.global.u32 	[%rd13+4], %r12;
	st.global.u32 	[%rd13+8], %r13;
	st.global.u32 	[%rd13+12], %r14;
	st.global.u32 	[%rd13+16], %r15;
	st.global.u32 	[%rd13+20], %r16;
	st.global.u32 	[%rd13+24], %r17;
	st.global.u32 	[%rd13+28], %r18;
	st.global.u32 	[%rd13+32], %r19;
	st.global.u32 	[%rd13+9216], %r11;
	st.global.u32 	[%rd13+9220], %r12;
	st.global.u32 	[%rd13+9224], %r13;
	st.global.u32 	[%rd13+9228], %r14;
	st.global.u32 	[%rd13+9232], %r15;
	st.global.u32 	[%rd13+9236], %r16;
	st.global.u32 	[%rd13+9240], %r17;
	st.global.u32 	[%rd13+9244], %r18;
	st.global.u32 	[%rd13+9248], %r19;
	bra.uni 	$L__BB4_6;
$L__BB4_2:
	cvta.to.global.u64 	%rd6, %rd4;
	mov.u32 	%r10, %tid.x;
	cvt.u64.u32 	%rd7, %r10;
	setp.le.u64 	%p2, %rd2, %rd7;
	add.s64 	%rd8, %rd1, %rd7;
	mad.lo.s64 	%rd3, %rd8, 36, %rd6;
	@%p2 bra 	$L__BB4_4;
	st.global.u32 	[%rd3], %r11;
	st.global.u32 	[%rd3+4], %r12;
	st.global.u32 	[%rd3+8], %r13;
	st.global.u32 	[%rd3+12], %r14;
	st.global.u32 	[%rd3+16], %r15;
	st.global.u32 	[%rd3+20], %r16;
	st.global.u32 	[%rd3+24], %r17;
	st.global.u32 	[%rd3+28], %r18;
	st.global.u32 	[%rd3+32], %r19;
$L__BB4_4:
	add.s32 	%r26, %r10, 256;
	cvt.u64.u32 	%rd9, %r26;
	setp.le.u64 	%p3, %rd2, %rd9;
	@%p3 bra 	$L__BB4_6;
	st.global.u32 	[%rd3+9216], %r11;
	st.global.u32 	[%rd3+9220], %r12;
	st.global.u32 	[%rd3+9224], %r13;
	st.global.u32 	[%rd3+9228], %r14;
	st.global.u32 	[%rd3+9232], %r15;
	st.global.u32 	[%rd3+9236], %r16;
	st.global.u32 	[%rd3+9240], %r17;
	st.global.u32 	[%rd3+9244], %r18;
	st.global.u32 	[%rd3+9248], %r19;
$L__BB4_6:
	ret;

}
	// .globl	_ZN3cub18CUB_300001_SM_10006detail8for_each13static_kernelINS2_12policy_hub_t12policy_500_tEmN6thrust24THRUST_300001_SM_1000_NS8cuda_cub20__uninitialized_fill7functorINS7_10device_ptrIiEEiEEEEvT0_T1_
.visible .entry _ZN3cub18CUB_300001_SM_10006detail8for_each13static_kernelINS2_12policy_hub_t12policy_500_tEmN6thrust24THRUST_300001_SM_1000_NS8cuda_cub20__uninitialized_fill7functorINS7_10device_ptrIiEEiEEEEvT0_T1_(
	.param .u64 _ZN3cub18CUB_300001_SM_10006detail8for_each13static_kernelINS2_12policy_hub_t12policy_500_tEmN6thrust24THRUST_300001_SM_1000_NS8cuda_cub20__uninitialized_fill7functorINS7_10device_ptrIiEEiEEEEvT0_T1__param_0,
	.param .align 8 .b8 _ZN3cub18CUB_300001_SM_10006detail8for_each13static_kernelINS2_12policy_hub_t12policy_500_tEmN6thrust24THRUST_300001_SM_1000_NS8cuda_cub20__uninitialized_fill7functorINS7_10device_ptrIiEEiEEEEvT0_T1__param_1[16]
)
.maxntid 256
{
	.reg .pred 	%p<4>;
	.reg .b16 	%rs<5>;
	.reg .b32 	%r<12>;
	.reg .b64 	%rd<16>;

	ld.param.u32 	%r3, [_ZN3cub18CUB_300001_SM_10006detail8for_each13static_kernelINS2_12policy_hub_t12policy_500_tEmN6thrust24THRUST_300001_SM_1000_NS8cuda_cub20__uninitialized_fill7functorINS7_10device_ptrIiEEiEEEEvT0_T1__param_1+8];
	ld.param.u64 	%rd4, [_ZN3cub18CUB_300001_SM_10006detail8for_each13static_kernelINS2_12policy_hub_t12policy_500_tEmN6thrust24THRUST_300001_SM_1000_NS8cuda_cub20__uninitialized_fill7functorINS7_10device_ptrIiEEiEEEEvT0_T1__param_1];
	ld.param.u64 	%rd5, [_ZN3cub18CUB_300001_SM_10006detail8for_each13static_kernelINS2_12policy_hub_t12policy_500_tEmN6thrust24THRUST_300001_SM_1000_NS8cuda_cub20__uninitialized_fill7functorINS7_10device_ptrIiEEiEEEEvT0_T1__param_0];
	mov.u32 	%r9, %ctaid.x;
	mul.wide.u32 	%rd1, %r9, 512;
	sub.s64 	%rd2, %rd5, %rd1;
	setp.lt.u64 	%p1, %rd2, 512;
	@%p1 bra 	$L__BB5_2;
	mov.u32 	%r11, %tid.x;
	cvta.to.global.u64 	%rd11, %rd4;
	cvt.u64.u32 	%rd12, %r11;
	add.s64 	%rd13, %rd1, %rd12;
	shl.b64 	%rd14, %rd13, 2;
	add.s64 	%rd15, %rd11, %rd14;
	st.global.u32 	[%rd15], %r3;
	st.global.u32 	[%rd15+1024], %r3;
	bra.uni 	$L__BB5_6;
$L__BB5_2:
	cvta.to.global.u64 	%rd6, %rd4;
	mov.u32 	%r2, %tid.x;
	cvt.u64.u32 	%rd7, %r2;
	setp.le.u64 	%p2, %rd2, %rd7;
	add.s64 	%rd8, %rd1, %rd7;
	shl.b64 	%rd9, %rd8, 2;
	add.s64 	%rd3, %rd6, %rd9;
	@%p2 bra 	$L__BB5_4;
	st.global.u32 	[%rd3], %r3;
$L__BB5_4:
	add.s32 	%r10, %r2, 256;
	cvt.u64.u32 	%rd10, %r10;
	setp.le.u64 	%p3, %rd2, %rd10;
	@%p3 bra 	$L__BB5_6;
	st.global.u32 	[%rd3+1024], %r3;
$L__BB5_6:
	ret;

}
	// .globl	_ZN3cub18CUB_300001_SM_10006detail10radix_sort31DeviceRadixSortSingleTileKernelINS1_5radix10policy_hubIiNS0_8NullTypeEyE10Policy1000ELNS0_9SortOrderE0EiS6_yNS1_21identity_decomposer_tEEEvPKT1_PSB_PKT2_PSF_T3_iiT4_
.visible .entry _ZN3cub18CUB_300001_SM_10006detail10radix_sort31DeviceRadixSortSingleTileKernelINS1_5radix10policy_hubIiNS0_8NullTypeEyE10Policy1000ELNS0_9SortOrderE0EiS6_yNS1_21identity_decomposer_tEEEvPKT1_PSB_PKT2_PSF_T3_iiT4_(
	.param .u64 .ptr .align 1 _ZN3cub18CUB_300001_SM_10006detail10radix_sort31DeviceRadixSortSingleTileKernelINS1_5radix10policy_hubIiNS0_8NullTypeEyE10Policy1000ELNS0_9SortOrderE0EiS6_yNS1_21identity_decomposer_tEEEvPKT1_PSB_PKT2_PSF_T3_iiT4__param_0,
	.param .u64 .ptr .align 1 _ZN3cub18CUB_300001_SM_10006detail10radix_sort31DeviceRadixSortSingleTileKernelINS1_5radix10policy_hubIiNS0_8NullTypeEyE10Policy1000ELNS0_9SortOrderE0EiS6_yNS1_21identity_decomposer_tEEEvPKT1_PSB_PKT2_PSF_T3_iiT4__param_1,
	.param .u64 .ptr .align 1 _ZN3cub18CUB_300001_SM_10006detail10radix_sort31DeviceRadixSortSingleTileKernelINS1_5radix10policy_hubIiNS0_8NullTypeEyE10Policy1000ELNS0_9SortOrderE0EiS6_yNS1_21identity_decomposer_tEEEvPKT1_PSB_PKT2_PSF_T3_iiT4__param_2,
	.param .u64 .ptr .align 1 _ZN3cub18CUB_300001_SM_10006detail10radix_sort31DeviceRadixSortSingleTileKernelINS1_5radix10policy_hubIiNS0_8NullTypeEyE10Policy1000ELNS0_9SortOrderE0EiS6_yNS1_21identity_decomposer_tEEEvPKT1_PSB_PKT2_PSF_T3_iiT4__param_3,
	.param .u64 _ZN3cub18CUB_300001_SM_10006detail10radix_sort31DeviceRadixSortSingleTileKernelINS1_5radix10policy_hubIiNS0_8NullTypeEyE10Policy1000ELNS0_9SortOrderE0EiS6_yNS1_21identity_decomposer_tEEEvPKT1_PSB_PKT2_PSF_T3_iiT4__param_4,
	.param .u32 _ZN3cub18CUB_300001_SM_10006detail10radix_sort31DeviceRadixSortSingleTileKernelINS1_5radix10policy_hubIiNS0_8NullTypeEyE10Policy1000ELNS0_9SortOrderE0EiS6_yNS1_21identity_decomposer_tEEEvPKT1_PSB_PKT2_PSF_T3_iiT4__param_5,
	.param .u32 _ZN3cub18CUB_300001_SM_10006detail10radix_sort31DeviceRadixSortSingleTileKernelINS1_5radix10policy_hubIiNS0_8NullTypeEyE10Policy1000ELNS0_9SortOrderE0EiS6_yNS1_21identity_decomposer_tEEEvPKT1_PSB_PKT2_PSF_T3_iiT4__param_6,
	.param .align 1 .b8 _ZN3cub18CUB_300001_SM_10006detail10radix_sort31DeviceRadixSortSingleTileKernelINS1_5radix10policy_hubIiNS0_8NullTypeEyE10Policy1000ELNS0_9SortOrderE0EiS6_yNS1_21identity_decomposer_tEEEvPKT1_PSB_PKT2_PSF_T3_iiT4__param_7[1]
)
.maxntid 256
.minnctapersm 1
{
	.reg .pred 	%p<52>;
	.reg .b16 	%rs<39>;
	.reg .b32 	%r<744>;
	.reg .b64 	%rd<29>;
	// demoted variable
	.shared .align 16 .b8 _ZZN3cub18CUB_300001_SM_10006detail10radix_sort31DeviceRadixSortSingleTileKernelINS1_5radix10policy_hubIiNS0_8NullTypeEyE10Policy1000ELNS0_9SortOrderE0EiS6_yNS1_21identity_decomposer_tEEEvPKT1_PSB_PKT2_PSF_T3_iiT4_E12temp_storage[33856];
	ld.param.u64 	%rd5, [_ZN3cub18CUB_300001_SM_10006detail10radix_sort31DeviceRadixSortSingleTileKernelINS1_5radix10policy_hubIiNS0_8NullTypeEyE10Policy1000ELNS0_9SortOrderE0EiS6_yNS1_21identity_decomposer_tEEEvPKT1_PSB_PKT2_PSF_T3_iiT4__param_0];
	ld.param.u64 	%rd3, [_ZN3cub18CUB_300001_SM_10006detail10radix_sort31DeviceRadixSortSingleTileKernelINS1_5radix10policy_hubIiNS0_8NullTypeEyE10Policy1000ELNS0_9SortOrderE0EiS6_yNS1_21identity_decomposer_tEEEvPKT1_PSB_PKT2_PSF_T3_iiT4__param_1];
	ld.param.u64 	%rd4, [_ZN3cub18CUB_300001_SM_10006detail10radix_sort31DeviceRadixSortSingleTileKernelINS1_5radix10policy_hubIiNS0_8NullTypeEyE10Policy1000ELNS0_9SortOrderE0EiS6_yNS1_21identity_decomposer_tEEEvPKT1_PSB_PKT2_PSF_T3_iiT4__param_4];
	ld.param.u32 	%r189, [_ZN3cub18CUB_300001_SM_10006detail10radix_sort31DeviceRadixSortSingleTileKernelINS1_5radix10policy_hubIiNS0_8NullTypeEyE10Policy1000ELNS0_9SortOrderE0EiS6_yNS1_21identity_decomposer_tEEEvPKT1_PSB_PKT2_PSF_T3_iiT4__param_5];
	ld.param.u32 	%r190, [_ZN3cub18CUB_300001_SM_10006detail10radix_sort31DeviceRadixSortSingleTileKernelINS1_5radix10policy_hubIiNS0_8NullTypeEyE10Policy1000ELNS0_9SortOrderE0EiS6_yNS1_21identity_decomposer_tEEEvPKT1_PSB_PKT2_PSF_T3_iiT4__param_6];
	cvta.to.global.u64 	%rd6, %rd5;
	cvt.u32.u64 	%r1, %rd4;
	mov.u32 	%r2, %tid.x;
	mul.lo.s32 	%r3, %r2, 19;
	setp.ge.s32 	%p1, %r3, %r1;
	mul.wide.u32 	%rd7, %r3, 4;
	add.s64 	%rd1, %rd6, %rd7;
	mov.b32 	%r741, -1;
	@%p1 bra 	$L__BB6_2;
	ld.global.u32 	%r192, [%rd1];
	xor.b32  	%r741, %r192, -2147483648;
$L__BB6_2:
	add.s32 	%r194, %r3, 1;
	setp.ge.s32 	%p2, %r194, %r1;
	mov.b32 	%r740, -1;
	@%p2 bra 	$L__BB6_4;
	ld.global.u32 	%r195, [%rd1+4];
	xor.b32  	%r740, %r195, -2147483648;
$L__BB6_4:
	add.s32 	%r197, %r3, 2;
	setp.ge.s32 	%p3, %r197, %r1;
	mov.b32 	%r739, -1;
	@%p3 bra 	$L__BB6_6;
	ld.global.u32 	%r198, [%rd1+8];
	xor.b32  	%r739, %r198, -2147483648;
$L__BB6_6:
	add.s32 	%r200, %r3, 3;
	setp.ge.s32 	%p4, %r200, %r1;
	mov.b32 	%r738, -1;
	@%p4 bra 	$L__BB6_8;
	ld.global.u32 	%r201, [%rd1+12];
	xor.b32  	%r738, %r201, -2147483648;
$L__BB6_8:
	add.s32 	%r203, %r3, 4;
	setp.ge.s32 	%p5, %r203, %r1;
	mov.b32 	%r737, -1;
	@%p5 bra 	$L__BB6_10;
	ld.global.u32 	%r204, [%rd1+16];
	xor.b32  	%r737, %r204, -2147483648;
$L__BB6_10:
	add.s32 	%r206, %r3, 5;
	setp.ge.s32 	%p6, %r206, %r1;
	mov.b32 	%r736, -1;
	@%p6 bra 	$L__BB6_12;
	ld.global.u32 	%r207, [%rd1+20];
	xor.b32  	%r736, %r207, -2147483648;
$L__BB6_12:
	add.s32 	%r209, %r3, 6;
	setp.ge.s32 	%p7, %r209, %r1;
	mov.b32 	%r735, -1;
	@%p7 bra 	$L__BB6_14;
	ld.global.u32 	%r210, [%rd1+24];
	xor.b32  	%r735, %r210, -2147483648;
$L__BB6_14:
	add.s32 	%r212, %r3, 7;
	setp.ge.s32 	%p8, %r212, %r1;
	mov.b32 	%r734, -1;
	@%p8 bra 	$L__BB6_16;
	ld.global.u32 	%r213, [%rd1+28];
	xor.b32  	%r734, %r213, -2147483648;
$L__BB6_16:
	add.s32 	%r215, %r3, 8;
	setp.ge.s32 	%p9, %r215, %r1;
	mov.b32 	%r733, -1;
	@%p9 bra 	$L__BB6_18;
	ld.global.u32 	%r216, [%rd1+32];
	xor.b32  	%r733, %r216, -2147483648;
$L__BB6_18:
	add.s32 	%r218, %r3, 9;
	setp.ge.s32 	%p10, %r218, %r1;
	mov.b32 	%r732, -1;
	@%p10 bra 	$L__BB6_20;
	ld.global.u32 	%r219, [%rd1+36];
	xor.b32  	%r732, %r219, -2147483648;
$L__BB6_20:
	add.s32 	%r221, %r3, 10;
	setp.ge.s32 	%p11, %r221, %r1;
	mov.b32 	%r731, -1;
	@%p11 bra 	$L__BB6_22;
	ld.global.u32 	%r222, [%rd1+40];
	xor.b32  	%r731, %r222, -2147483648;
$L__BB6_22:
	add.s32 	%r224, %r3, 11;
	setp.ge.s32 	%p12, %r224, %r1;
	mov.b32 	%r730, -1;
	@%p12 bra 	$L__BB6_24;
	ld.global.u32 	%r225, [%rd1+44];
	xor.b32  	%r730, %r225, -2147483648;
$L__BB6_24:
	add.s32 	%r227, %r3, 12;
	setp.ge.s32 	%p13, %r227, %r1;
	mov.b32 	%r729, -1;
	@%p13 bra 	$L__BB6_26;
	ld.global.u32 	%r228, [%rd1+48];
	xor.b32  	%r729, %r228, -2147483648;
$L__BB6_26:
	add.s32 	%r230, %r3, 13;
	setp.ge.s32 	%p14, %r230, %r1;
	mov.b32 	%r728, -1;
	@%p14 bra 	$L__BB6_28;
	ld.global.u32 	%r231, [%rd1+52];
	xor.b32  	%r728, %r231, -2147483648;
$L__BB6_28:
	add.s32 	%r233, %r3, 14;
	setp.ge.s32 	%p15, %r233, %r1;
	mov.b32 	%r727, -1;
	@%p15 bra 	$L__BB6_30;
	ld.global.u32 	%r234, [%rd1+56];
	xor.b32  	%r727, %r234, -2147483648;
$L__BB6_30:
	add.s32 	%r236, %r3, 15;
	setp.ge.s32 	%p16, %r236, %r1;
	mov.b32 	%r726, -1;
	@%p16 bra 	$L__BB6_32;
	ld.global.u32 	%r237, [%rd1+60];
	xor.b32  	%r726, %r237, -2147483648;
$L__BB6_32:
	add.s32 	%r239, %r3, 16;
	setp.ge.s32 	%p17, %r239, %r1;
	mov.b32 	%r725, -1;
	@%p17 bra 	$L__BB6_34;
	ld.global.u32 	%r240, [%rd1+64];
	xor.b32  	%r725, %r240, -2147483648;
$L__BB6_34:
	add.s32 	%r242, %r3, 17;
	setp.ge.s32 	%p18, %r242, %r1;
	mov.b32 	%r724, -1;
	@%p18 bra 	$L__BB6_36;
	ld.global.u32 	%r243, [%rd1+68];
	xor.b32  	%r724, %r243, -2147483648;
$L__BB6_36:
	add.s32 	%r245, %r3, 18;
	setp.ge.s32 	%p19, %r245, %r1;
	mov.b32 	%r723, -1;
	@%p19 bra 	$L__BB6_38;
	ld.global.u32 	%r246, [%rd1+72];
	xor.b32  	%r723, %r246, -2147483648;
$L__BB6_38:
	bar.sync 	0;
	shr.u32 	%r42, %r2, 5;
	shl.b32 	%r248, %r2, 2;
	mov.u32 	%r249, _ZZN3cub18CUB_300001_SM_10006detail10radix_sort31DeviceRadixSortSingleTileKernelINS1_5radix10policy_hubIiNS0_8NullTypeEyE10Policy1000ELNS0_9SortOrderE0EiS6_yNS1_21identity_decomposer_tEEEvPKT1_PSB_PKT2_PSF_T3_iiT4_E12temp_storage;
	add.s32 	%r43, %r249, %r248;
	shl.b32 	%r250, %r2, 7;
	add.s32 	%r44, %r43, %r250;
	shl.b32 	%r251, %r42, 2;
	add.s32 	%r252, %r249, %r251;
	add.s32 	%r45, %r252, 33792;
	mad.lo.s32 	%r46, %r2, -56, %r44;
	add.s32 	%r722, %r189, 6;
	sub.s32 	%r721, %r190, %r189;
$L__BB6_39:
	add.s32 	%r312, %r722, -6;
	min.s32 	%r255, %r721, 6;
	mov.b32 	%r341, 0;
	st.shared.u32 	[%r43], %r341;
	st.shared.u32 	[%r43+1024], %r341;
	st.shared.u32 	[%r43+2048], %r341;
	st.shared.u32 	[%r43+3072], %r341;
	st.shared.u32 	[%r43+4096], %r341;
	st.shared.u32 	[%r43+5120], %r341;
	st.shared.u32 	[%r43+6144], %r341;
	st.shared.u32 	[%r43+7168], %r341;
	st.shared.u32 	[%r43+8192], %r341;
	st.shared.u32 	[%r43+9216], %r341;
	st.shared.u32 	[%r43+10240], %r341;
	st.shared.u32 	[%r43+11264], %r341;
	st.shared.u32 	[%r43+12288], %r341;
	st.shared.u32 	[%r43+13312], %r341;
	st.shared.u32 	[%r43+14336], %r341;
	st.shared.u32 	[%r43+15360], %r341;
	st.shared.u32 	[%r43+16384], %r341;
	st.shared.u32 	[%r43+17408], %r341;
	st.shared.u32 	[%r43+18432], %r341;
	st.shared.u32 	[%r43+19456], %r341;
	st.shared.u32 	[%r43+20480], %r341;
	st.shared.u32 	[%r43+21504], %r341;
	st.shared.u32 	[%r43+22528], %r341;
	st.shared.u32 	[%r43+23552], %r341;
	st.shared.u32 	[%r43+24576], %r341;
	st.shared.u32 	[%r43+25600], %r341;
	st.shared.u32 	[%r43+26624], %r341;
	st.shared.u32 	[%r43+27648], %r341;
	st.shared.u32 	[%r43+28672], %r341;
	st.shared.u32 	[%r43+29696], %r341;
	st.shared.u32 	[%r43+30720], %r341;
	st.shared.u32 	[%r43+31744], %r341;
	st.shared.u32 	[%r43+32768], %r341;
	// begin inline asm
	bmsk.clamp.b32 %r253, %r341, %r255;
	// end inline asm
	// begin inline asm
	shr.b32 %r256, %r741, %r312;
	// end inline asm
	and.b32  	%r344, %r253, %r256;
	shl.b32 	%r345, %r344, 10;
	and.b32  	%r346, %r345, 31744;
	add.s32 	%r347, %r43, %r346;
	shr.u32 	%r348, %r344, 4;
	and.b32  	%r349, %r348, 268435454;
	add.s32 	%r71, %r347, %r349;
	ld.shared.u16 	%rs1, [%r71];
	add.s16 	%rs20, %rs1, 1;
	st.shared.u16 	[%r71], %rs20;
	// begin inline asm
	shr.b32 %r259, %r740, %r312;
	// end inline asm
	and.b32  	%r350, %r253, %r259;
	shl.b32 	%r351, %r350, 10;
	and.b32  	%r352, %r351, 31744;
	add.s32 	%r353, %r43, %r352;
	shr.u32 	%r354, %r350, 4;
	and.b32  	%r355, %r354, 268435454;
	add.s32 	%r72, %r353, %r355;
	ld.shared.u16 	%rs2, [%r72];
	add.s16 	%rs21, %rs2, 1;
	st.shared.u16 	[%r72], %rs21;
	// begin inline asm
	shr.b32 %r262, %r739, %r312;
	// end inline asm
	and.b32  	%r356, %r253, %r262;
	shl.b32 	%r357, %r356, 10;
	and.b32  	%r358, %r357, 31744;
	add.s32 	%r359, %r43, %r358;
	shr.u32 	%r360, %r356, 4;
	and.b32  	%r361, %r360, 268435454;
	add.s32 	%r73, %r359, %r361;
	ld.shared.u16 	%rs3, [%r73];
	add.s16 	%rs22, %rs3, 1;
	st.shared.u16 	[%r73], %rs22;
	// begin inline asm
	shr.b32 %r265, %r738, %r312;
	// end inline asm
	and.b32  	%r362, %r253, %r265;
	shl.b32 	%r363, %r362, 10;
	and.b32  	%r364, %r363, 31744;
	add.s32 	%r365, %r43, %r364;
	shr.u32 	%r366, %r362, 4;
	and.b32  	%r367, %r366, 268435454;
	add.s32 	%r74, %r365, %r367;
	ld.shared.u16 	%rs4, [%r74];
	add.s16 	%rs23, %rs4, 1;
	st.shared.u16 	[%r74], %rs23;
	// begin inline asm
	shr.b32 %r268, %r737, %r312;
	// end inline asm
	and.b32  	%r368, %r253, %r268;
	shl.b32 	%r369, %r368, 10;
	and.b32  	%r370, %r369, 31744;
	add.s32 	%r371, %r43, %r370;
	shr.u32 	%r372, %r368, 4;
	and.b32  	%r373, %r372, 268435454;
	add.s32 	%r75, %r371, %r373;
	ld.shared.u16 	%rs5, [%r75];
	add.s16 	%rs24, %rs5, 1;
	st.shared.u16 	[%r75], %rs24;
	// begin inline asm
	shr.b32 %r271, %r736, %r312;
	// end inline asm
	and.b32  	%r374, %r253, %r271;
	shl.b32 	%r375, %r374, 10;
	and.b32  	%r376, %r375, 31744;
	add.s32 	%r377, %r43, %r376;
	shr.u32 	%r378, %r374, 4;
	and.b32  	%r379, %r378, 268435454;
	add.s32 	%r76, %r377, %r379;
	ld.shared.u16 	%rs6, [%r76];
	add.s16 	%rs25, %rs6, 1;
	st.shared.u16 	[%r76], %rs25;
	// begin inline asm
	shr.b32 %r274, %r735, %r312;
	// end inline asm
	and.b32  	%r380, %r253, %r274;
	shl.b32 	%r381, %r380, 10;
	and.b32  	%r382, %r381, 31744;
	add.s32 	%r383, %r43, %r382;
	shr.u32 	%r384, %r380, 4;
	and.b32  	%r385, %r384, 268435454;
	add.s32 	%r77, %r383, %r385;
	ld.shared.u16 	%rs7, [%r77];
	add.s16 	%rs26, %rs7, 1;
	st.shared.u16 	[%r77], %rs26;
	// begin inline asm
	shr.b32 %r277, %r734, %r312;
	// end inline asm
	and.b32  	%r386, %r253, %r277;
	shl.b32 	%r387, %r386, 10;
	and.b32  	%r388, %r387, 31744;
	add.s32 	%r389, %r43, %r388;
	shr.u32 	%r390, %r386, 4;
	and.b32  	%r391, %r390, 268435454;
	add.s32 	%r78, %r389, %r391;
	ld.shared.u16 	%rs8, [%r78];
	add.s16 	%rs27, %rs8, 1;
	st.shared.u16 	[%r78], %rs27;
	// begin inline asm
	shr.b32 %r280, %r733, %r312;
	// end inline asm
	and.b32  	%r392, %r253, %r280;
	shl.b32 	%r393, %r392, 10;
	and.b32  	%r394, %r393, 31744;
	add.s32 	%r395, %r43, %r394;
	shr.u32 	%r396, %r392, 4;
	and.b32  	%r397, %r396, 268435454;
	add.s32 	%r79, %r395, %r397;
	ld.shared.u16 	%rs9, [%r79];
	add.s16 	%rs28, %rs9, 1;
	st.shared.u16 	[%r79], %rs28;
	// begin inline asm
	shr.b32 %r283, %r732, %r312;
	// end inline asm
	and.b32  	%r398, %r253, %r283;
	shl.b32 	%r399, %r398, 10;
	and.b32  	%r400, %r399, 31744;
	add.s32 	%r401, %r43, %r400;
	shr.u32 	%r402, %r398, 4;
	and.b32  	%r403, %r402, 268435454;
	add.s32 	%r80, %r401, %r403;
	ld.shared.u16 	%rs10, [%r80];
	add.s16 	%rs29, %rs10, 1;
	st.shared.u16 	[%r80], %rs29;
	// begin inline asm
	shr.b32 %r286, %r731, %r312;
	// end inline asm
	and.b32  	%r404, %r253, %r286;
	shl.b32 	%r405, %r404, 10;
	and.b32  	%r406, %r405, 31744;
	add.s32 	%r407, %r43, %r406;
	shr.u32 	%r408, %r404, 4;
	and.b32  	%r409, %r408, 268435454;
	add.s32 	%r81, %r407, %r409;
	ld.shared.u16 	%rs11, [%r81];
	add.s16 	%rs30, %rs11, 1;
	st.shared.u16 	[%r81], %rs30;
	// begin inline asm
	shr.b32 %r289, %r730, %r312;
	// end inline asm
	and.b32  	%r410, %r253, %r289;
	shl.b32 	%r411, %r410, 10;
	and.b32  	%r412, %r411, 31744;
	add.s32 	%r413, %r43, %r412;
	shr.u32 	%r414, %r410, 4;
	and.b32  	%r415, %r414, 268435454;
	add.s32 	%r82, %r413, %r415;
	ld.shared.u16 	%rs12, [%r82];
	add.s16 	%rs31, %rs12, 1;
	st.shared.u16 	[%r82], %rs31;
	// begin inline asm
	shr.b32 %r292, %r729, %r312;
	// end inline asm
	and.b32  	%r416, %r253, %r292;
	shl.b32 	%r417, %r416, 10;
	and.b32  	%r418, %r417, 31744;
	add.s32 	%r419, %r43, %r418;
	shr.u32 	%r420, %r416, 4;
	and.b32  	%r421, %r420, 268435454;
	add.s32 	%r83, %r419, %r421;
	ld.shared.u16 	%rs13, [%r83];
	add.s16 	%rs32, %rs13, 1;
	st.shared.u16 	[%r83], %rs32;
	// begin inline asm
	shr.b32 %r295, %r728, %r312;
	// end inline asm
	and.b32  	%r422, %r253, %r295;
	shl.b32 	%r423, %r422, 10;
	and.b32  	%r424, %r423, 31744;
	add.s32 	%r425, %r43, %r424;
	shr.u32 	%r426, %r422, 4;
	and.b32  	%r427, %r426, 268435454;
	add.s32 	%r84, %r425, %r427;
	ld.shared.u16 	%rs14, [%r84];
	add.s16 	%rs33, %rs14, 1;
	st.shared.u16 	[%r84], %rs33;
	// begin inline asm
	shr.b32 %r298, %r727, %r312;
	// end inline asm
	and.b32  	%r428, %r253, %r298;
	shl.b32 	%r429, %r428, 10;
	and.b32  	%r430, %r429, 31744;
	add.s32 	%r431, %r43, %r430;
	shr.u32 	%r432, %r428, 4;
	and.b32  	%r433, %r432, 268435454;
	add.s32 	%r85, %r431, %r433;
	ld.shared.u16 	%rs15, [%r85];
	add.s16 	%rs34, %rs15, 1;
	st.shared.u16 	[%r85], %rs34;
	// begin inline asm
	shr.b32 %r301, %r726, %r312;
	// end inline asm
	and.b32  	%r434, %r253, %r301;
	shl.b32 	%r435, %r434, 10;
	and.b32  	%r436, %r435, 31744;
	add.s32 	%r437, %r43, %r436;
	shr.u32 	%r438, %r434, 4;
	and.b32  	%r439, %r438, 268435454;
	add.s32 	%r86, %r437, %r439;
	ld.shared.u16 	%rs16, [%r86];
	add.s16 	%rs35, %rs16, 1;
	st.shared.u16 	[%r86], %rs35;
	// begin inline asm
	shr.b32 %r304, %r725, %r312;
	// end inline asm
	and.b32  	%r440, %r253, %r304;
	shl.b32 	%r441, %r440, 10;
	and.b32  	%r442, %r441, 31744;
	add.s32 	%r443, %r43, %r442;
	shr.u32 	%r444, %r440, 4;
	and.b32  	%r445, %r444, 268435454;
	add.s32 	%r87, %r443, %r445;
	ld.shared.u16 	%rs17, [%r87];
	add.s16 	%rs36, %rs17, 1;
	st.shared.u16 	[%r87], %rs36;
	// begin inline asm
	shr.b32 %r307, %r724, %r312;
	// end inline asm
	and.b32  	%r446, %r253, %r307;
	shl.b32 	%r447, %r446, 10;
	and.b32  	%r448, %r447, 31744;
	add.s32 	%r449, %r43, %r448;
	shr.u32 	%r450, %r446, 4;
	and.b32  	%r451, %r450, 268435454;
	add.s32 	%r88, %r449, %r451;
	ld.shared.u16 	%rs18, [%r88];
	add.s16 	%rs37, %rs18, 1;
	st.shared.u16 	[%r88], %rs37;
	// begin inline asm
	shr.b32 %r310, %r723, %r312;
	// end inline asm
	and.b32  	%r452, %r253, %r310;
	shl.b32 	%r453, %r452, 10;
	and.b32  	%r454, %r453, 31744;
	add.s32 	%r455, %r43, %r454;
	shr.u32 	%r456, %r452, 4;
	and.b32  	%r457, %r456, 268435454;
	add.s32 	%r89, %r455, %r457;
	ld.shared.u16 	%rs19, [%r89];
	add.s16 	%rs38, %rs19, 1;
	st.shared.u16 	[%r89], %rs38;
	bar.sync 	0;
	ld.shared.u32 	%r90, [%r44];
	ld.shared.u32 	%r458, [%r44+4];
	ld.shared.u32 	%r459, [%r44+8];
	ld.shared.u32 	%r460, [%r44+12];
	ld.shared.u32 	%r461, [%r44+16];
	ld.shared.u32 	%r462, [%r44+20];
	ld.shared.u32 	%r463, [%r44+24];
	ld.shared.u32 	%r464, [%r44+28];
	ld.shared.u32 	%r465, [%r44+32];
	ld.shared.u32 	%r466, [%r44+36];
	ld.shared.u32 	%r467, [%r44+40];
	ld.shared.u32 	%r468, [%r44+44];
	ld.shared.u32 	%r469, [%r44+48];
	ld.shared.u32 	%r470, [%r44+52];
	ld.shared.u32 	%r471, [%r44+56];
	ld.shared.u32 	%r472, [%r44+60];
	ld.shared.u32 	%r473, [%r44+64];
	ld.shared.u32 	%r474, [%r44+68];
	ld.shared.u32 	%r475, [%r44+72];
	ld.shared.u32 	%r476, [%r44+76];
	ld.shared.u32 	%r477, [%r44+80];
	ld.shared.u32 	%r478, [%r44+84];
	ld.shared.u32 	%r479, [%r44+88];
	ld.shared.u32 	%r480, [%r44+92];
	ld.shared.u32 	%r481, [%r44+96];
	ld.shared.u32 	%r482, [%r44+100];
	ld.shared.u32 	%r483, [%r44+104];
	ld.shared.u32 	%r484, [%r44+108];
	ld.shared.u32 	%r485, [%r44+112];
	ld.shared.u32 	%r486, [%r44+116];
	ld.shared.u32 	%r487, [%r44+120];
	ld.shared.u32 	%r488, [%r44+124];
	ld.shared.u32 	%r489, [%r44+128];
	add.s32 	%r91, %r458, %r90;
	add.s32 	%r92, %r459, %r91;
	add.s32 	%r93, %r460, %r92;
	add.s32 	%r94, %r461, %r93;
	add.s32 	%r95, %r462, %r94;
	add.s32 	%r96, %r463, %r95;
	add.s32 	%r97, %r464, %r96;
	add.s32 	%r98, %r465, %r97;
	add.s32 	%r99, %r466, %r98;
	add.s32 	%r100, %r467, %r99;
	add.s32 	%r101, %r468, %r100;
	add.s32 	%r102, %r469, %r101;
	add.s32 	%r103, %r470, %r102;
	add.s32 	%r104, %r471, %r103;
	add.s32 	%r105, %r472, %r104;
	add.s32 	%r106, %r473, %r105;
	add.s32 	%r107, %r474, %r106;
	add.s32 	%r108, %r475, %r107;
	add.s32 	%r109, %r476, %r108;
	add.s32 	%r110, %r477, %r109;
	add.s32 	%r111, %r478, %r110;
	add.s32 	%r112, %r479, %r111;
	add.s32 	%r113, %r480, %r112;
	add.s32 	%r114, %r481, %r113;
	add.s32 	%r115, %r482, %r114;
	add.s32 	%r116, %r483, %r115;
	add.s32 	%r117, %r484, %r116;
	add.s32 	%r118, %r485, %r117;
	add.s32 	%r119, %r486, %r118;
	add.s32 	%r120, %r487, %r119;
	add.s32 	%r121, %r488, %r120;
	add.s32 	%r318, %r489, %r121;
	// begin inline asm
	mov.u32 %r313, %laneid;
	// end inline asm
	mov.b32 	%r316, 1;
	mov.b32 	%r343, -1;
	// begin inline asm
	{  .reg .u32 r0;  .reg .pred p;  shfl.sync.up.b32 r0|p, %r318, %r316, %r341, %r343;  @p add.u32 r0, r0, %r318;  mov.u32 %r314, r0;}
	// end inline asm
	mov.b32 	%r322, 2;
	// begin inline asm
	{  .reg .u32 r0;  .reg .pred p;  shfl.sync.up.b32 r0|p, %r314, %r322, %r341, %r343;  @p add.u32 r0, r0, %r314;  mov.u32 %r320, r0;}
	// end inline asm
	mov.b32 	%r328, 4;
	// begin inline asm
	{  .reg .u32 r0;  .reg .pred p;  shfl.sync.up.b32 r0|p, %r320, %r328, %r341, %r343;  @p add.u32 r0, r0, %r320;  mov.u32 %r326, r0;}
	// end inline asm
	mov.b32 	%r334, 8;
	// begin inline asm
	{  .reg .u32 r0;  .reg .pred p;  shfl.sync.up.b32 r0|p, %r326, %r334, %r341, %r343;  @p add.u32 r0, r0, %r326;  mov.u32 %r332, r0;}
	// end inline asm
	mov.b32 	%r340, 16;
	// begin inline asm
	{  .reg .u32 r0;  .reg .pred p;  shfl.sync.up.b32 r0|p, %r332, %r340, %r341, %r343;  @p add.u32 r0, r0, %r332;  mov.u32 %r338, r0;}
	// end inline asm
	setp.ne.s32 	%p20, %r313, 31;
	@%p20 bra 	$L__BB6_41;
	st.shared.u32 	[%r45], %r338;
$L__BB6_41:
	sub.s32 	%r490, %r338, %r318;
	setp.gt.u32 	%p21, %r2, 31;
	setp.eq.s32 	%p22, %r42, 7;
	setp.eq.s32 	%p23, %r42, 6;
	setp.eq.s32 	%p24, %r42, 5;
	setp.eq.s32 	%p25, %r42, 4;
	setp.eq.s32 	%p26, %r42, 3;
	setp.eq.s32 	%p27, %r42, 2;
	setp.eq.s32 	%p28, %r42, 1;
	bar.sync 	0;
	ld.shared.v4.u32 	{%r491, %r492, %r493, %r494}, [_ZZN3cub18CUB_300001_SM_10006detail10radix_sort31DeviceRadixSortSingleTileKernelINS1_5radix10policy_hubIiNS0_8NullTypeEyE10Policy1000ELNS0_9SortOrderE0EiS6_yNS1_21identity_decomposer_tEEEvPKT1_PSB_PKT2_PSF_T3_iiT4_E12temp_storage+33792];
	selp.b32 	%r495, %r491, %r742, %p28;
	add.s32 	%r496, %r492, %r491;
	selp.b32 	%r497, %r496, %r495, %p27;
	add.s32 	%r498, %r496, %r493;
	selp.b32 	%r499, %r498, %r497, %p26;
	add.s32 	%r500, %r498, %r494;
	selp.b32 	%r501, %r500, %r499, %p25;
	ld.shared.v4.u32 	{%r502, %r503, %r504, %r505}, [_ZZN3cub18CUB_300001_SM_10006detail10radix_sort31DeviceRadixSortSingleTileKernelINS1_5radix10policy_hubIiNS0_8NullTypeEyE10Policy1000ELNS0_9SortOrderE0EiS6_yNS1_21identity_decomposer_tEEEvPKT1_PSB_PKT2_PSF_T3_iiT4_E12temp_storage+33808];
	add.s32 	%r506, %r500, %r502;
	selp.b32 	%r507, %r506, %r501, %p24;
	add.s32 	%r508, %r506, %r503;
	selp.b32 	%r509, %r508, %r507, %p23;
	add.s32 	%r510, %r508, %r504;
	selp.b32 	%r742, %r510, %r509, %p22;
	add.s32 	%r126, %r510, %r505;
	setp.ne.s32 	%p29, %r313, 0;
	selp.b32 	%r511, %r490, 0, %p29;
	add.s32 	%r512, %r742, %r511;
	or.pred  	%p30, %p21, %p29;
	selp.b32 	%r743, %r512, %r490, %p21;
	@%p30 bra 	$L__BB6_43;
	shl.b32 	%r743, %r126, 16;
	st.shared.u32 	[_ZZN3cub18CUB_300001_SM_10006detail10radix_sort31DeviceRadixSortSingleTileKernelINS1_5radix10policy_hubIiNS0_8NullTypeEyE10Policy1000ELNS0_9SortOrderE0EiS6_yNS1_21identity_decomposer_tEEEvPKT1_PSB_PKT2_PSF_T3_iiT4_E12temp_storage+33832], %r743;
$L__BB6_43:
	setp.eq.s32 	%p31, %r2, 0;
	bar.sync 	0;
	ld.shared.u32 	%r513, [_ZZN3cub18CUB_300001_SM_10006detail10radix_sort31DeviceRadixSortSingleTileKernelINS1_5radix10policy_hubIiNS0_8NullTypeEyE10Policy1000ELNS0_9SortOrderE0EiS6_yNS1_21identity_decomposer_tEEEvPKT1_PSB_PKT2_PSF_T3_iiT4_E12temp_storage+33832];
	selp.b32 	%r514, 0, %r513, %p31;
	add.s32 	%r515, %r743, %r514;
	add.s32 	%r516, %r90, %r515;
	add.s32 	%r517, %r91, %r515;
	add.s32 	%r518, %r92, %r515;
	add.s32 	%r519, %r93, %r515;
	add.s32 	%r520, %r94, %r515;
	add.s32 	%r521, %r95, %r515;
	add.s32 	%r522, %r96, %r515;
	add.s32 	%r523, %r97, %r515;
	add.s32 	%r524, %r98, %r515;
	add.s32 	%r525, %r99, %r515;
	add.s32 	%r526, %r100, %r515;
	add.s32 	%r527, %r101, %r515;
	add.s32 	%r528, %r102, %r515;
	add.s32 	%r529, %r103, %r515;
	add.s32 	%r530, %r104, %r515;
	add.s32 	%r531, %r105, %r515;
	add.s32 	%r532, %r106, %r515;
	add.s32 	%r533, %r107, %r515;
	add.s32 	%r534, %r108, %r515;
	add.s32 	%r535, %r109, %r515;
	add.s32 	%r536, %r110, %r515;
	add.s32 	%r537, %r111, %r515;
	add.s32 	%r538, %r112, %r515;
	add.s32 	%r539, %r113, %r515;
	add.s32 	%r540, %r114, %r515;
	add.s32 	%r541, %r115, %r515;
	add.s32 	%r542, %r116, %r515;
	add.s32 	%r543, %r117, %r515;
	add.s32 	%r544, %r118, %r515;
	add.s32 	%r545, %r119, %r515;
	add.s32 	%r546, %r120, %r515;
	add.s32 	%r547, %r121, %r515;
	st.shared.u32 	[%r44], %r515;
	st.shared.u32 	[%r44+4], %r516;
	st.shared.u32 	[%r44+8], %r517;
	st.shared.u32 	[%r44+12], %r518;
	st.shared.u32 	[%r44+16], %r519;
	st.shared.u32 	[%r44+20], %r520;
	st.shared.u32 	[%r44+24], %r521;
	st.shared.u32 	[%r44+28], %r522;
	st.shared.u32 	[%r44+32], %r523;
	st.shared.u32 	[%r44+36], %r524;
	st.shared.u32 	[%r44+40], %r525;
	st.shared.u32 	[%r44+44], %r526;
	st.shared.u32 	[%r44+48], %r527;
	st.shared.u32 	[%r44+52], %r528;
	st.shared.u32 	[%r44+56], %r529;
	st.shared.u32 	[%r44+60], %r530;
	st.shared.u32 	[%r44+64], %r531;
	st.shared.u32 	[%r44+68], %r532;
	st.shared.u32 	[%r44+72], %r533;
	st.shared.u32 	[%r44+76], %r534;
	st.shared.u32 	[%r44+80], %r535;
	st.shared.u32 	[%r44+84], %r536;
	st.shared.u32 	[%r44+88], %r537;
	st.shared.u32 	[%r44+92], %r538;
	st.shared.u32 	[%r44+96], %r539;
	st.shared.u32 	[%r44+100], %r540;
	st.shared.u32 	[%r44+104], %r541;
	st.shared.u32 	[%r44+108], %r542;
	st.shared.u32 	[%r44+112], %r543;
	st.shared.u32 	[%r44+116], %r544;
	st.shared.u32 	[%r44+120], %r545;
	st.shared.u32 	[%r44+124], %r546;
	st.shared.u32 	[%r44+128], %r547;
	bar.sync 	0;
	cvt.u32.u16 	%r548, %rs1;
	ld.shared.u16 	%r549, [%r71];
	add.s32 	%r130, %r549, %r548;
	cvt.u32.u16 	%r550, %rs2;
	ld.shared.u16 	%r551, [%r72];
	add.s32 	%r131, %r551, %r550;
	cvt.u32.u16 	%r552, %rs3;
	ld.shared.u16 	%r553, [%r73];
	add.s32 	%r132, %r553, %r552;
	cvt.u32.u16 	%r554, %rs4;
	ld.shared.u16 	%r555, [%r74];
	add.s32 	%r133, %r555, %r554;
	cvt.u32.u16 	%r556, %rs5;
	ld.shared.u16 	%r557, [%r75];
	add.s32 	%r134, %r557, %r556;
	cvt.u32.u16 	%r558, %rs6;
	ld.shared.u16 	%r559, [%r76];
	add.s32 	%r135, %r559, %r558;
	cvt.u32.u16 	%r560, %rs7;
	ld.shared.u16 	%r561, [%r77];
	add.s32 	%r136, %r561, %r560;
	cvt.u32.u16 	%r562, %rs8;
	ld.shared.u16 	%r563, [%r78];
	add.s32 	%r137, %r563, %r562;
	cvt.u32.u16 	%r564, %rs9;
	ld.shared.u16 	%r565, [%r79];
	add.s32 	%r138, %r565, %r564;
	cvt.u32.u16 	%r566, %rs10;
	ld.shared.u16 	%r567, [%r80];
	add.s32 	%r139, %r567, %r566;
	cvt.u32.u16 	%r568, %rs11;
	ld.shared.u16 	%r569, [%r81];
	add.s32 	%r140, %r569, %r568;
	cvt.u32.u16 	%r570, %rs12;
	ld.shared.u16 	%r571, [%r82];
	add.s32 	%r141, %r571, %r570;
	cvt.u32.u16 	%r572, %rs13;
	ld.shared.u16 	%r573, [%r83];
	add.s32 	%r142, %r573, %r572;
	cvt.u32.u16 	%r574, %rs14;
	ld.shared.u16 	%r575, [%r84];
	add.s32 	%r143, %r575, %r574;
	cvt.u32.u16 	%r576, %rs15;
	ld.shared.u16 	%r577, [%r85];
	add.s32 	%r144, %r577, %r576;
	cvt.u32.u16 	%r578, %rs16;
	ld.shared.u16 	%r579, [%r86];
	add.s32 	%r145, %r579, %r578;
	cvt.u32.u16 	%r580, %rs17;
	ld.shared.u16 	%r581, [%r87];
	add.s32 	%r146, %r581, %r580;
	cvt.u32.u16 	%r582, %rs18;
	ld.shared.u16 	%r583, [%r88];
	add.s32 	%r147, %r583, %r582;
	cvt.u32.u16 	%r584, %rs19;
	ld.shared.u16 	%r585, [%r89];
	add.s32 	%r148, %r585, %r584;
	bar.sync 	0;
	setp.lt.s32 	%p32, %r722, %r190;
	@%p32 bra 	$L__BB6_83;
	cvt.u64.u32 	%rd8, %r2;
	shl.b32 	%r586, %r130, 2;
	mov.u32 	%r587, _ZZN3cub18CUB_300001_SM_10006detail10radix_sort31DeviceRadixSortSingleTileKernelINS1_5radix10policy_hubIiNS0_8NullTypeEyE10Policy1000ELNS0_9SortOrderE0EiS6_yNS1_21identity_decomposer_tEEEvPKT1_PSB_PKT2_PSF_T3_iiT4_E12temp_storage;
	add.s32 	%r588, %r587, %r586;
	st.shared.u32 	[%r588], %r741;
	shl.b32 	%r589, %r131, 2;
	add.s32 	%r590, %r587, %r589;
	st.shared.u32 	[%r590], %r740;
	shl.b32 	%r591, %r132, 2;
	add.s32 	%r592, %r587, %r591;
	st.shared.u32 	[%r592], %r739;
	shl.b32 	%r593, %r133, 2;
	add.s32 	%r594, %r587, %r593;
	st.shared.u32 	[%r594], %r738;
	shl.b32 	%r595, %r134, 2;
	add.s32 	%r596, %r587, %r595;
	st.shared.u32 	[%r596], %r737;
	shl.b32 	%r597, %r135, 2;
	add.s32 	%r598, %r587, %r597;
	st.shared.u32 	[%r598], %r736;
	shl.b32 	%r599, %r136, 2;
	add.s32 	%r600, %r587, %r599;
	st.shared.u32 	[%r600], %r735;
	shl.b32 	%r601, %r137, 2;
	add.s32 	%r602, %r587, %r601;
	st.shared.u32 	[%r602], %r734;
	shl.b32 	%r603, %r138, 2;
	add.s32 	%r604, %r587, %r603;
	st.shared.u32 	[%r604], %r733;
	shl.b32 	%r605, %r139, 2;
	add.s32 	%r606, %r587, %r605;
	st.shared.u32 	[%r606], %r732;
	shl.b32 	%r607, %r140, 2;
	add.s32 	%r608, %r587, %r607;
	st.shared.u32 	[%r608], %r731;
	shl.b32 	%r609, %r141, 2;
	add.s32 	%r610, %r587, %r609;
	st.shared.u32 	[%r610], %r730;
	shl.b32 	%r611, %r142, 2;
	add.s32 	%r612, %r587, %r611;
	st.shared.u32 	[%r612], %r729;
	shl.b32 	%r613, %r143, 2;
	add.s32 	%r614, %r587, %r613;
	st.shared.u32 	[%r614], %r728;
	shl.b32 	%r615, %r144, 2;
	add.s32 	%r616, %r587, %r615;
	st.shared.u32 	[%r616], %r727;
	shl.b32 	%r617, %r145, 2;
	add.s32 	%r618, %r587, %r617;
	st.shared.u32 	[%r618], %r726;
	shl.b32 	%r619, %r146, 2;
	add.s32 	%r620, %r587, %r619;
	st.shared.u32 	[%r620], %r725;
	shl.b32 	%r621, %r147, 2;
	add.s32 	%r622, %r587, %r621;
	st.shared.u32 	[%r622], %r724;
	shl.b32 	%r623, %r148, 2;
	add.s32 	%r624, %r587, %r623;
	st.shared.u32 	[%r624], %r723;
	bar.sync 	0;
	mad.lo.s32 	%r149, %r2, -72, %r46;
	ld.shared.u32 	%r150, [%r149+1024];
	ld.shared.u32 	%r151, [%r149+2048];
	ld.shared.u32 	%r152, [%r149+3072];
	ld.shared.u32 	%r153, [%r149+4096];
	ld.shared.u32 	%r154, [%r149+5120];
	ld.shared.u32 	%r155, [%r149+6144];
	ld.shared.u32 	%r156, [%r149+7168];
	ld.shared.u32 	%r157, [%r149+8192];
	ld.shared.u32 	%r158, [%r149+9216];
	ld.shared.u32 	%r159, [%r149+10240];
	ld.shared.u32 	%r160, [%r149+11264];
	ld.shared.u32 	%r161, [%r149+12288];
	ld.shared.u32 	%r162, [%r149+13312];
	ld.shared.u32 	%r163, [%r149+14336];
	ld.shared.u32 	%r164, [%r149+15360];
	ld.shared.u32 	%r165, [%r149+16384];
	ld.shared.u32 	%r166, [%r149+17408];
	ld.shared.u32 	%r167, [%r149+18432];
	setp.gt.u64 	%p33, %rd4, %rd8;
	cvta.to.global.u64 	%rd9, %rd3;
	mul.wide.u32 	%rd10, %r2, 4;
	add.s64 	%rd2, %rd9, %rd10;
	@%p33 bra 	$L__BB6_45;
	bra.uni 	$L__BB6_46;
$L__BB6_45:
	ld.shared.u32 	%r625, [%r149];
	xor.b32  	%r626, %r625, -2147483648;
	st.global.u32 	[%rd2], %r626;
$L__BB6_46:
	add.s32 	%r627, %r2, 256;
	cvt.u64.u32 	%rd11, %r627;
	setp.le.u64 	%p34, %rd4, %rd11;
	@%p34 bra 	$L__BB6_48;
	xor.b32  	%r628, %r150, -2147483648;
	st.global.u32 	[%rd2+1024], %r628;
$L__BB6_48:
	add.s32 	%r629, %r2, 512;
	cvt.u64.u32 	%rd12, %r629;
	setp.le.u64 	%p35, %rd4, %rd12;
	@%p35 bra 	$L__BB6_50;
	xor.b32  	%r630, %r151, -2147483648;
	st.global.u32 	[%rd2+2048], %r630;
$L__BB6_50:
	add.s32 	%r631, %r2, 768;
	cvt.u64.u32 	%rd13, %r631;
	setp.le.u64 	%p36, %rd4, %rd13;
	@%p36 bra 	$L__BB6_52;
	xor.b32  	%r632, %r152, -2147483648;
	st.global.u32 	[%rd2+3072], %r632;
$L__BB6_52:
	or.b32  	%r633, %r2, 1024;
	cvt.u64.u32 	%rd14, %r633;
	setp.le.u64 	%p37, %rd4, %rd14;
	@%p37 bra 	$L__BB6_54;
	xor.b32  	%r634, %r153, -2147483648;
	st.global.u32 	[%rd2+4096], %r634;
$L__BB6_54:
	add.s32 	%r635, %r2, 1280;
	cvt.u64.u32 	%rd15, %r635;
	setp.le.u64 	%p38, %rd4, %rd15;
	@%p38 bra 	$L__BB6_56;
	xor.b32  	%r636, %r154, -2147483648;
	st.global.u32 	[%rd2+5120], %r636;
$L__BB6_56:
	add.s32 	%r637, %r2, 1536;
	cvt.u64.u32 	%rd16, %r637;
	setp.le.u64 	%p39, %rd4, %rd16;
	@%p39 bra 	$L__BB6_58;
	xor.b32  	%r638, %r155, -2147483648;
	st.global.u32 	[%rd2+6144], %r638;
$L__BB6_58:
	add.s32 	%r639, %r2, 1792;
	cvt.u64.u32 	%rd17, %r639;
	setp.le.u64 	%p40, %rd4, %rd17;
	@%p40 bra 	$L__BB6_60;
	xor.b32  	%r640, %r156, -2147483648;
	st.global.u32 	[%rd2+7168], %r640;
$L__BB6_60:
	or.b32  	%r641, %r2, 2048;
	cvt.u64.u32 	%rd18, %r641;
	setp.le.u64 	%p41, %rd4, %rd18;
	@%p41 bra 	$L__BB6_62;
	xor.b32  	%r642, %r157, -2147483648;
	st.global.u32 	[%rd2+8192], %r642;
$L__BB6_62:
	add.s32 	%r643, %r2, 2304;
	cvt.u64.u32 	%rd19, %r643;
	setp.le.u64 	%p42, %rd4, %rd19;
	@%p42 bra 	$L__BB6_64;
	xor.b32  	%r644, %r158, -2147483648;
	st.global.u32 	[%rd2+9216], %r644;
$L__BB6_64:
	add.s32 	%r645, %r2, 2560;
	cvt.u64.u32 	%rd20, %r645;
	setp.le.u64 	%p43, %rd4, %rd20;
	@%p43 bra 	$L__BB6_66;
	xor.b32  	%r646, %r159, -2147483648;
	st.global.u32 	[%rd2+10240], %r646;
$L__BB6_66:
	add.s32 	%r647, %r2, 2816;
	cvt.u64.u32 	%rd21, %r647;
	setp.le.u64 	%p44, %rd4, %rd21;
	@%p44 bra 	$L__BB6_68;
	xor.b32  	%r648, %r160, -2147483648;
	st.global.u32 	[%rd2+11264], %r648;
$L__BB6_68:
	or.b32  	%r649, %r2, 3072;
	cvt.u64.u32 	%rd22, %r649;
	setp.le.u64 	%p45, %rd4, %rd22;
	@%p45 bra 	$L__BB6_70;
	xor.b32  	%r650, %r161, -2147483648;
	st.global.u32 	[%rd2+12288], %r650;
$L__BB6_70:
	add.s32 	%r651, %r2, 3328;
	cvt.u64.u32 	%rd23, %r651;
	setp.le.u64 	%p46, %rd4, %rd23;
	@%p46 bra 	$L__BB6_72;
	xor.b32  	%r652, %r162, -2147483648;
	st.global.u32 	[%rd2+13312], %r652;
$L__BB6_72:
	add.s32 	%r653, %r2, 3584;
	cvt.u64.u32 	%rd24, %r653;
	setp.le.u64 	%p47, %rd4, %rd24;
	@%p47 bra 	$L__BB6_74;
	xor.b32  	%r654, %r163, -2147483648;
	st.global.u32 	[%rd2+14336], %r654;
$L__BB6_74:
	add.s32 	%r655, %r2, 3840;
	cvt.u64.u32 	%rd25, %r655;
	setp.le.u64 	%p48, %rd4, %rd25;
	@%p48 bra 	$L__BB6_76;
	xor.b32  	%r656, %r164, -2147483648;
	st.global.u32 	[%rd2+15360], %r656;
$L__BB6_76:
	or.b32  	%r657, %r2, 4096;
	cvt.u64.u32 	%rd26, %r657;
	setp.le.u64 	%p49, %rd4, %rd26;
	@%p49 bra 	$L__BB6_78;
	xor.b32  	%r658, %r165, -2147483648;
	st.global.u32 	[%rd2+16384], %r658;
$L__BB6_78:
	add.s32 	%r659, %r2, 4352;
	cvt.u64.u32 	%rd27, %r659;
	setp.le.u64 	%p50, %rd4, %rd27;
	@%p50 bra 	$L__BB6_80;
	xor.b32  	%r660, %r166, -2147483648;
	st.global.u32 	[%rd2+17408], %r660;
$L__BB6_80:
	add.s32 	%r661, %r2, 4608;
	cvt.u64.u32 	%rd28, %r661;
	setp.le.u64 	%p51, %rd4, %rd28;
	@%p51 bra 	$L__BB6_82;
	xor.b32  	%r662, %r167, -2147483648;
	st.global.u32 	[%rd2+18432], %r662;
$L__BB6_82:
	ret;
$L__BB6_83:
	shl.b32 	%r663, %r130, 2;
	mov.u32 	%r664, _ZZN3cub18CUB_300001_SM_10006detail10radix_sort31DeviceRadixSortSingleTileKernelINS1_5radix10policy_hubIiNS0_8NullTypeEyE10Policy1000ELNS0_9SortOrderE0EiS6_yNS1_21identity_decomposer_tEEEvPKT1_PSB_PKT2_PSF_T3_iiT4_E12temp_storage;
	add.s32 	%r665, %r664, %r663;
	st.shared.u32 	[%r665], %r741;
	shl.b32 	%r666, %r131, 2;
	add.s32 	%r667, %r664, %r666;
	st.shared.u32 	[%r667], %r740;
	shl.b32 	%r668, %r132, 2;
	add.s32 	%r669, %r664, %r668;
	st.shared.u32 	[%r669], %r739;
	shl.b32 	%r670, %r133, 2;
	add.s32 	%r671, %r664, %r670;
	st.shared.u32 	[%r671], %r738;
	shl.b32 	%r672, %r134, 2;
	add.s32 	%r673, %r664, %r672;
	st.shared.u32 	[%r673], %r737;
	shl.b32 	%r674, %r135, 2;
	add.s32 	%r675, %r664, %r674;
	st.shared.u32 	[%r675], %r736;
	shl.b32 	%r676, %r136, 2;
	add.s32 	%r677, %r664, %r676;
	st.shared.u32 	[%r677], %r735;
	shl.b32 	%r678, %r137, 2;
	add.s32 	%r679, %r664, %r678;
	st.shared.u32 	[%r679], %r734;
	shl.b32 	%r680, %r138, 2;
	add.s32 	%r681, %r664, %r680;
	st.shared.u32 	[%r681], %r733;
	shl.b32 	%r682, %r139, 2;
	add.s32 	%r683, %r664, %r682;
	st.shared.u32 	[%r683], %r732;
	shl.b32 	%r684, %r140, 2;
	add.s32 	%r685, %r664, %r684;
	st.shared.u32 	[%r685], %r731;
	shl.b32 	%r686, %r141, 2;
	add.s32 	%r687, %r664, %r686;
	st.shared.u32 	[%r687], %r730;
	shl.b32 	%r688, %r142, 2;
	add.s32 	%r689, %r664, %r688;
	st.shared.u32 	[%r689], %r729;
	shl.b32 	%r690, %r143, 2;
	add.s32 	%r691, %r664, %r690;
	st.shared.u32 	[%r691], %r728;
	shl.b32 	%r692, %r144, 2;
	add.s32 	%r693, %r664, %r692;
	st.shared.u32 	[%r693], %r727;
	shl.b32 	%r694, %r145, 2;
	add.s32 	%r695, %r664, %r694;
	st.shared.u32 	[%r695], %r726;
	shl.b32 	%r696, %r146, 2;
	add.s32 	%r697, %r664, %r696;
	st.shared.u32 	[%r697], %r725;
	shl.b32 	%r698, %r147, 2;
	add.s32 	%r699, %r664, %r698;
	st.shared.u32 	[%r699], %r724;
	shl.b32 	%r700, %r148, 2;
	add.s32 	%r701, %r664, %r700;
	st.shared.u32 	[%r701], %r723;
	bar.sync 	0;
	ld.shared.u32 	%r741, [%r46];
	ld.shared.u32 	%r740, [%r46+4];
	ld.shared.u32 	%r739, [%r46+8];
	ld.shared.u32 	%r738, [%r46+12];
	ld.shared.u32 	%r737, [%r46+16];
	ld.shared.u32 	%r736, [%r46+20];
	ld.shared.u32 	%r735, [%r46+24];
	ld.shared.u32 	%r734, [%r46+28];
	ld.shared.u32 	%r733, [%r46+32];
	ld.shared.u32 	%r732, [%r46+36];
	ld.shared.u32 	%r731, [%r46+40];
	ld.shared.u32 	%r730, [%r46+44];
	ld.shared.u32 	%r729, [%r46+48];
	ld.shared.u32 	%r728, [%r46+52];
	ld.shared.u32 	%r727, [%r46+56];
	ld.shared.u32 	%r726, [%r46+60];
	ld.shared.u32 	%r725, [%r46+64];
	ld.shared.u32 	%r724, [%r46+68];
	ld.shared.u32 	%r723, [%r46+72];
	bar.sync 	0;
	add.s32 	%r722, %r722, 6;
	add.s32 	%r721, %r721, -6;
	bra.uni 	$L__BB6_39;

}
	// .globl	_ZN3cub18CUB_300001_SM_10006detail10radix_sort30DeviceRadixSortHistogramKernelINS1_5radix10policy_hubIiNS0_8NullTypeEyE10Policy1000ELNS0_9SortOrderE0EiyNS1_21identity_decomposer_tEEEvPT2_PKT1_SB_iiT3_
.visible .entry _ZN3cub18CUB_300001_SM_10006detail10radix_sort30DeviceRadixSortHistogramKernelINS1_5radix10policy_hubIiNS0_8NullTypeEyE10Policy1000ELNS0_9SortOrderE0EiyNS1_21identity_decomposer_tEEEvPT2_PKT1_SB_iiT3_(
	.param .u64 .ptr .align 1 _ZN3cub18CUB_300001_SM_10006detail10radix_sort30DeviceRadixSortHistogramKernelINS1_5radix10policy_hubIiNS0_8NullTypeEyE10Policy1000ELNS0_9SortOrderE0EiyNS1_21identity_decomposer_tEEEvPT2_PKT1_SB_iiT3__param_0,
	.param .u64 .ptr .align 1 _ZN3cub18CUB_300001_SM_10006detail10radix_sort30DeviceRadixSortHistogramKernelINS1_5radix10policy_hubIiNS0_8NullTypeEyE10Policy1000ELNS0_9SortOrderE0EiyNS1_21identity_decomposer_tEEEvPT2_PKT1_SB_iiT3__param_1,
	.param .u64 _ZN3cub18CUB_300001_SM_10006detail10radix_sort30DeviceRadixSortHistogramKernelINS1_5radix10policy_hubIiNS0_8NullTypeEyE10Policy1000ELNS0_9SortOrderE0EiyNS1_21identity_decomposer_tEEEvPT2_PKT1_SB_iiT3__param_2,
	.param .u32 _ZN3cub18CUB_300001_SM_10006detail10radix_sort30DeviceRadixSortHistogramKernelINS1_5radix10policy_hubIiNS0_8NullTypeEyE10Policy1000ELNS0_9SortOrderE0EiyNS1_21identity_decomposer_tEEEvPT2_PKT1_SB_iiT3__param_3,
	.param .u32 _ZN3cub18CUB_300001_SM_10006detail10radix_sort30DeviceRadixSortHistogramKernelINS1_5radix10policy_hubIiNS0_8NullTypeEyE10Policy1000ELNS0_9SortOrderE0EiyNS1_21identity_decomposer_tEEEvPT2_PKT1_SB_iiT3__param_4,
	.param .align 1 .b8 _ZN3cub18CUB_300001_SM_10006detail10radix_sort30DeviceRadixSortHistogramKernelINS1_5radix10policy_hubIiNS0_8NullTypeEyE10Policy1000ELNS0_9SortOrderE0EiyNS1_21identity_decomposer_tEEEvPT2_PKT1_SB_iiT3__param_5[1]
)
.maxntid 128
{
	.reg .pred 	%p<91>;
	.reg .b32 	%r<486>;
	.reg .b64 	%rd<137>;
	// demoted variable
	.shared .align 4 .b8 _ZZN3cub18CUB_300001_SM_10006detail10radix_sort30DeviceRadixSortHistogramKernelINS1_5radix10policy_hubIiNS0_8NullTypeEyE10Policy1000ELNS0_9SortOrderE0EiyNS1_21identity_decomposer_tEEEvPT2_PKT1_SB_iiT3_E12temp_storage[4096];
	ld.param.u64 	%rd18, [_ZN3cub18CUB_300001_SM_10006detail10radix_sort30DeviceRadixSortHistogramKernelINS1_5radix10policy_hubIiNS0_8NullTypeEyE10Policy1000ELNS0_9SortOrderE0EiyNS1_21identity_decomposer_tEEEvPT2_PKT1_SB_iiT3__param_0];
	ld.param.u64 	%rd19, [_ZN3cub18CUB_300001_SM_10006detail10radix_sort30DeviceRadixSortHistogramKernelINS1_5radix10policy_hubIiNS0_8NullTypeEyE10Policy1000ELNS0_9SortOrderE0EiyNS1_21identity_decomposer_tEEEvPT2_PKT1_SB_iiT3__param_1];
	ld.param.u64 	%rd17, [_ZN3cub18CUB_300001_SM_10006detail10radix_sort30DeviceRadixSortHistogramKernelINS1_5radix10policy_hubIiNS0_8NullTypeEyE10Policy1000ELNS0_9SortOrderE0EiyNS1_21identity_decomposer_tEEEvPT2_PKT1_SB_iiT3__param_2];
	ld.param.u32 	%r174, [_ZN3cub18CUB_300001_SM_10006detail10radix_sort30DeviceRadixSortHistogramKernelINS1_5radix10policy_hubIiNS0_8NullTypeEyE10Policy1000ELNS0_9SortOrderE0EiyNS1_21identity_decomposer_tEEEvPT2_PKT1_SB_iiT3__param_3];
	ld.param.u32 	%r175, [_ZN3cub18CUB_300001_SM_10006detail10radix_sort30DeviceRadixSortHistogramKernelINS1_5radix10policy_hubIiNS0_8NullTypeEyE10Policy1000ELNS0_9SortOrderE0EiyNS1_21identity_decomposer_tEEEvPT2_PKT1_SB_iiT3__param_4];
	cvta.to.global.u64 	%rd1, %rd19;
	cvta.to.global.u64 	%rd2, %rd18;
	setp.eq.s64 	%p2, %rd17, 0;
	@%p2 bra 	$L__BB7_153;
	sub.s32 	%r176, %r175, %r174;
	add.s32 	%r177, %r176, 7;
	shr.s32 	%r178, %r177, 31;
	shr.u32 	%r179, %r178, 29;
	add.s32 	%r180, %r177, %r179;
	shr.s32 	%r181, %r180, 3;
	mov.u32 	%r182, %tid.x;
	setp.gt.u32 	%p3, %r182, 255;
	setp.lt.s32 	%p4, %r177, 8;
	mov.u32 	%r183, %ctaid.x;
	shl.b32 	%r184, %r183, 11;
	cvt.u64.u32 	%rd3, %r184;
	mov.u32 	%r185, %nctaid.x;
	shl.b32 	%r186, %r185, 11;
	cvt.u64.u32 	%rd4, %r186;
	add.s32 	%r1, %r181, -1;
	and.b32  	%r2, %r181, 15;
	and.b32  	%r3, %r181, 7;
	add.s32 	%r4, %r3, -1;
	and.b32  	%r5, %r181, 3;
	or.pred  	%p1, %p3, %p4;
	shl.b32 	%r187, %r182, 2;
	mov.u32 	%r188, _ZZN3cub18CUB_300001_SM_10006detail10radix_sort30DeviceRadixSortHistogramKernelINS1_5radix10policy_hubIiNS0_8NullTypeEyE10Policy1000ELNS0_9SortOrderE0EiyNS1_21identity_decomposer_tEEEvPT2_PKT1_SB_iiT3_E12temp_storage;
	add.s32 	%r6, %r188, %r187;
	and.b32  	%r7, %r181, 268435440;
	cvt.u64.u32 	%rd5, %r182;
	add.s32 	%r8, %r182, 128;
	add.s32 	%r9, %r182, 256;
	add.s32 	%r10, %r182, 384;
	add.s32 	%r11, %r182, 512;
	add.s32 	%r12, %r182, 640;
	add.s32 	%r13, %r182, 768;
	or.b32  	%r14, %r182, 1024;
	add.s32 	%r15, %r182, 1920;
	and.b32  	%r16, %r181, 268435448;
	and.b32  	%r17, %r181, 1;
	neg.s32 	%r18, %r7;
	add.s32 	%r19, %r6, 8192;
	add.s64 	%rd21, %rd17, -1;
	shr.u64 	%rd22, %rd21, 30;
	add.s64 	%rd23, %rd22, 1;
	min.u64 	%rd6, %rd23, %rd17;
	mov.b64 	%rd135, 0;
$L__BB7_2:
	@%p1 bra 	$L__BB7_30;
	setp.lt.u32 	%p5, %r1, 15;
	mov.b32 	%r439, 0;
	@%p5 bra 	$L__BB7_6;
	mov.u32 	%r436, %r19;
	mov.u32 	%r437, %r18;
$L__BB7_5:
	.pragma "nounroll";
	mov.b32 	%r190, 0;
	st.shared.u32 	[%r436+-8192], %r190;
	st.shared.u32 	[%r436+-7168], %r190;
	st.shared.u32 	[%r436+-6144], %r190;
	st.shared.u32 	[%r436+-5120], %r190;
	st.shared.u32 	[%r436+-4096], %r190;
	st.shared.u32 	[%r436+-3072], %r190;
	st.shared.u32 	[%r436+-2048], %r190;
	st.shared.u32 	[%r436+-1024], %r190;
	st.shared.u32 	[%r436], %r190;
	st.shared.u32 	[%r436+1024], %r190;
	st.shared.u32 	[%r436+2048], %r190;
	st.shared.u32 	[%r436+3072], %r190;
	st.shared.u32 	[%r436+4096], %r190;
	st.shared.u32 	[%r436+5120], %r190;
	st.shared.u32 	[%r436+6144], %r190;
	st.shared.u32 	[%r436+7168], %r190;
	add.s32 	%r437, %r437, 16;
	add.s32 	%r436, %r436, 16384;
	setp.ne.s32 	%p6, %r437, 0;
	mov.u32 	%r439, %r7;
	@%p6 bra 	$L__BB7_5;
$L__BB7_6:
	add.s32 	%r25, %r2, -1;
	setp.eq.s32 	%p7, %r2, 0;
	@%p7 bra 	$L__BB7_16;
	setp.lt.u32 	%p8, %r25, 7;
	@%p8 bra 	$L__BB7_9;
	shl.b32 	%r191, %r439, 10;
	add.s32 	%r192, %r6, %r191;
	mov.b32 	%r193, 0;
	st.shared.u32 	[%r192], %r193;
	st.shared.u32 	[%r192+1024], %r193;
	st.shared.u32 	[%r192+2048], %r193;
	st.shared.u32 	[%r192+3072], %r193;
	st.shared.u32 	[%r192+4096], %r193;
	st.shared.u32 	[%r192+5120], %r193;
	st.shared.u32 	[%r192+6144], %r193;
	st.shared.u32 	[%r192+7168], %r193;
	add.s32 	%r439, %r439, 8;
$L__BB7_9:
	setp.eq.s32 	%p9, %r3, 0;
	@%p9 bra 	$L__BB7_16;
	setp.lt.u32 	%p10, %r4, 3;
	@%p10 bra 	$L__BB7_12;
	shl.b32 	%r194, %r439, 10;
	add.s32 	%r195, %r6, %r194;
	mov.b32 	%r196, 0;
	st.shared.u32 	[%r195], %r196;
	st.shared.u32 	[%r195+1024], %r196;
	st.shared.u32 	[%r195+2048], %r196;
	st.shared.u32 	[%r195+3072], %r196;
	add.s32 	%r439, %r439, 4;
$L__BB7_12:
	setp.eq.s32 	%p11, %r5, 0;
	@%p11 bra 	$L__BB7_16;
	setp.eq.s32 	%p12, %r5, 1;
	shl.b32 	%r197, %r439, 10;
	add.s32 	%r30, %r6, %r197;
	mov.b32 	%r198, 0;
	st.shared.u32 	[%r30], %r198;
	@%p12 bra 	$L__BB7_16;
	setp.eq.s32 	%p13, %r5, 2;
	mov.b32 	%r199, 0;
	st.shared.u32 	[%r30+1024], %r199;
	@%p13 bra 	$L__BB7_16;
	mov.b32 	%r200, 0;
	st.shared.u32 	[%r30+2048], %r200;
$L__BB7_16:
	cvt.u32.u64 	%r201, %rd5;
	setp.gt.u32 	%p14, %r201, 127;
	@%p14 bra 	$L__BB7_30;
	setp.lt.u32 	%p15, %r1, 15;
	mov.b32 	%r443, 0;
	@%p15 bra 	$L__BB7_20;
	mov.b32 	%r441, 0;
$L__BB7_19:
	.pragma "nounroll";
	shl.b32 	%r204, %r441, 10;
	add.s32 	%r205, %r6, %r204;
	mov.b32 	%r206, 0;
	st.shared.u32 	[%r205+512], %r206;
	st.shared.u32 	[%r205+1536], %r206;
	st.shared.u32 	[%r205+2560], %r206;
	st.shared.u32 	[%r205+3584], %r206;
	st.shared.u32 	[%r205+4608], %r206;
	st.shared.u32 	[%r205+5632], %r206;
	st.shared.u32 	[%r205+6656], %r206;
	st.shared.u32 	[%r205+7680], %r206;
	st.shared.u32 	[%r205+8704], %r206;
	st.shared.u32 	[%r205+9728], %r206;
	st.shared.u32 	[%r205+10752], %r206;
	st.shared.u32 	[%r205+11776], %r206;
	st.shared.u32 	[%r205+12800], %r206;
	st.shared.u32 	[%r205+13824], %r206;
	st.shared.u32 	[%r205+14848], %r206;
	st.shared.u32 	[%r205+15872], %r206;
	add.s32 	%r441, %r441, 16;
	setp.ne.s32 	%p16, %r441, %r7;
	mov.u32 	%r443, %r7;
	@%p16 bra 	$L__BB7_19;
$L__BB7_20:
	setp.eq.s32 	%p17, %r2, 0;
	@%p17 bra 	$L__BB7_30;
	setp.lt.u32 	%p18, %r25, 7;
	@%p18 bra 	$L__BB7_23;
	shl.b32 	%r207, %r443, 10;
	add.s32 	%r208, %r6, %r207;
	mov.b32 	%r209, 0;
	st.shared.u32 	[%r208+512], %r209;
	st.shared.u32 	[%r208+1536], %r209;
	st.shared.u32 	[%r208+2560], %r209;
	st.shared.u32 	[%r208+3584], %r209;
	st.shared.u32 	[%r208+4608], %r209;
	st.shared.u32 	[%r208+5632], %r209;
	st.shared.u32 	[%r208+6656], %r209;
	st.shared.u32 	[%r208+7680], %r209;
	add.s32 	%r443, %r443, 8;
$L__BB7_23:
	setp.eq.s32 	%p19, %r3, 0;
	@%p19 bra 	$L__BB7_30;
	setp.lt.u32 	%p20, %r4, 3;
	@%p20 bra 	$L__BB7_26;
	shl.b32 	%r210, %r443, 10;
	add.s32 	%r211, %r6, %r210;
	mov.b32 	%r212, 0;
	st.shared.u32 	[%r211+512], %r212;
	st.shared.u32 	[%r211+1536], %r212;
	st.shared.u32 	[%r211+2560], %r212;
	st.shared.u32 	[%r211+3584], %r212;
	add.s32 	%r443, %r443, 4;
$L__BB7_26:
	setp.eq.s32 	%p21, %r5, 0;
	@%p21 bra 	$L__BB7_30;
	setp.eq.s32 	%p22, %r5, 1;
	shl.b32 	%r213, %r443, 10;
	add.s32 	%r38, %r6, %r213;
	mov.b32 	%r214, 0;
	st.shared.u32 	[%r38+512], %r214;
	@%p22 bra 	$L__BB7_30;
	setp.eq.s32 	%p23, %r5, 2;
	mov.b32 	%r215, 0;
	st.shared.u32 	[%r38+1536], %r215;
	@%p23 bra 	$L__BB7_30;
	mov.b32 	%r216, 0;
	st.shared.u32 	[%r38+2560], %r216;
$L__BB7_30:
	bar.sync 	0;
	bar.sync 	0;
	shl.b64 	%rd8, %rd135, 30;
	sub.s64 	%rd24, %rd17, %rd8;
	min.u64 	%rd9, %rd24, 1073741824;
	setp.le.u64 	%p24, %rd9, %rd3;
	@%p24 bra 	$L__BB7_70;
	mov.u64 	%rd136, %rd3;
$L__BB7_32:
	add.s64 	%rd11, %rd136, %rd8;
	sub.s64 	%rd12, %rd17, %rd11;
	setp.lt.u64 	%p25, %rd12, 2048;
	@%p25 bra 	$L__BB7_34;
	add.s64 	%rd27, %rd11, %rd5;
	shl.b64 	%rd28, %rd27, 2;
	add.s64 	%rd29, %rd1, %rd28;
	ld.global.u32 	%r475, [%rd29];
	ld.global.u32 	%r474, [%rd29+512];
	ld.global.u32 	%r473, [%rd29+1024];
	ld.global.u32 	%r472, [%rd29+1536];
	ld.global.u32 	%r471, [%rd29+2048];
	ld.global.u32 	%r470, [%rd29+2560];
	ld.global.u32 	%r469, [%rd29+3072];
	ld.global.u32 	%r468, [%rd29+3584];
	ld.global.u32 	%r467, [%rd29+4096];
	ld.global.u32 	%r466, [%rd29+4608];
	ld.global.u32 	%r465, [%rd29+5120];
	ld.global.u32 	%r464, [%rd29+5632];
	ld.global.u32 	%r463, [%rd29+6144];
	ld.global.u32 	%r462, [%rd29+6656];
	ld.global.u32 	%r461, [%rd29+7168];
	ld.global.u32 	%r460, [%rd29+7680];
	bra.uni 	$L__BB7_66;
$L__BB7_34:
	cvt.u32.u64 	%r218, %rd5;
	cvt.u32.u64 	%r55, %rd12;
	setp.ge.s32 	%p26, %r218, %r55;
	add.s64 	%rd25, %rd11, %rd5;
	shl.b64 	%rd26, %rd25, 2;
	add.s64 	%rd13, %rd1, %rd26;
	mov.b32 	%r475, 2147483647;
	@%p26 bra 	$L__BB7_36;
	ld.global.u32 	%r475, [%rd13];
$L__BB7_36:
	setp.ge.s32 	%p27, %r8, %r55;
	mov.b32 	%r474, 2147483647;
	@%p27 bra 	$L__BB7_38;
	ld.global.u32 	%r474, [%rd13+512];
$L__BB7_38:
	setp.ge.s32 	%p28, %r9, %r55;
	mov.b32 	%r473, 2147483647;
	@%p28 bra 	$L__BB7_40;
	ld.global.u32 	%r473, [%rd13+1024];
$L__BB7_40:
	setp.ge.s32 	%p29, %r10, %r55;
	mov.b32 	%r472, 2147483647;
	@%p29 bra 	$L__BB7_42;
	ld.global.u32 	%r472, [%rd13+1536];
$L__BB7_42:
	setp.ge.s32 	%p30, %r11, %r55;
	mov.b32 	%r471, 2147483647;
	@%p30 bra 	$L__BB7_44;
	ld.global.u32 	%r471, [%rd13+2048];
$L__BB7_44:
	setp.ge.s32 	%p31, %r12, %r55;
	mov.b32 	%r470, 2147483647;
	@%p31 bra 	$L__BB7_46;
	ld.global.u32 	%r470, [%rd13+2560];
$L__BB7_46:
	setp.ge.s32 	%p32, %r13, %r55;
	mov.b32 	%r469, 2147483647;
	@%p32 bra 	$L__BB7_48;
	ld.global.u32 	%r469, [%rd13+3072];
$L__BB7_48:
	mov.u32 	%r226, %tid.x;
	add.s32 	%r227, %r226, 896;
	setp.ge.s32 	%p33, %r227, %r55;
	mov.b32 	%r468, 2147483647;
	@%p33 bra 	$L__BB7_50;
	ld.global.u32 	%r468, [%rd13+3584];
$L__BB7_50:
	setp.ge.s32 	%p34, %r14, %r55;
	mov.b32 	%r467, 2147483647;
	@%p34 bra 	$L__BB7_52;
	ld.global.u32 	%r467, [%rd13+4096];
$L__BB7_52:
	add.s32 	%r231, %r226, 1152;
	setp.ge.s32 	%p35, %r231, %r55;
	mov.b32 	%r466, 2147483647;
	@%p35 bra 	$L__BB7_54;
	ld.global.u32 	%r466, [%rd13+4608];
$L__BB7_54:
	add.s32 	%r234, %r226, 1280;
	setp.ge.s32 	%p36, %r234, %r55;
	mov.b32 	%r465, 2147483647;
	@%p36 bra 	$L__BB7_56;
	ld.global.u32 	%r465, [%rd13+5120];
$L__BB7_56:
	add.s32 	%r237, %r226, 1408;
	setp.ge.s32 	%p37, %r237, %r55;
	mov.b32 	%r464, 2147483647;
	@%p37 bra 	$L__BB7_58;
	ld.global.u32 	%r464, [%rd13+5632];
$L__BB7_58:
	add.s32 	%r240, %r226, 1536;
	setp.ge.s32 	%p38, %r240, %r55;
	mov.b32 	%r463, 2147483647;
	@%p38 bra 	$L__BB7_60;
	ld.global.u32 	%r463, [%rd13+6144];
$L__BB7_60:
	add.s32 	%r243, %r226, 1664;
	setp.ge.s32 	%p39, %r243, %r55;
	mov.b32 	%r462, 2147483647;
	@%p39 bra 	$L__BB7_62;
	ld.global.u32 	%r462, [%rd13+6656];
$L__BB7_62:
	add.s32 	%r246, %r226, 1792;
	setp.ge.s32 	%p40, %r246, %r55;
	mov.b32 	%r461, 2147483647;
	@%p40 bra 	$L__BB7_64;
	ld.global.u32 	%r461, [%rd13+7168];
$L__BB7_64:
	setp.ge.s32 	%p41, %r15, %r55;
	mov.b32 	%r460, 2147483647;
	@%p41 bra 	$L__BB7_66;
	ld.global.u32 	%r460, [%rd13+7680];
$L__BB7_66:
	setp.le.s32 	%p42, %r175, %r174;
	@%p42 bra 	$L__BB7_69;
	xor.b32  	%r103, %r460, -2147483648;
	xor.b32  	%r104, %r461, -2147483648;
	xor.b32  	%r105, %r462, -2147483648;
	xor.b32  	%r106, %r463, -2147483648;
	xor.b32  	%r107, %r464, -2147483648;
	xor.b32  	%r108, %r465, -2147483648;
	xor.b32  	%r109, %r466, -2147483648;
	xor.b32  	%r110, %r467, -2147483648;
	xor.b32  	%r111, %r468, -2147483648;
	xor.b32  	%r112, %r469, -2147483648;
	xor.b32  	%r113, %r470, -2147483648;
	xor.b32  	%r114, %r471, -2147483648;
	xor.b32  	%r115, %r472, -2147483648;
	xor.b32  	%r116, %r473, -2147483648;
	xor.b32  	%r117, %r474, -2147483648;
	xor.b32  	%r118, %r475, -2147483648;
	mov.b32 	%r476, 0;
	mov.u32 	%r477, %r174;
$L__BB7_68:
	sub.s32 	%r249, %r175, %r477;
	shl.b32 	%r250, %r476, 10;
	mov.u32 	%r251, _ZZN3cub18CUB_300001_SM_10006detail10radix_sort30DeviceRadixSortHistogramKernelINS1_5radix10policy_hubIiNS0_8NullTypeEyE10Policy1000ELNS0_9SortOrderE0EiyNS1_21identity_decomposer_tEEEvPT2_PKT1_SB_iiT3_E12temp_storage;
	add.s32 	%r252, %r251, %r250;
	min.s32 	%r253, %r249, 8;
	mov.b32 	%r254, -1;
	shl.b32 	%r255, %r254, %r253;
	not.b32 	%r256, %r255;
	shr.u32 	%r257, %r118, %r477;
	and.b32  	%r258, %r257, %r256;
	shl.b32 	%r259, %r258, 2;
	add.s32 	%r260, %r252, %r259;
	atom.shared.add.u32 	%r261, [%r260], 1;
	shr.u32 	%r262, %r117, %r477;
	and.b32  	%r263, %r262, %r256;
	shl.b32 	%r264, %r263, 2;
	add.s32 	%r265, %r252, %r264;
	atom.shared.add.u32 	%r266, [%r265], 1;
	shr.u32 	%r267, %r116, %r477;
	and.b32  	%r268, %r267, %r256;
	shl.b32 	%r269, %r268, 2;
	add.s32 	%r270, %r252, %r269;
	atom.shared.add.u32 	%r271, [%r270], 1;
	shr.u32 	%r272, %r115, %r477;
	and.b32  	%r273, %r272, %r256;
	shl.b32 	%r274, %r273, 2;
	add.s32 	%r275, %r252, %r274;
	atom.shared.add.u32 	%r276, [%r275], 1;
	shr.u32 	%r277, %r114, %r477;
	and.b32  	%r278, %r277, %r256;
	shl.b32 	%r279, %r278, 2;
	add.s32 	%r280, %r252, %r279;
	atom.shared.add.u32 	%r281, [%r280], 1;
	shr.u32 	%r282, %r113, %r477;
	and.b32  	%r283, %r282, %r256;
	shl.b32 	%r284, %r283, 2;
	add.s32 	%r285, %r252, %r284;
	atom.shared.add.u32 	%r286, [%r285], 1;
	shr.u32 	%r287, %r112, %r477;
	and.b32  	%r288, %r287, %r256;
	shl.b32 	%r289, %r288, 2;
	add.s32 	%r290, %r252, %r289;
	atom.shared.add.u32 	%r291, [%r290], 1;
	shr.u32 	%r292, %r111, %r477;
	and.b32  	%r293, %r292, %r256;
	shl.b32 	%r294, %r293, 2;
	add.s32 	%r295, %r252, %r294;
	atom.shared.add.u32 	%r296, [%r295], 1;
	shr.u32 	%r297, %r110, %r477;
	and.b32  	%r298, %r297, %r256;
	shl.b32 	%r299, %r298, 2;
	add.s32 	%r300, %r252, %r299;
	atom.shared.add.u32 	%r301, [%r300], 1;
	shr.u32 	%r302, %r109, %r477;
	and.b32  	%r303, %r302, %r256;
	shl.b32 	%r304, %r303, 2;
	add.s32 	%r305, %r252, %r304;
	atom.shared.add.u32 	%r306, [%r305], 1;
	shr.u32 	%r307, %r108, %r477;
	and.b32  	%r308, %r307, %r256;
	shl.b32 	%r309, %r308, 2;
	add.s32 	%r310, %r252, %r309;
	atom.shared.add.u32 	%r311, [%r310], 1;
	shr.u32 	%r312, %r107, %r477;
	and.b32  	%r313, %r312, %r256;
	shl.b32 	%r314, %r313, 2;
	add.s32 	%r315, %r252, %r314;
	atom.shared.add.u32 	%r316, [%r315], 1;
	shr.u32 	%r317, %r106, %r477;
	and.b32  	%r318, %r317, %r256;
	shl.b32 	%r319, %r318, 2;
	add.s32 	%r320, %r252, %r319;
	atom.shared.add.u32 	%r321, [%r320], 1;
	shr.u32 	%r322, %r105, %r477;
	and.b32  	%r323, %r322, %r256;
	shl.b32 	%r324, %r323, 2;
	add.s32 	%r325, %r252, %r324;
	atom.shared.add.u32 	%r326, [%r325], 1;
	shr.u32 	%r327, %r104, %r477;
	and.b32  	%r328, %r327, %r256;
	shl.b32 	%r329, %r328, 2;
	add.s32 	%r330, %r252, %r329;
	atom.shared.add.u32 	%r331, [%r330], 1;
	shr.u32 	%r332, %r103, %r477;
	and.b32  	%r333, %r332, %r256;
	shl.b32 	%r334, %r333, 2;
	add.s32 	%r335, %r252, %r334;
	atom.shared.add.u32 	%r336, [%r335], 1;
	add.s32 	%r477, %r477, 8;
	add.s32 	%r476, %r476, 1;
	setp.lt.s32 	%p43, %r477, %r175;
	@%p43 bra 	$L__BB7_68;
$L__BB7_69:
	add.s64 	%rd136, %rd136, %rd4;
	setp.lt.u64 	%p44, %rd136, %rd9;
	@%p44 bra 	$L__BB7_32;
$L__BB7_70:
	bar.sync 	0;
	@%p1 bra 	$L__BB7_152;
	setp.lt.u32 	%p45, %r1, 7;
	mov.b32 	%r480, 0;
	@%p45 bra 	$L__BB7_90;
	mov.b32 	%r478, 0;
$L__BB7_73:
	.pragma "nounroll";
	shl.b32 	%r339, %r478, 10;
	add.s32 	%r124, %r6, %r339;
	ld.shared.u32 	%r125, [%r124];
	setp.eq.s32 	%p46, %r125, 0;
	@%p46 bra 	$L__BB7_75;
	cvt.u32.u64 	%r340, %rd5;
	shl.b32 	%r341, %r478, 8;
	add.s32 	%r342, %r341, %r340;
	mul.wide.u32 	%rd30, %r342, 8;
	add.s64 	%rd31, %rd2, %rd30;
	cvt.u64.u32 	%rd32, %r125;
	atom.global.add.u64 	%rd33, [%rd31], %rd32;
$L__BB7_75:
	ld.shared.u32 	%r126, [%r124+1024];
	setp.eq.s32 	%p47, %r126, 0;
	@%p47 bra 	$L__BB7_77;
	cvt.u32.u64 	%r343, %rd5;
	shl.b32 	%r344, %r478, 8;
	add.s32 	%r345, %r344, %r343;
	add.s32 	%r346, %r345, 256;
	mul.wide.u32 	%rd34, %r346, 8;
	add.s64 	%rd35, %rd2, %rd34;
	cvt.u64.u32 	%rd36, %r126;
	atom.global.add.u64 	%rd37, [%rd35], %rd36;
$L__BB7_77:
	ld.shared.u32 	%r127, [%r124+2048];
	setp.eq.s32 	%p48, %r127, 0;
	@%p48 bra 	$L__BB7_79;
	cvt.u32.u64 	%r347, %rd5;
	shl.b32 	%r348, %r478, 8;
	add.s32 	%r349, %r348, %r347;
	add.s32 	%r350, %r349, 512;
	mul.wide.u32 	%rd38, %r350, 8;
	add.s64 	%rd39, %rd2, %rd38;
	cvt.u64.u32 	%rd40, %r127;
	atom.global.add.u64 	%rd41, [%rd39], %rd40;
$L__BB7_79:
	ld.shared.u32 	%r128, [%r124+3072];
	setp.eq.s32 	%p49, %r128, 0;
	@%p49 bra 	$L__BB7_81;
	cvt.u32.u64 	%r351, %rd5;
	shl.b32 	%r352, %r478, 8;
	add.s32 	%r353, %r352, %r351;
	add.s32 	%r354, %r353, 768;
	mul.wide.u32 	%rd42, %r354, 8;
	add.s64 	%rd43, %rd2, %rd42;
	cvt.u64.u32 	%rd44, %r128;
	atom.global.add.u64 	%rd45, [%rd43], %rd44;
$L__BB7_81:
	ld.shared.u32 	%r129, [%r124+4096];
	setp.eq.s32 	%p50, %r129, 0;
	@%p50 bra 	$L__BB7_83;
	cvt.u32.u64 	%r355, %rd5;
	shl.b32 	%r356, %r478, 8;
	add.s32 	%r357, %r356, %r355;
	add.s32 	%r358, %r357, 1024;
	mul.wide.u32 	%rd46, %r358, 8;
	add.s64 	%rd47, %rd2, %rd46;
	cvt.u64.u32 	%rd48, %r129;
	atom.global.add.u64 	%rd49, [%rd47], %rd48;
$L__BB7_83:
	ld.shared.u32 	%r130, [%r124+5120];
	setp.eq.s32 	%p51, %r130, 0;
	@%p51 bra 	$L__BB7_85;
	cvt.u32.u64 	%r359, %rd5;
	shl.b32 	%r360, %r478, 8;
	add.s32 	%r361, %r360, %r359;
	add.s32 	%r362, %r361, 1280;
	mul.wide.u32 	%rd50, %r362, 8;
	add.s64 	%rd51, %rd2, %rd50;
	cvt.u64.u32 	%rd52, %r130;
	atom.global.add.u64 	%rd53, [%rd51], %rd52;
$L__BB7_85:
	ld.shared.u32 	%r131, [%r124+6144];
	setp.eq.s32 	%p52, %r131, 0;
	@%p52 bra 	$L__BB7_87;
	cvt.u32.u64 	%r363, %rd5;
	shl.b32 	%r364, %r478, 8;
	add.s32 	%r365, %r364, %r363;
	add.s32 	%r366, %r365, 1536;
	mul.wide.u32 	%rd54, %r366, 8;
	add.s64 	%rd55, %rd2, %rd54;
	cvt.u64.u32 	%rd56, %r131;
	atom.global.add.u64 	%rd57, [%rd55], %rd56;
$L__BB7_87:
	ld.shared.u32 	%r132, [%r124+7168];
	setp.eq.s32 	%p53, %r132, 0;
	@%p53 bra 	$L__BB7_89;
	cvt.u32.u64 	%r367, %rd5;
	shl.b32 	%r368, %r478, 8;
	add.s32 	%r369, %r368, %r367;
	add.s32 	%r370, %r369, 1792;
	mul.wide.u32 	%rd58, %r370, 8;
	add.s64 	%rd59, %rd2, %rd58;
	cvt.u64.u32 	%rd60, %r132;
	atom.global.add.u64 	%rd61, [%rd59], %rd60;
$L__BB7_89:
	add.s32 	%r478, %r478, 8;
	setp.ne.s32 	%p54, %r478, %r16;
	mov.u32 	%r480, %r16;
	@%p54 bra 	$L__BB7_73;
$L__BB7_90:
	add.s32 	%r135, %r5, -1;
	setp.eq.s32 	%p55, %r3, 0;
	@%p55 bra 	$L__BB7_111;
	setp.lt.u32 	%p56, %r4, 3;
	@%p56 bra 	$L__BB7_101;
	shl.b32 	%r371, %r480, 10;
	add.s32 	%r136, %r6, %r371;
	ld.shared.u32 	%r137, [%r136];
	setp.eq.s32 	%p57, %r137, 0;
	@%p57 bra 	$L__BB7_94;
	cvt.u32.u64 	%r372, %rd5;
	shl.b32 	%r373, %r480, 8;
	add.s32 	%r374, %r373, %r372;
	mul.wide.u32 	%rd62, %r374, 8;
	add.s64 	%rd63, %rd2, %rd62;
	cvt.u64.u32 	%rd64, %r137;
	atom.global.add.u64 	%rd65, [%rd63], %rd64;
$L__BB7_94:
	ld.shared.u32 	%r138, [%r136+1024];
	setp.eq.s32 	%p58, %r138, 0;
	@%p58 bra 	$L__BB7_96;
	cvt.u32.u64 	%r375, %rd5;
	shl.b32 	%r376, %r480, 8;
	add.s32 	%r377, %r376, %r375;
	add.s32 	%r378, %r377, 256;
	mul.wide.u32 	%rd66, %r378, 8;
	add.s64 	%rd67, %rd2, %rd66;
	cvt.u64.u32 	%rd68, %r138;
	atom.global.add.u64 	%rd69, [%rd67], %rd68;
$L__BB7_96:
	ld.shared.u32 	%r139, [%r136+2048];
	setp.eq.s32 	%p59, %r139, 0;
	@%p59 bra 	$L__BB7_98;
	cvt.u32.u64 	%r379, %rd5;
	shl.b32 	%r380, %r480, 8;
	add.s32 	%r381, %r380, %r379;
	add.s32 	%r382, %r381, 512;
	mul.wide.u32 	%rd70, %r382, 8;
	add.s64 	%rd71, %rd2, %rd70;
	cvt.u64.u32 	%rd72, %r139;
	atom.global.add.u64 	%rd73, [%rd71], %rd72;
$L__BB7_98:
	ld.shared.u32 	%r140, [%r136+3072];
	setp.eq.s32 	%p60, %r140, 0;
	@%p60 bra 	$L__BB7_100;
	cvt.u32.u64 	%r383, %rd5;
	shl.b32 	%r384, %r480, 8;
	add.s32 	%r385, %r384, %r383;
	add.s32 	%r386, %r385, 768;
	mul.wide.u32 	%rd74, %r386, 8;
	add.s64 	%rd75, %rd2, %rd74;
	cvt.u64.u32 	%rd76, %r140;
	atom.global.add.u64 	%rd77, [%rd75], %rd76;
$L__BB7_100:
	add.s32 	%r480, %r480, 4;
$L__BB7_101:
	setp.eq.s32 	%p61, %r5, 0;
	@%p61 bra 	$L__BB7_111;
	setp.eq.s32 	%p62, %r135, 0;
	@%p62 bra 	$L__BB7_108;
	shl.b32 	%r387, %r480, 10;
	add.s32 	%r143, %r6, %r387;
	ld.shared.u32 	%r144, [%r143];
	setp.eq.s32 	%p63, %r144, 0;
	@%p63 bra 	$L__BB7_105;
	cvt.u32.u64 	%r388, %rd5;
	shl.b32 	%r389, %r480, 8;
	add.s32 	%r390, %r389, %r388;
	mul.wide.u32 	%rd78, %r390, 8;
	add.s64 	%rd79, %rd2, %rd78;
	cvt.u64.u32 	%rd80, %r144;
	atom.global.add.u64 	%rd81, [%rd79], %rd80;
$L__BB7_105:
	ld.shared.u32 	%r145, [%r143+1024];
	setp.eq.s32 	%p64, %r145, 0;
	@%p64 bra 	$L__BB7_107;
	cvt.u32.u64 	%r391, %rd5;
	shl.b32 	%r392, %r480, 8;
	add.s32 	%r393, %r392, %r391;
	add.s32 	%r394, %r393, 256;
	mul.wide.u32 	%rd82, %r394, 8;
	add.s64 	%rd83, %rd2, %rd82;
	cvt.u64.u32 	%rd84, %r145;
	atom.global.add.u64 	%rd85, [%rd83], %rd84;
$L__BB7_107:
	add.s32 	%r480, %r480, 2;
$L__BB7_108:
	setp.eq.s32 	%p65, %r17, 0;
	@%p65 bra 	$L__BB7_111;
	shl.b32 	%r395, %r480, 10;
	add.s32 	%r396, %r6, %r395;
	ld.shared.u32 	%r148, [%r396];
	setp.eq.s32 	%p66, %r148, 0;
	@%p66 bra 	$L__BB7_111;
	cvt.u32.u64 	%r397, %rd5;
	shl.b32 	%r398, %r480, 8;
	add.s32 	%r399, %r398, %r397;
	mul.wide.u32 	%rd86, %r399, 8;
	add.s64 	%rd87, %rd2, %rd86;
	cvt.u64.u32 	%rd88, %r148;
	atom.global.add.u64 	%rd89, [%rd87], %rd88;
$L__BB7_111:
	cvt.u32.u64 	%r400, %rd5;
	setp.gt.u32 	%p67, %r400, 127;
	@%p67 bra 	$L__BB7_152;
	setp.lt.u32 	%p68, %r1, 7;
	mov.b32 	%r484, 0;
	@%p68 bra 	$L__BB7_131;
	mov.b32 	%r482, 0;
$L__BB7_114:
	.pragma "nounroll";
	shl.b32 	%r404, %r482, 10;
	add.s32 	%r150, %r6, %r404;
	ld.shared.u32 	%r151, [%r150+512];
	setp.eq.s32 	%p69, %r151, 0;
	shl.b32 	%r405, %r482, 8;
	add.s32 	%r406, %r405, %r400;
	mul.wide.u32 	%rd90, %r406, 8;
	add.s64 	%rd15, %rd2, %rd90;
	@%p69 bra 	$L__BB7_116;
	cvt.u64.u32 	%rd91, %r151;
	atom.global.add.u64 	%rd92, [%rd15+1024], %rd91;
$L__BB7_116:
	ld.shared.u32 	%r152, [%r150+1536];
	setp.eq.s32 	%p70, %r152, 0;
	@%p70 bra 	$L__BB7_118;
	cvt.u64.u32 	%rd93, %r152;
	atom.global.add.u64 	%rd94, [%rd15+3072], %rd93;
$L__BB7_118:
	ld.shared.u32 	%r153, [%r150+2560];
	setp.eq.s32 	%p71, %r153, 0;
	@%p71 bra 	$L__BB7_120;
	cvt.u64.u32 	%rd95, %r153;
	atom.global.add.u64 	%rd96, [%rd15+5120], %rd95;
$L__BB7_120:
	ld.shared.u32 	%r154, [%r150+3584];
	setp.eq.s32 	%p72, %r154, 0;
	@%p72 bra 	$L__BB7_122;
	cvt.u64.u32 	%rd97, %r154;
	atom.global.add.u64 	%rd98, [%rd15+7168], %rd97;
$L__BB7_122:
	ld.shared.u32 	%r155, [%r150+4608];
	setp.eq.s32 	%p73, %r155, 0;
	@%p73 bra 	$L__BB7_124;
	cvt.u64.u32 	%rd99, %r155;
	atom.global.add.u64 	%rd100, [%rd15+9216], %rd99;
$L__BB7_124:
	ld.shared.u32 	%r156, [%r150+5632];
	setp.eq.s32 	%p74, %r156, 0;
	@%p74 bra 	$L__BB7_126;
	cvt.u64.u32 	%rd101, %r156;
	atom.global.add.u64 	%rd102, [%rd15+11264], %rd101;
$L__BB7_126:
	ld.shared.u32 	%r157, [%r150+6656];
	setp.eq.s32 	%p75, %r157, 0;
	@%p75 bra 	$L__BB7_128;
	cvt.u64.u32 	%rd103, %r157;
	atom.global.add.u64 	%rd104, [%rd15+13312], %rd103;
$L__BB7_128:
	ld.shared.u32 	%r158, [%r150+7680];
	setp.eq.s32 	%p76, %r158, 0;
	@%p76 bra 	$L__BB7_130;
	cvt.u64.u32 	%rd105, %r158;
	atom.global.add.u64 	%rd106, [%rd15+15360], %rd105;
$L__BB7_130:
	add.s32 	%r482, %r482, 8;
	setp.ne.s32 	%p77, %r482, %r16;
	mov.u32 	%r484, %r16;
	@%p77 bra 	$L__BB7_114;
$L__BB7_131:
	setp.eq.s32 	%p78, %r3, 0;
	@%p78 bra 	$L__BB7_152;
	setp.lt.u32 	%p79, %r4, 3;
	@%p79 bra 	$L__BB7_142;
	shl.b32 	%r407, %r484, 10;
	add.s32 	%r161, %r6, %r407;
	ld.shared.u32 	%r162, [%r161+512];
	setp.eq.s32 	%p80, %r162, 0;
	@%p80 bra 	$L__BB7_135;
	shl.b32 	%r409, %r484, 8;
	add.s32 	%r410, %r409, %r400;
	mul.wide.u32 	%rd107, %r410, 8;
	add.s64 	%rd108, %rd2, %rd107;
	cvt.u64.u32 	%rd109, %r162;
	atom.global.add.u64 	%rd110, [%rd108+1024], %rd109;
$L__BB7_135:
	ld.shared.u32 	%r163, [%r161+1536];
	setp.eq.s32 	%p81, %r163, 0;
	@%p81 bra 	$L__BB7_137;
	shl.b32 	%r412, %r484, 8;
	add.s32 	%r413, %r412, %r400;
	add.s32 	%r414, %r413, 256;
	mul.wide.u32 	%rd111, %r414, 8;
	add.s64 	%rd112, %rd2, %rd111;
	cvt.u64.u32 	%rd113, %r163;
	atom.global.add.u64 	%rd114, [%rd112+1024], %rd113;
$L__BB7_137:
	ld.shared.u32 	%r164, [%r161+2560];
	setp.eq.s32 	%p82, %r164, 0;
	@%p82 bra 	$L__BB7_139;
	shl.b32 	%r416, %r484, 8;
	add.s32 	%r417, %r416, %r400;
	add.s32 	%r418, %r417, 512;
	mul.wide.u32 	%rd115, %r418, 8;
	add.s64 	%rd116, %rd2, %rd115;
	cvt.u64.u32 	%rd117, %r164;
	atom.global.add.u64 	%rd118, [%rd116+1024], %rd117;
$L__BB7_139:
	ld.shared.u32 	%r165, [%r161+3584];
	setp.eq.s32 	%p83, %r165, 0;
	@%p83 bra 	$L__BB7_141;
	shl.b32 	%r420, %r484, 8;
	add.s32 	%r421, %r420, %r400;
	add.s32 	%r422, %r421, 768;
	mul.wide.u32 	%rd119, %r422, 8;
	add.s64 	%rd120, %rd2, %rd119;
	cvt.u64.u32 	%rd121, %r165;
	atom.global.add.u64 	%rd122, [%rd120+1024], %rd121;
$L__BB7_141:
	add.s32 	%r484, %r484, 4;
$L__BB7_142:
	setp.eq.s32 	%p84, %r5, 0;
	@%p84 bra 	$L__BB7_152;
	setp.eq.s32 	%p85, %r135, 0;
	@%p85 bra 	$L__BB7_149;
	shl.b32 	%r423, %r484, 10;
	add.s32 	%r168, %r6, %r423;
	ld.shared.u32 	%r169, [%r168+512];
	setp.eq.s32 	%p86, %r169, 0;
	@%p86 bra 	$L__BB7_146;
	shl.b32 	%r425, %r484, 8;
	add.s32 	%r426, %r425, %r400;
	mul.wide.u32 	%rd123, %r426, 8;
	add.s64 	%rd124, %rd2, %rd123;
	cvt.u64.u32 	%rd125, %r169;
	atom.global.add.u64 	%rd126, [%rd124+1024], %rd125;
$L__BB7_146:
	ld.shared.u32 	%r170, [%r168+1536];
	setp.eq.s32 	%p87, %r170, 0;
	@%p87 bra 	$L__BB7_148;
	shl.b32 	%r428, %r484, 8;
	add.s32 	%r429, %r428, %r400;
	add.s32 	%r430, %r429, 256;
	mul.wide.u32 	%rd127, %r430, 8;
	add.s64 	%rd128, %rd2, %rd127;
	cvt.u64.u32 	%rd129, %r170;
	atom.global.add.u64 	%rd130, [%rd128+1024], %rd129;
$L__BB7_148:
	add.s32 	%r484, %r484, 2;
$L__BB7_149:
	setp.eq.s32 	%p88, %r17, 0;
	@%p88 bra 	$L__BB7_152;
	shl.b32 	%r431, %r484, 10;
	add.s32 	%r432, %r6, %r431;
	ld.shared.u32 	%r173, [%r432+512];
	setp.eq.s32 	%p89, %r173, 0;
	@%p89 bra 	$L__BB7_152;
	shl.b32 	%r434, %r484, 8;
	add.s32 	%r435, %r434, %r400;
	mul.wide.u32 	%rd131, %r435, 8;
	add.s64 	%rd132, %rd2, %rd131;
	cvt.u64.u32 	%rd133, %r173;
	atom.global.add.u64 	%rd134, [%rd132+1024], %rd133;
$L__BB7_152:
	bar.sync 	0;
	add.s64 	%rd135, %rd135, 1;
	setp.ne.s64 	%p90, %rd135, %rd6;
	@%p90 bra 	$L__BB7_2;
$L__BB7_153:
	ret;

}
	// .globl	_ZN3cub18CUB_300001_SM_10006detail10radix_sort33DeviceRadixSortExclusiveSumKernelINS1_5radix10policy_hubIiNS0_8NullTypeEyE10Policy1000EyEEvPT0_
.visible .entry _ZN3cub18CUB_300001_SM_10006detail10radix_sort33DeviceRadixSortExclusiveSumKernelINS1_5radix10policy_hubIiNS0_8NullTypeEyE10Policy1000EyEEvPT0_(
	.param .u64 .ptr .align 1 _ZN3cub18CUB_300001_SM_10006detail10radix_sort33DeviceRadixSortExclusiveSumKernelINS1_5radix10policy_hubIiNS0_8NullTypeEyE10Policy1000EyEEvPT0__param_0
)
{
	.reg .pred 	%p<4>;
	.reg .b32 	%r<28>;
	.reg .b64 	%rd<54>;
	// demoted variable
	.shared .align 16 .b8 _ZZN3cub18CUB_300001_SM_10006detail10radix_sort33DeviceRadixSortExclusiveSumKernelINS1_5radix10policy_hubIiNS0_8NullTypeEyE10Policy1000EyEEvPT0_E12temp_storage[2336];
	ld.param.u64 	%rd5, [_ZN3cub18CUB_300001_SM_10006detail10radix_sort33DeviceRadixSortExclusiveSumKernelINS1_5radix10policy_hubIiNS0_8NullTypeEyE10Policy1000EyEEvPT0__param_0];
	cvta.to.global.u64 	%rd6, %rd5;
	mov.u32 	%r3, %ctaid.x;
	shl.b32 	%r4, %r3, 8;
	mov.u32 	%r1, %tid.x;
	setp.gt.u32 	%p1, %r1, 255;
	add.s32 	%r5, %r4, %r1;
	mul.wide.s32 	%rd7, %r5, 8;
	add.s64 	%rd1, %rd6, %rd7;
	@%p1 bra 	$L__BB8_2;
	ld.global.u64 	%rd53, [%rd1];
$L__BB8_2:
	shr.u32 	%r6, %r1, 3;
	add.s32 	%r7, %r6, %r1;
	shl.b32 	%r8, %r7, 3;
	mov.u32 	%r9, _ZZN3cub18CUB_300001_SM_10006detail10radix_sort33DeviceRadixSortExclusiveSumKernelINS1_5radix10policy_hubIiNS0_8NullTypeEyE10Policy1000EyEEvPT0_E12temp_storage;
	add.s32 	%r10, %r9, %r8;
	add.s32 	%r2, %r10, 16;
	st.shared.u64 	[%r10+16], %rd53;
	bar.sync 	0;
	setp.gt.u32 	%p2, %r1, 31;
	@%p2 bra 	$L__BB8_4;
	mad.lo.s32 	%r27, %r1, 72, %r9;
	ld.shared.u64 	%rd23, [%r27+16];
	ld.shared.u64 	%rd24, [%r27+24];
	ld.shared.u64 	%rd25, [%r27+32];
	ld.shared.u64 	%rd26, [%r27+40];
	ld.shared.u64 	%rd27, [%r27+48];
	ld.shared.u64 	%rd28, [%r27+56];
	ld.shared.u64 	%rd29, [%r27+64];
	ld.shared.u64 	%rd30, [%r27+72];
	add.s64 	%rd31, %rd24, %rd23;
	add.s64 	%rd32, %rd31, %rd25;
	add.s64 	%rd33, %rd32, %rd26;
	add.s64 	%rd34, %rd33, %rd27;
	add.s64 	%rd35, %rd34, %rd28;
	add.s64 	%rd36, %rd35, %rd29;
	add.s64 	%rd10, %rd36, %rd30;
	mov.b32 	%r11, 1;
	mov.b32 	%r24, 0;
	mov.b32 	%r25, -1;
	// begin inline asm
	{  .reg .u64 r0;  .reg .u32 lo;  .reg .u32 hi;  .reg .pred p;  mov.b64 {lo, hi}, %rd10;  shfl.sync.up.b32 lo|p, lo, %r11, %r24, %r25;  shfl.sync.up.b32 hi|p, hi, %r11, %r24, %r25;  mov.b64 r0, {lo, hi};  @p add.u64 r0, r0, %rd10;  mov.u64 %rd8, r0;}
	// end inline asm
	mov.b32 	%r14, 2;
	// begin inline asm
	{  .reg .u64 r0;  .reg .u32 lo;  .reg .u32 hi;  .reg .pred p;  mov.b64 {lo, hi}, %rd8;  shfl.sync.up.b32 lo|p, lo, %r14, %r24, %r25;  shfl.sync.up.b32 hi|p, hi, %r14, %r24, %r25;  mov.b64 r0, {lo, hi};  @p add.u64 r0, r0, %rd8;  mov.u64 %rd11, r0;}
	// end inline asm
	mov.b32 	%r17, 4;
	// begin inline asm
	{  .reg .u64 r0;  .reg .u32 lo;  .reg .u32 hi;  .reg .pred p;  mov.b64 {lo, hi}, %rd11;  shfl.sync.up.b32 lo|p, lo, %r17, %r24, %r25;  shfl.sync.up.b32 hi|p, hi, %r17, %r24, %r25;  mov.b64 r0, {lo, hi};  @p add.u64 r0, r0, %rd11;  mov.u64 %rd14, r0;}
	// end inline asm
	mov.b32 	%r20, 8;
	// begin inline asm
	{  .reg .u64 r0;  .reg .u32 lo;  .reg .u32 hi;  .reg .pred p;  mov.b64 {lo, hi}, %rd14;  shfl.sync.up.b32 lo|p, lo, %r20, %r24, %r25;  shfl.sync.up.b32 hi|p, hi, %r20, %r24, %r25;  mov.b64 r0, {lo, hi};  @p add.u64 r0, r0, %rd14;  mov.u64 %rd17, r0;}
	// end inline asm
	mov.b32 	%r23, 16;
	// begin inline asm
	{  .reg .u64 r0;  .reg .u32 lo;  .reg .u32 hi;  .reg .pred p;  mov.b64 {lo, hi}, %rd17;  shfl.sync.up.b32 lo|p, lo, %r23, %r24, %r25;  shfl.sync.up.b32 hi|p, hi, %r23, %r24, %r25;  mov.b64 r0, {lo, hi};  @p add.u64 r0, r0, %rd17;  mov.u64 %rd20, r0;}
	// end inline asm
	sub.s64 	%rd37, %rd20, %rd10;
	ld.shared.u64 	%rd38, [%r27+16];
	ld.shared.u64 	%rd39, [%r27+24];
	ld.shared.u64 	%rd40, [%r27+32];
	ld.shared.u64 	%rd41, [%r27+40];
	ld.shared.u64 	%rd42, [%r27+48];
	ld.shared.u64 	%rd43, [%r27+56];
	ld.shared.u64 	%rd44, [%r27+64];
	add.s64 	%rd45, %rd38, %rd37;
	add.s64 	%rd46, %rd39, %rd45;
	add.s64 	%rd47, %rd40, %rd46;
	add.s64 	%rd48, %rd41, %rd47;
	add.s64 	%rd49, %rd42, %rd48;
	add.s64 	%rd50, %rd43, %rd49;
	add.s64 	%rd51, %rd44, %rd50;
	st.shared.u64 	[%r27+16], %rd37;
	st.shared.u64 	[%r27+24], %rd45;
	st.shared.u64 	[%r27+32], %rd46;
	st.shared.u64 	[%r27+40], %rd47;
	st.shared.u64 	[%r27+48], %rd48;
	st.shared.u64 	[%r27+56], %rd49;
	st.shared.u64 	[%r27+64], %rd50;
	st.shared.u64 	[%r27+72], %rd51;
$L__BB8_4:
	setp.gt.u32 	%p3, %r1, 255;
	bar.sync 	0;
	@%p3 bra 	$L__BB8_6;
	ld.shared.u64 	%rd52, [%r2];
	st.global.u64 	[%rd1], %rd52;
$L__BB8_6:
	ret;

}
	// .globl	_ZN3cub18CUB_300001_SM_10006detail10radix_sort29DeviceRadixSortOnesweepKernelINS1_5radix10policy_hubIiNS0_8NullTypeEyE10Policy1000ELNS0_9SortOrderE0EiS6_yiiNS1_21identity_decomposer_tEEEvPT5_SC_PT3_PKSD_PT1_PKSH_PT2_PKSL_T4_iiT6_
.visible .entry _ZN3cub18CUB_300001_SM_10006detail10radix_sort29DeviceRadixSortOnesweepKernelINS1_5radix10policy_hubIiNS0_8NullTypeEyE10Policy1000ELNS0_9SortOrderE0EiS6_yiiNS1_21identity_decomposer_tEEEvPT5_SC_PT3_PKSD_PT1_PKSH_PT2_PKSL_T4_iiT6_(
	.param .u64 .ptr .align 1 _ZN3cub18CUB_300001_SM_10006detail10radix_sort29DeviceRadixSortOnesweepKernelINS1_5radix10policy_hubIiNS0_8NullTypeEyE10Policy1000ELNS0_9SortOrderE0EiS6_yiiNS1_21identity_decomposer_tEEEvPT5_SC_PT3_PKSD_PT1_PKSH_PT2_PKSL_T4_iiT6__param_0,
	.param .u64 .ptr .align 1 _ZN3cub18CUB_300001_SM_10006detail10radix_sort29DeviceRadixSortOnesweepKernelINS1_5radix10policy_hubIiNS0_8NullTypeEyE10Policy1000ELNS0_9SortOrderE0EiS6_yiiNS1_21identity_decomposer_tEEEvPT5_SC_PT3_PKSD_PT1_PKSH_PT2_PKSL_T4_iiT6__param_1,
	.param .u64 .ptr .align 1 _ZN3cub18CUB_300001_SM_10006detail10radix_sort29DeviceRadixSortOnesweepKernelINS1_5radix10policy_hubIiNS0_8NullTypeEyE10Policy1000ELNS0_9SortOrderE0EiS6_yiiNS1_21identity_decomposer_tEEEvPT5_SC_PT3_PKSD_PT1_PKSH_PT2_PKSL_T4_iiT6__param_2,
	.param .u64 .ptr .align 1 _ZN3cub18CUB_300001_SM_10006detail10radix_sort29DeviceRadixSortOnesweepKernelINS1_5radix10policy_hubIiNS0_8NullTypeEyE10Policy1000ELNS0_9SortOrderE0EiS6_yiiNS1_21identity_decomposer_tEEEvPT5_SC_PT3_PKSD_PT1_PKSH_PT2_PKSL_T4_iiT6__param_3,
	.param .u64 .ptr .align 1 _ZN3cub18CUB_300001_SM_10006detail10radix_sort29DeviceRadixSortOnesweepKernelINS1_5radix10policy_hubIiNS0_8NullTypeEyE10Policy1000ELNS0_9SortOrderE0EiS6_yiiNS1_21identity_decomposer_tEEEvPT5_SC_PT3_PKSD_PT1_PKSH_PT2_PKSL_T4_iiT6__param_4,
	.param .u64 .ptr .align 1 _ZN3cub18CUB_300001_SM_10006detail10radix_sort29DeviceRadixSortOnesweepKernelINS1_5radix10policy_hubIiNS0_8NullTypeEyE10Policy1000ELNS0_9SortOrderE0EiS6_yiiNS1_21identity_decomposer_tEEEvPT5_SC_PT3_PKSD_PT1_PKSH_PT2_PKSL_T4_iiT6__param_5,
	.param .u64 .ptr .align 1 _ZN3cub18CUB_300001_SM_10006detail10radix_sort29DeviceRadixSortOnesweepKernelINS1_5radix10policy_hubIiNS0_8NullTypeEyE10Policy1000ELNS0_9SortOrderE0EiS6_yiiNS1_21identity_decomposer_tEEEvPT5_SC_PT3_PKSD_PT1_PKSH_PT2_PKSL_T4_iiT6__param_6,
	.param .u64 .ptr .align 1 _ZN3cub18CUB_300001_SM_10006detail10radix_sort29DeviceRadixSortOnesweepKernelINS1_5radix10policy_hubIiNS0_8NullTypeEyE10Policy1000ELNS0_9SortOrderE0EiS6_yiiNS1_21identity_decomposer_tEEEvPT5_SC_PT3_PKSD_PT1_PKSH_PT2_PKSL_T4_iiT6__param_7,
	.param .u32 _ZN3cub18CUB_300001_SM_10006detail10radix_sort29DeviceRadixSortOnesweepKernelINS1_5radix10policy_hubIiNS0_8NullTypeEyE10Policy1000ELNS0_9SortOrderE0EiS6_yiiNS1_21identity_decomposer_tEEEvPT5_SC_PT3_PKSD_PT1_PKSH_PT2_PKSL_T4_iiT6__param_8,
	.param .u32 _ZN3cub18CUB_300001_SM_10006detail10radix_sort29DeviceRadixSortOnesweepKernelINS1_5radix10policy_hubIiNS0_8NullTypeEyE10Policy1000ELNS0_9SortOrderE0EiS6_yiiNS1_21identity_decomposer_tEEEvPT5_SC_PT3_PKSD_PT1_PKSH_PT2_PKSL_T4_iiT6__param_9,
	.param .u32 _ZN3cub18CUB_300001_SM_10006detail10radix_sort29DeviceRadixSortOnesweepKernelINS1_5radix10policy_hubIiNS0_8NullTypeEyE10Policy1000ELNS0_9SortOrderE0EiS6_yiiNS1_21identity_decomposer_tEEEvPT5_SC_PT3_PKSD_PT1_PKSH_PT2_PKSL_T4_iiT6__param_10,
	.param .align 1 .b8 _ZN3cub18CUB_300001_SM_10006detail10radix_sort29DeviceRadixSortOnesweepKernelINS1_5radix10policy_hubIiNS0_8NullTypeEyE10Policy1000ELNS0_9SortOrderE0EiS6_yiiNS1_21identity_decomposer_tEEEvPT5_SC_PT3_PKSD_PT1_PKSH_PT2_PKSL_T4_iiT6__param_11[1]
)
.maxntid 384
{
	.reg .pred 	%p<142>;
	.reg .b32 	%r<1806>;
	.reg .b64 	%rd<239>;
	// demoted variable
	.shared .align 16 .b8 _ZZN3cub18CUB_300001_SM_10006detail10radix_sort29DeviceRadixSortOnesweepKernelINS1_5radix10policy_hubIiNS0_8NullTypeEyE10Policy1000ELNS0_9SortOrderE0EiS6_yiiNS1_21identity_decomposer_tEEEvPT5_SC_PT3_PKSD_PT1_PKSH_PT2_PKSL_T4_iiT6_E1s[31232];
	ld.param.u64 	%rd21, [_ZN3cub18CUB_300001_SM_10006detail10radix_sort29DeviceRadixSortOnesweepKernelINS1_5radix10policy_hubIiNS0_8NullTypeEyE10Policy1000ELNS0_9SortOrderE0EiS6_yiiNS1_21identity_decomposer_tEEEvPT5_SC_PT3_PKSD_PT1_PKSH_PT2_PKSL_T4_iiT6__param_1];
	ld.param.u64 	%rd24, [_ZN3cub18CUB_300001_SM_10006detail10radix_sort29DeviceRadixSortOnesweepKernelINS1_5radix10policy_hubIiNS0_8NullTypeEyE10Policy1000ELNS0_9SortOrderE0EiS6_yiiNS1_21identity_decomposer_tEEEvPT5_SC_PT3_PKSD_PT1_PKSH_PT2_PKSL_T4_iiT6__param_4];
	ld.param.u64 	%rd25, [_ZN3cub18CUB_300001_SM_10006detail10radix_sort29DeviceRadixSortOnesweepKernelINS1_5radix10policy_hubIiNS0_8NullTypeEyE10Policy1000ELNS0_9SortOrderE0EiS6_yiiNS1_21identity_decomposer_tEEEvPT5_SC_PT3_PKSD_PT1_PKSH_PT2_PKSL_T4_iiT6__param_5];
	ld.param.u32 	%r293, [_ZN3cub18CUB_300001_SM_10006detail10radix_sort29DeviceRadixSortOnesweepKernelINS1_5radix10policy_hubIiNS0_8NullTypeEyE10Policy1000ELNS0_9SortOrderE0EiS6_yiiNS1_21identity_decomposer_tEEEvPT5_SC_PT3_PKSD_PT1_PKSH_PT2_PKSL_T4_iiT6__param_9];
	ld.param.u32 	%r294, [_ZN3cub18CUB_300001_SM_10006detail10radix_sort29DeviceRadixSortOnesweepKernelINS1_5radix10policy_hubIiNS0_8NullTypeEyE10Policy1000ELNS0_9SortOrderE0EiS6_yiiNS1_21identity_decomposer_tEEEvPT5_SC_PT3_PKSD_PT1_PKSH_PT2_PKSL_T4_iiT6__param_10];
	cvta.to.global.u64 	%rd1, %rd24;
	cvta.to.global.u64 	%rd2, %rd25;
	mov.u32 	%r1, %tid.x;
	// begin inline asm
	mov.u32 %r295, %laneid;
	// end inline asm
	setp.ne.s32 	%p1, %r1, 0;
	@%p1 bra 	$L__BB9_2;
	cvta.to.global.u64 	%rd26, %rd21;
	atom.global.add.u32 	%r296, [%rd26], 1;
	st.shared.u32 	[_ZZN3cub18CUB_300001_SM_10006detail10radix_sort29DeviceRadixSortOnesweepKernelINS1_5radix10policy_hubIiNS0_8NullTypeEyE10Policy1000ELNS0_9SortOrderE0EiS6_yiiNS1_21identity_decomposer_tEEEvPT5_SC_PT3_PKSD_PT1_PKSH_PT2_PKSL_T4_iiT6_E1s+29184], %r296;
$L__BB9_2:
	ld.param.u32 	%r1706, [_ZN3cub18CUB_300001_SM_10006detail10radix_sort29DeviceRadixSortOnesweepKernelINS1_5radix10policy_hubIiNS0_8NullTypeEyE10Policy1000ELNS0_9SortOrderE0EiS6_yiiNS1_21identity_decomposer_tEEEvPT5_SC_PT3_PKSD_PT1_PKSH_PT2_PKSL_T4_iiT6__param_8];
	bar.sync 	0;
	ld.shared.u32 	%r3, [_ZZN3cub18CUB_300001_SM_10006detail10radix_sort29DeviceRadixSortOnesweepKernelINS1_5radix10policy_hubIiNS0_8NullTypeEyE10Policy1000ELNS0_9SortOrderE0EiS6_yiiNS1_21identity_decomposer_tEEEvPT5_SC_PT3_PKSD_PT1_PKSH_PT2_PKSL_T4_iiT6_E1s+29184];
	mul.lo.s32 	%r297, %r3, 7296;
	add.s32 	%r4, %r297, 7296;
	setp.gt.s32 	%p2, %r4, %r1706;
	cvt.s64.s32 	%rd3, %r297;
	@%p2 bra 	$L__BB9_4;
	and.b32  	%r298, %r1, 31;
	and.b32  	%r299, %r1, 992;
	mul.lo.s32 	%r300, %r299, 19;
	or.b32  	%r301, %r300, %r298;
	cvt.u64.u32 	%rd27, %r301;
	add.s64 	%rd28, %rd27, %rd3;
	shl.b64 	%rd29, %rd28, 2;
	add.s64 	%rd30, %rd2, %rd29;
	ld.global.u32 	%r1732, [%rd30];
	ld.global.u32 	%r1733, [%rd30+128];
	ld.global.u32 	%r1734, [%rd30+256];
	ld.global.u32 	%r1735, [%rd30+384];
	ld.global.u32 	%r1736, [%rd30+512];
	ld.global.u32 	%r1737, [%rd30+640];
	ld.global.u32 	%r1738, [%rd30+768];
	ld.global.u32 	%r1739, [%rd30+896];
	ld.global.u32 	%r1740, [%rd30+1024];
	ld.global.u32 	%r1741, [%rd30+1152];
	ld.global.u32 	%r1742, [%rd30+1280];
	ld.global.u32 	%r1743, [%rd30+1408];
	ld.global.u32 	%r1744, [%rd30+1536];
	ld.global.u32 	%r1745, [%rd30+1664];
	ld.global.u32 	%r1746, [%rd30+1792];
	ld.global.u32 	%r1747, [%rd30+1920];
	ld.global.u32 	%r1748, [%rd30+2048];
	ld.global.u32 	%r1749, [%rd30+2176];
	ld.global.u32 	%r1750, [%rd30+2304];
	bra.uni 	$L__BB9_42;
$L__BB9_4:
	ld.param.u32 	%r1707, [_ZN3cub18CUB_300001_SM_10006detail10radix_sort29DeviceRadixSortOnesweepKernelINS1_5radix10policy_hubIiNS0_8NullTypeEyE10Policy1000ELNS0_9SortOrderE0EiS6_yiiNS1_21identity_decomposer_tEEEvPT5_SC_PT3_PKSD_PT1_PKSH_PT2_PKSL_T4_iiT6__param_8];
	cvt.u32.u64 	%r303, %rd3;
	sub.s32 	%r24, %r1707, %r303;
	and.b32  	%r304, %r1, 31;
	and.b32  	%r305, %r1, 992;
	mul.lo.s32 	%r306, %r305, 19;
	or.b32  	%r25, %r306, %r304;
	setp.ge.s32 	%p3, %r25, %r24;
	cvt.u64.u32 	%rd31, %r25;
	add.s64 	%rd32, %rd31, %rd3;
	shl.b64 	%rd33, %rd32, 2;
	add.s64 	%rd4, %rd2, %rd33;
	mov.b32 	%r1732, 2147483647;
	@%p3 bra 	$L__BB9_6;
	ld.global.u32 	%r1732, [%rd4];
$L__BB9_6:
	add.s32 	%r308, %r25, 32;
	setp.ge.s32 	%p4, %r308, %r24;
	mov.b32 	%r1733, 2147483647;
	@%p4 bra 	$L__BB9_8;
	ld.global.u32 	%r1733, [%rd4+128];
$L__BB9_8:
	add.s32 	%r310, %r25, 64;
	setp.ge.s32 	%p5, %r310, %r24;
	mov.b32 	%r1734, 2147483647;
	@%p5 bra 	$L__BB9_10;
	ld.global.u32 	%r1734, [%rd4+256];
$L__BB9_10:
	add.s32 	%r312, %r25, 96;
	setp.ge.s32 	%p6, %r312, %r24;
	mov.b32 	%r1735, 2147483647;
	@%p6 bra 	$L__BB9_12;
	ld.global.u32 	%r1735, [%rd4+384];
$L__BB9_12:
	add.s32 	%r314, %r25, 128;
	setp.ge.s32 	%p7, %r314, %r24;
	mov.b32 	%r1736, 2147483647;
	@%p7 bra 	$L__BB9_14;
	ld.global.u32 	%r1736, [%rd4+512];
$L__BB9_14:
	add.s32 	%r316, %r25, 160;
	setp.ge.s32 	%p8, %r316, %r24;
	mov.b32 	%r1737, 2147483647;
	@%p8 bra 	$L__BB9_16;
	ld.global.u32 	%r1737, [%rd4+640];
$L__BB9_16:
	add.s32 	%r318, %r25, 192;
	setp.ge.s32 	%p9, %r318, %r24;
	mov.b32 	%r1738, 2147483647;
	@%p9 bra 	$L__BB9_18;
	ld.global.u32 	%r1738, [%rd4+768];
$L__BB9_18:
	add.s32 	%r320, %r25, 224;
	setp.ge.s32 	%p10, %r320, %r24;
	mov.b32 	%r1739, 2147483647;
	@%p10 bra 	$L__BB9_20;
	ld.global.u32 	%r1739, [%rd4+896];
$L__BB9_20:
	add.s32 	%r322, %r25, 256;
	setp.ge.s32 	%p11, %r322, %r24;
	mov.b32 	%r1740, 2147483647;
	@%p11 bra 	$L__BB9_22;
	ld.global.u32 	%r1740, [%rd4+1024];
$L__BB9_22:
	add.s32 	%r324, %r25, 288;
	setp.ge.s32 	%p12, %r324, %r24;
	mov.b32 	%r1741, 2147483647;
	@%p12 bra 	$L__BB9_24;
	ld.global.u32 	%r1741, [%rd4+1152];
$L__BB9_24:
	add.s32 	%r326, %r25, 320;
	setp.ge.s32 	%p13, %r326, %r24;
	mov.b32 	%r1742, 2147483647;
	@%p13 bra 	$L__BB9_26;
	ld.global.u32 	%r1742, [%rd4+1280];
$L__BB9_26:
	add.s32 	%r328, %r25, 352;
	setp.ge.s32 	%p14, %r328, %r24;
	mov.b32 	%r1743, 2147483647;
	@%p14 bra 	$L__BB9_28;
	ld.global.u32 	%r1743, [%rd4+1408];
$L__BB9_28:
	add.s32 	%r330, %r25, 384;
	setp.ge.s32 	%p15, %r330, %r24;
	mov.b32 	%r1744, 2147483647;
	@%p15 bra 	$L__BB9_30;
	ld.global.u32 	%r1744, [%rd4+1536];
$L__BB9_30:
	add.s32 	%r332, %r25, 416;
	setp.ge.s32 	%p16, %r332, %r24;
	mov.b32 	%r1745, 2147483647;
	@%p16 bra 	$L__BB9_32;
	ld.global.u32 	%r1745, [%rd4+1664];
$L__BB9_32:
	add.s32 	%r334, %r25, 448;
	setp.ge.s32 	%p17, %r334, %r24;
	mov.b32 	%r1746, 2147483647;
	@%p17 bra 	$L__BB9_34;
	ld.global.u32 	%r1746, [%rd4+1792];
$L__BB9_34:
	add.s32 	%r336, %r25, 480;
	setp.ge.s32 	%p18, %r336, %r24;
	mov.b32 	%r1747, 2147483647;
	@%p18 bra 	$L__BB9_36;
	ld.global.u32 	%r1747, [%rd4+1920];
$L__BB9_36:
	add.s32 	%r338, %r25, 512;
	setp.ge.s32 	%p19, %r338, %r24;
	mov.b32 	%r1748, 2147483647;
	@%p19 bra 	$L__BB9_38;
	ld.global.u32 	%r1748, [%rd4+2048];
$L__BB9_38:
	add.s32 	%r340, %r25, 544;
	setp.ge.s32 	%p20, %r340, %r24;
	mov.b32 	%r1749, 2147483647;
	@%p20 bra 	$L__BB9_40;
	ld.global.u32 	%r1749, [%rd4+2176];
$L__BB9_40:
	add.s32 	%r342, %r25, 576;
	setp.ge.s32 	%p21, %r342, %r24;
	mov.b32 	%r1750, 2147483647;
	@%p21 bra 	$L__BB9_42;
	ld.global.u32 	%r1750, [%rd4+2304];
$L__BB9_42:
	mov.b32 	%r343, -1;
	shl.b32 	%r344, %r343, %r294;
	not.b32 	%r82, %r344;
	shr.u32 	%r83, %r1, 5;
	shl.b32 	%r345, %r83, 10;
	mov.u32 	%r346, _ZZN3cub18CUB_300001_SM_10006detail10radix_sort29DeviceRadixSortOnesweepKernelINS1_5radix10policy_hubIiNS0_8NullTypeEyE10Policy1000ELNS0_9SortOrderE0EiS6_yiiNS1_21identity_decomposer_tEEEvPT5_SC_PT3_PKSD_PT1_PKSH_PT2_PKSL_T4_iiT6_E1s;
	add.s32 	%r84, %r346, %r345;
	setp.gt.s32 	%p22, %r295, 255;
	@%p22 bra 	$L__BB9_55;
	max.s32 	%r347, %r295, 224;
	sub.s32 	%r348, %r347, %r295;
	add.s32 	%r349, %r348, 31;
	shr.u32 	%r350, %r349, 5;
	add.s32 	%r85, %r350, 1;
	and.b32  	%r86, %r85, 15;
	setp.lt.u32 	%p23, %r349, 480;
	mov.u32 	%r1754, %r295;
	@%p23 bra 	$L__BB9_46;
	and.b32  	%r351, %r85, 268435440;
	neg.s32 	%r1752, %r351;
	shl.b32 	%r353, %r295, 2;
	add.s32 	%r354, %r345, %r353;
	add.s32 	%r356, %r354, %r346;
	add.s32 	%r1751, %r356, 1024;
	mov.u32 	%r1754, %r295;
$L__BB9_45:
	.pragma "nounroll";
	mov.b32 	%r357, 0;
	st.shared.u32 	[%r1751+-1024], %r357;
	st.shared.u32 	[%r1751+-896], %r357;
	st.shared.u32 	[%r1751+-768], %r357;
	st.shared.u32 	[%r1751+-640], %r357;
	st.shared.u32 	[%r1751+-512], %r357;
	st.shared.u32 	[%r1751+-384], %r357;
	st.shared.u32 	[%r1751+-256], %r357;
	st.shared.u32 	[%r1751+-128], %r357;
	st.shared.u32 	[%r1751], %r357;
	st.shared.u32 	[%r1751+128], %r357;
	st.shared.u32 	[%r1751+256], %r357;
	st.shared.u32 	[%r1751+384], %r357;
	st.shared.u32 	[%r1751+512], %r357;
	st.shared.u32 	[%r1751+640], %r357;
	st.shared.u32 	[%r1751+768], %r357;
	st.shared.u32 	[%r1751+896], %r357;
	add.s32 	%r1754, %r1754, 512;
	add.s32 	%r1752, %r1752, 16;
	add.s32 	%r1751, %r1751, 2048;
	setp.ne.s32 	%p24, %r1752, 0;
	@%p24 bra 	$L__BB9_45;
$L__BB9_46:
	setp.eq.s32 	%p25, %r86, 0;
	@%p25 bra 	$L__BB9_55;
	and.b32  	%r96, %r85, 7;
	setp.lt.u32 	%p26, %r86, 8;
	@%p26 bra 	$L__BB9_49;
	shl.b32 	%r358, %r1754, 2;
	add.s32 	%r359, %r84, %r358;
	mov.b32 	%r360, 0;
	st.shared.u32 	[%r359], %r360;
	st.shared.u32 	[%r359+128], %r360;
	st.shared.u32 	[%r359+256], %r360;
	st.shared.u32 	[%r359+384], %r360;
	st.shared.u32 	[%r359+512], %r360;
	st.shared.u32 	[%r359+640], %r360;
	st.shared.u32 	[%r359+768], %r360;
	st.shared.u32 	[%r359+896], %r360;
	add.s32 	%r1754, %r1754, 256;
$L__BB9_49:
	setp.eq.s32 	%p27, %r96, 0;
	@%p27 bra 	$L__BB9_55;
	and.b32  	%r99, %r85, 3;
	setp.lt.u32 	%p28, %r96, 4;
	@%p28 bra 	$L__BB9_52;
	shl.b32 	%r361, %r1754, 2;
	add.s32 	%r362, %r84, %r361;
	mov.b32 	%r363, 0;
	st.shared.u32 	[%r362], %r363;
	st.shared.u32 	[%r362+128], %r363;
	st.shared.u32 	[%r362+256], %r363;
	st.shared.u32 	[%r362+384], %r363;
	add.s32 	%r1754, %r1754, 128;
$L__BB9_52:
	setp.eq.s32 	%p29, %r99, 0;
	@%p29 bra 	$L__BB9_55;
	shl.b32 	%r365, %r1754, 2;
	add.s32 	%r366, %r345, %r365;
	add.s32 	%r1758, %r346, %r366;
	neg.s32 	%r1757, %r99;
$L__BB9_54:
	.pragma "nounroll";
	mov.b32 	%r368, 0;
	st.shared.u32 	[%r1758], %r368;
	add.s32 	%r1758, %r1758, 128;
	add.s32 	%r1757, %r1757, 1;
	setp.ne.s32 	%p30, %r1757, 0;
	@%p30 bra 	$L__BB9_54;
$L__BB9_55:
	bar.warp.sync 	-1;
	xor.b32  	%r370, %r1732, -2147483648;
	shr.u32 	%r371, %r370, %r293;
	and.b32  	%r108, %r371, %r82;
	shl.b32 	%r372, %r108, 2;
	add.s32 	%r373, %r84, %r372;
	atom.shared.add.u32 	%r374, [%r373], 1;
	xor.b32  	%r375, %r1733, -2147483648;
	shr.u32 	%r376, %r375, %r293;
	and.b32  	%r377, %r376, %r82;
	shl.b32 	%r378, %r377, 2;
	add.s32 	%r379, %r84, %r378;
	atom.shared.add.u32 	%r380, [%r379], 1;
	xor.b32  	%r381, %r1734, -2147483648;
	shr.u32 	%r382, %r381, %r293;
	and.b32  	%r383, %r382, %r82;
	shl.b32 	%r384, %r383, 2;
	add.s32 	%r385, %r84, %r384;
	atom.shared.add.u32 	%r386, [%r385], 1;
	xor.b32  	%r387, %r1735, -2147483648;
	shr.u32 	%r388, %r387, %r293;
	and.b32  	%r389, %r388, %r82;
	shl.b32 	%r390, %r389, 2;
	add.s32 	%r391, %r84, %r390;
	atom.shared.add.u32 	%r392, [%r391], 1;
	xor.b32  	%r393, %r1736, -2147483648;
	shr.u32 	%r394, %r393, %r293;
	and.b32  	%r395, %r394, %r82;
	shl.b32 	%r396, %r395, 2;
	add.s32 	%r397, %r84, %r396;
	atom.shared.add.u32 	%r398, [%r397], 1;
	xor.b32  	%r399, %r1737, -2147483648;
	shr.u32 	%r400, %r399, %r293;
	and.b32  	%r401, %r400, %r82;
	shl.b32 	%r402, %r401, 2;
	add.s32 	%r403, %r84, %r402;
	atom.shared.add.u32 	%r404, [%r403], 1;
	xor.b32  	%r405, %r1738, -2147483648;
	shr.u32 	%r406, %r405, %r293;
	and.b32  	%r407, %r406, %r82;
	shl.b32 	%r408, %r407, 2;
	add.s32 	%r409, %r84, %r408;
	atom.shared.add.u32 	%r410, [%r409], 1;
	xor.b32  	%r1771, %r1739, -2147483648;
	shr.u32 	%r411, %r1771, %r293;
	and.b32  	%r412, %r411, %r82;
	shl.b32 	%r413, %r412, 2;
	add.s32 	%r414, %r84, %r413;
	atom.shared.add.u32 	%r415, [%r414], 1;
	xor.b32  	%r1772, %r1740, -2147483648;
	shr.u32 	%r416, %r1772, %r293;
	and.b32  	%r417, %r416, %r82;
	shl.b32 	%r418, %r417, 2;
	add.s32 	%r419, %r84, %r418;
	atom.shared.add.u32 	%r420, [%r419], 1;
	xor.b32  	%r421, %r1741, -2147483648;
	shr.u32 	%r422, %r421, %r293;
	and.b32  	%r423, %r422, %r82;
	shl.b32 	%r424, %r423, 2;
	add.s32 	%r425, %r84, %r424;
	atom.shared.add.u32 	%r426, [%r425], 1;
	xor.b32  	%r427, %r1742, -2147483648;
	shr.u32 	%r428, %r427, %r293;
	and.b32  	%r429, %r428, %r82;
	shl.b32 	%r430, %r429, 2;
	add.s32 	%r431, %r84, %r430;
	atom.shared.add.u32 	%r432, [%r431], 1;
	xor.b32  	%r433, %r1743, -2147483648;
	shr.u32 	%r434, %r433, %r293;
	and.b32  	%r435, %r434, %r82;
	shl.b32 	%r436, %r435, 2;
	add.s32 	%r437, %r84, %r436;
	atom.shared.add.u32 	%r438, [%r437], 1;
	xor.b32  	%r439, %r1744, -2147483648;
	shr.u32 	%r440, %r439, %r293;
	and.b32  	%r441, %r440, %r82;
	shl.b32 	%r442, %r441, 2;
	add.s32 	%r443, %r84, %r442;
	atom.shared.add.u32 	%r444, [%r443], 1;
	xor.b32  	%r445, %r1745, -2147483648;
	shr.u32 	%r446, %r445, %r293;
	and.b32  	%r447, %r446, %r82;
	shl.b32 	%r448, %r447, 2;
	add.s32 	%r449, %r84, %r448;
	atom.shared.add.u32 	%r450, [%r449], 1;
	xor.b32  	%r451, %r1746, -2147483648;
	shr.u32 	%r452, %r451, %r293;
	and.b32  	%r453, %r452, %r82;
	shl.b32 	%r454, %r453, 2;
	add.s32 	%r455, %r84, %r454;
	atom.shared.add.u32 	%r456, [%r455], 1;
	xor.b32  	%r457, %r1747, -2147483648;
	shr.u32 	%r458, %r457, %r293;
	and.b32  	%r459, %r458, %r82;
	shl.b32 	%r460, %r459, 2;
	add.s32 	%r461, %r84, %r460;
	atom.shared.add.u32 	%r462, [%r461], 1;
	xor.b32  	%r463, %r1748, -2147483648;
	shr.u32 	%r464, %r463, %r293;
	and.b32  	%r465, %r464, %r82;
	shl.b32 	%r466, %r465, 2;
	add.s32 	%r467, %r84, %r466;
	atom.shared.add.u32 	%r468, [%r467], 1;
	xor.b32  	%r469, %r1749, -2147483648;
	shr.u32 	%r470, %r469, %r293;
	and.b32  	%r471, %r470, %r82;
	shl.b32 	%r472, %r471, 2;
	add.s32 	%r473, %r84, %r472;
	atom.shared.add.u32 	%r474, [%r473], 1;
	xor.b32  	%r475, %r1750, -2147483648;
	shr.u32 	%r476, %r475, %r293;
	and.b32  	%r477, %r476, %r82;
	shl.b32 	%r478, %r477, 2;
	add.s32 	%r479, %r84, %r478;
	atom.shared.add.u32 	%r480, [%r479], 1;
	bar.sync 	0;
	setp.gt.u32 	%p31, %r1, 255;
	shl.b32 	%r481, %r1, 2;
	add.s32 	%r111, %r346, %r481;
	mov.b32 	%r1759, 0;
	@%p31 bra 	$L__BB9_57;
	ld.shared.u32 	%r483, [%r111];
	mov.b32 	%r484, 0;
	st.shared.u32 	[%r111], %r484;
	ld.shared.u32 	%r485, [%r111+1024];
	st.shared.u32 	[%r111+1024], %r483;
	add.s32 	%r486, %r485, %r483;
	ld.shared.u32 	%r487, [%r111+2048];
	st.shared.u32 	[%r111+2048], %r486;
	add.s32 	%r488, %r487, %r486;
	ld.shared.u32 	%r489, [%r111+3072];
	st.shared.u32 	[%r111+3072], %r488;
	add.s32 	%r490, %r489, %r488;
	ld.shared.u32 	%r491, [%r111+4096];
	st.shared.u32 	[%r111+4096], %r490;
	add.s32 	%r492, %r491, %r490;
	ld.shared.u32 	%r493, [%r111+5120];
	st.shared.u32 	[%r111+5120], %r492;
	add.s32 	%r494, %r493, %r492;
	ld.shared.u32 	%r495, [%r111+6144];
	st.shared.u32 	[%r111+6144], %r494;
	add.s32 	%r496, %r495, %r494;
	ld.shared.u32 	%r497, [%r111+7168];
	st.shared.u32 	[%r111+7168], %r496;
	add.s32 	%r498, %r497, %r496;
	ld.shared.u32 	%r499, [%r111+8192];
	st.shared.u32 	[%r111+8192], %r498;
	add.s32 	%r500, %r499, %r498;
	ld.shared.u32 	%r501, [%r111+9216];
	st.shared.u32 	[%r111+9216], %r500;
	add.s32 	%r502, %r501, %r500;
	ld.shared.u32 	%r503, [%r111+10240];
	st.shared.u32 	[%r111+10240], %r502;
	add.s32 	%r504, %r503, %r502;
	ld.shared.u32 	%r505, [%r111+11264];
	st.shared.u32 	[%r111+11264], %r504;
	add.s32 	%r1759, %r505, %r504;
$L__BB9_57:
	ld.param.u64 	%rd228, [_ZN3cub18CUB_300001_SM_10006detail10radix_sort29DeviceRadixSortOnesweepKernelINS1_5radix10policy_hubIiNS0_8NullTypeEyE10Policy1000ELNS0_9SortOrderE0EiS6_yiiNS1_21identity_decomposer_tEEEvPT5_SC_PT3_PKSD_PT1_PKSH_PT2_PKSL_T4_iiT6__param_0];
	setp.gt.u32 	%p32, %r1, 255;
	shl.b32 	%r506, %r3, 8;
	add.s32 	%r507, %r506, %r1;
	cvta.to.global.u64 	%rd5, %rd228;
	mul.wide.s32 	%rd34, %r507, 4;
	add.s64 	%rd6, %rd5, %rd34;
	@%p32 bra 	$L__BB9_59;
	or.b32  	%r508, %r1759, 1073741824;
	st.volatile.global.u32 	[%rd6], %r508;
$L__BB9_59:
	ld.param.u64 	%rd235, [_ZN3cub18CUB_300001_SM_10006detail10radix_sort29DeviceRadixSortOnesweepKernelINS1_5radix10policy_hubIiNS0_8NullTypeEyE10Policy1000ELNS0_9SortOrderE0EiS6_yiiNS1_21identity_decomposer_tEEEvPT5_SC_PT3_PKSD_PT1_PKSH_PT2_PKSL_T4_iiT6__param_3];
	xor.b32  	%r1773, %r1741, -2147483648;
	xor.b32  	%r1774, %r1742, -2147483648;
	xor.b32  	%r1765, %r1733, -2147483648;
	xor.b32  	%r1766, %r1734, -2147483648;
	xor.b32  	%r1777, %r1745, -2147483648;
	xor.b32  	%r1778, %r1746, -2147483648;
	xor.b32  	%r1764, %r1732, -2147483648;
	xor.b32  	%r1779, %r1747, -2147483648;
	xor.b32  	%r1780, %r1748, -2147483648;
	xor.b32  	%r1768, %r1736, -2147483648;
	xor.b32  	%r1767, %r1735, -2147483648;
	xor.b32  	%r1775, %r1743, -2147483648;
	xor.b32  	%r1782, %r1750, -2147483648;
	xor.b32  	%r1781, %r1749, -2147483648;
	xor.b32  	%r1769, %r1737, -2147483648;
	xor.b32  	%r1776, %r1744, -2147483648;
	xor.b32  	%r1770, %r1738, -2147483648;
	setp.lt.u32 	%p33, %r1, 256;
	setp.eq.s32 	%p34, %r1759, 7296;
	and.pred  	%p35, %p33, %p34;
	selp.u32 	%r509, 1, 0, %p35;
	{ 
	.reg .pred 	%p1; 
	.reg .pred 	%p2; 
	setp.ne.u32 	%p1, %r509, 0; 
	bar.red.or.pred 	%p2, 0, %p1; 
	selp.u32 	%r510, 1, 0, %p2; 
	}
	setp.eq.s32 	%p36, %r510, 0;
	cvt.u64.u32 	%rd7, %r1;
	cvta.to.global.u64 	%rd35, %rd235;
	mul.wide.u32 	%rd36, %r1, 8;
	add.s64 	%rd8, %rd35, %rd36;
	@%p36 bra 	$L__BB9_111;
	setp.gt.u32 	%p37, %r1, 255;
	setp.gt.u32 	%p38, %r1, %r108;
	selp.b32 	%r131, 7296, 0, %p38;
	shl.b32 	%r511, %r1, 3;
	mov.u32 	%r512, _ZZN3cub18CUB_300001_SM_10006detail10radix_sort29DeviceRadixSortOnesweepKernelINS1_5radix10policy_hubIiNS0_8NullTypeEyE10Policy1000ELNS0_9SortOrderE0EiS6_yiiNS1_21identity_decomposer_tEEEvPT5_SC_PT3_PKSD_PT1_PKSH_PT2_PKSL_T4_iiT6_E1s;
	add.s32 	%r513, %r512, %r511;
	add.s32 	%r132, %r513, 29184;
	@%p37 bra 	$L__BB9_68;
	ld.global.u64 	%rd37, [%rd8];
	cvt.u64.u32 	%rd38, %r131;
	sub.s64 	%rd237, %rd37, %rd38;
	st.shared.u64 	[%r132], %rd237;
	setp.lt.s32 	%p39, %r3, 1;
	mov.u32 	%r1763, %r1759;
	@%p39 bra 	$L__BB9_67;
	mov.b32 	%r1761, -1;
	mov.u32 	%r1760, %r3;
	mov.u32 	%r1763, %r1759;
$L__BB9_63:
	add.s32 	%r136, %r1760, -1;
	shl.b32 	%r515, %r136, 8;
	add.s32 	%r516, %r515, %r1;
	mul.wide.s32 	%rd39, %r516, 4;
	add.s64 	%rd10, %rd5, %rd39;
$L__BB9_64:
	membar.cta;
	ld.volatile.global.u32 	%r137, [%rd10];
	setp.eq.s32 	%p40, %r137, 0;
	@%p40 bra 	$L__BB9_64;
	and.b32  	%r517, %r137, 1073741823;
	add.s32 	%r1763, %r517, %r1763;
	setp.gt.s32 	%p41, %r137, -1;
	vote.sync.ballot.b32 	%r1761, %p41, %r1761;
	setp.gt.u32 	%p43, %r1760, 1;
	and.pred  	%p44, %p41, %p43;
	mov.u32 	%r1760, %r136;
	@%p44 bra 	$L__BB9_63;
	ld.shared.u64 	%rd237, [%r132];
$L__BB9_67:
	or.b32  	%r518, %r1763, -2147483648;
	st.volatile.global.u32 	[%rd6], %r518;
	sub.s32 	%r519, %r1763, %r1759;
	cvt.s64.s32 	%rd40, %r519;
	add.s64 	%rd41, %rd237, %rd40;
	st.shared.u64 	[%r132], %rd41;
$L__BB9_68:
	ld.param.u32 	%r1708, [_ZN3cub18CUB_300001_SM_10006detail10radix_sort29DeviceRadixSortOnesweepKernelINS1_5radix10policy_hubIiNS0_8NullTypeEyE10Policy1000ELNS0_9SortOrderE0EiS6_yiiNS1_21identity_decomposer_tEEEvPT5_SC_PT3_PKSD_PT1_PKSH_PT2_PKSL_T4_iiT6__param_8];
	ld.param.u64 	%rd231, [_ZN3cub18CUB_300001_SM_10006detail10radix_sort29DeviceRadixSortOnesweepKernelINS1_5radix10policy_hubIiNS0_8NullTypeEyE10Policy1000ELNS0_9SortOrderE0EiS6_yiiNS1_21identity_decomposer_tEEEvPT5_SC_PT3_PKSD_PT1_PKSH_PT2_PKSL_T4_iiT6__param_2];
	setp.gt.u32 	%p45, %r1, 255;
	setp.lt.s32 	%p46, %r4, %r1708;
	setp.eq.s64 	%p47, %rd231, 0;
	or.pred  	%p48, %p47, %p46;
	or.pred  	%p49, %p45, %p48;
	@%p49 bra 	$L__BB9_70;
	ld.param.u64 	%rd232, [_ZN3cub18CUB_300001_SM_10006detail10radix_sort29DeviceRadixSortOnesweepKernelINS1_5radix10policy_hubIiNS0_8NullTypeEyE10Policy1000ELNS0_9SortOrderE0EiS6_yiiNS1_21identity_decomposer_tEEEvPT5_SC_PT3_PKSD_PT1_PKSH_PT2_PKSL_T4_iiT6__param_2];
	ld.shared.u64 	%rd42, [%r132];
	cvt.u64.u32 	%rd43, %r131;
	cvt.s64.s32 	%rd44, %r1759;
	add.s64 	%rd45, %rd43, %rd44;
	add.s64 	%rd46, %rd45, %rd42;
	cvta.to.global.u64 	%rd47, %rd232;
	shl.b64 	%rd48, %rd7, 3;
	add.s64 	%rd49, %rd47, %rd48;
	st.global.u64 	[%rd49], %rd46;
$L__BB9_70:
	ld.param.u32 	%r1709, [_ZN3cub18CUB_300001_SM_10006detail10radix_sort29DeviceRadixSortOnesweepKernelINS1_5radix10policy_hubIiNS0_8NullTypeEyE10Policy1000ELNS0_9SortOrderE0EiS6_yiiNS1_21identity_decomposer_tEEEvPT5_SC_PT3_PKSD_PT1_PKSH_PT2_PKSL_T4_iiT6__param_8];
	setp.gt.s32 	%p50, %r4, %r1709;
	bar.sync 	0;
	shl.b32 	%r520, %r108, 3;
	add.s32 	%r522, %r512, %r520;
	ld.shared.u64 	%rd13, [%r522+29184];
	@%p50 bra 	$L__BB9_72;
	and.b32  	%r523, %r1, 31;
	and.b32  	%r524, %r1, 992;
	mul.lo.s32 	%r525, %r524, 19;
	or.b32  	%r526, %r525, %r523;
	cvt.u64.u32 	%rd50, %r526;
	add.s64 	%rd51, %rd13, %rd50;
	shl.b64 	%rd52, %rd51, 2;
	add.s64 	%rd53, %rd1, %rd52;
	st.global.u32 	[%rd53], %r1732;
	st.global.u32 	[%rd53+128], %r1733;
	st.global.u32 	[%rd53+256], %r1734;
	st.global.u32 	[%rd53+384], %r1735;
	st.global.u32 	[%rd53+512], %r1736;
	st.global.u32 	[%rd53+640], %r1737;
	st.global.u32 	[%rd53+768], %r1738;
	st.global.u32 	[%rd53+896], %r1739;
	st.global.u32 	[%rd53+1024], %r1740;
	st.global.u32 	[%rd53+1152], %r1741;
	st.global.u32 	[%rd53+1280], %r1742;
	st.global.u32 	[%rd53+1408], %r1743;
	st.global.u32 	[%rd53+1536], %r1744;
	st.global.u32 	[%rd53+1664], %r1745;
	st.global.u32 	[%rd53+1792], %r1746;
	st.global.u32 	[%rd53+1920], %r1747;
	st.global.u32 	[%rd53+2048], %r1748;
	st.global.u32 	[%rd53+2176], %r1749;
	st.global.u32 	[%rd53+2304], %r1750;
	bra.uni 	$L__BB9_110;
$L__BB9_72:
	ld.param.u32 	%r1710, [_ZN3cub18CUB_300001_SM_10006detail10radix_sort29DeviceRadixSortOnesweepKernelINS1_5radix10policy_hubIiNS0_8NullTypeEyE10Policy1000ELNS0_9SortOrderE0EiS6_yiiNS1_21identity_decomposer_tEEEvPT5_SC_PT3_PKSD_PT1_PKSH_PT2_PKSL_T4_iiT6__param_8];
	mad.lo.s32 	%r141, %r3, -7296, %r1710;
	and.b32  	%r527, %r1, 31;
	and.b32  	%r528, %r1, 992;
	mul.lo.s32 	%r529, %r528, 19;
	or.b32  	%r142, %r529, %r527;
	setp.ge.s32 	%p51, %r142, %r141;
	cvt.u64.u32 	%rd54, %r142;
	add.s64 	%rd55, %rd13, %rd54;
	shl.b64 	%rd56, %rd55, 2;
	add.s64 	%rd14, %rd1, %rd56;
	@%p51 bra 	$L__BB9_74;
	st.global.u32 	[%rd14], %r1732;
$L__BB9_74:
	add.s32 	%r530, %r142, 32;
	setp.ge.s32 	%p52, %r530, %r141;
	@%p52 bra 	$L__BB9_76;
	st.global.u32 	[%rd14+128], %r1733;
$L__BB9_76:
	add.s32 	%r531, %r142, 64;
	setp.ge.s32 	%p53, %r531, %r141;
	@%p53 bra 	$L__BB9_78;
	st.global.u32 	[%rd14+256], %r1734;
$L__BB9_78:
	add.s32 	%r532, %r142, 96;
	setp.ge.s32 	%p54, %r532, %r141;
	@%p54 bra 	$L__BB9_80;
	st.global.u32 	[%rd14+384], %r1735;
$L__BB9_80:
	add.s32 	%r533, %r142, 128;
	setp.ge.s32 	%p55, %r533, %r141;
	@%p55 bra 	$L__BB9_82;
	st.global.u32 	[%rd14+512], %r1736;
$L__BB9_82:
	add.s32 	%r534, %r142, 160;
	setp.ge.s32 	%p56, %r534, %r141;
	@%p56 bra 	$L__BB9_84;
	st.global.u32 	[%rd14+640], %r1737;
$L__BB9_84:
	add.s32 	%r535, %r142, 192;
	setp.ge.s32 	%p57, %r535, %r141;
	@%p57 bra 	$L__BB9_86;
	st.global.u32 	[%rd14+768], %r1738;
$L__BB9_86:
	add.s32 	%r536, %r142, 224;
	setp.ge.s32 	%p58, %r536, %r141;
	@%p58 bra 	$L__BB9_88;
	st.global.u32 	[%rd14+896], %r1739;
$L__BB9_88:
	add.s32 	%r537, %r142, 256;
	setp.ge.s32 	%p59, %r537, %r141;
	@%p59 bra 	$L__BB9_90;
	st.global.u32 	[%rd14+1024], %r1740;
$L__BB9_90:
	add.s32 	%r538, %r142, 288;
	setp.ge.s32 	%p60, %r538, %r141;
	@%p60 bra 	$L__BB9_92;
	st.global.u32 	[%rd14+1152], %r1741;
$L__BB9_92:
	add.s32 	%r539, %r142, 320;
	setp.ge.s32 	%p61, %r539, %r141;
	@%p61 bra 	$L__BB9_94;
	st.global.u32 	[%rd14+1280], %r1742;
$L__BB9_94:
	add.s32 	%r540, %r142, 352;
	setp.ge.s32 	%p62, %r540, %r141;
	@%p62 bra 	$L__BB9_96;
	st.global.u32 	[%rd14+1408], %r1743;
$L__BB9_96:
	add.s32 	%r541, %r142, 384;
	setp.ge.s32 	%p63, %r541, %r141;
	@%p63 bra 	$L__BB9_98;
	st.global.u32 	[%rd14+1536], %r1744;
$L__BB9_98:
	add.s32 	%r542, %r142, 416;
	setp.ge.s32 	%p64, %r542, %r141;
	@%p64 bra 	$L__BB9_100;
	st.global.u32 	[%rd14+1664], %r1745;
$L__BB9_100:
	add.s32 	%r543, %r142, 448;
	setp.ge.s32 	%p65, %r543, %r141;
	@%p65 bra 	$L__BB9_102;
	st.global.u32 	[%rd14+1792], %r1746;
$L__BB9_102:
	add.s32 	%r544, %r142, 480;
	setp.ge.s32 	%p66, %r544, %r141;
	@%p66 bra 	$L__BB9_104;
	st.global.u32 	[%rd14+1920], %r1747;
$L__BB9_104:
	add.s32 	%r545, %r142, 512;
	setp.ge.s32 	%p67, %r545, %r141;
	@%p67 bra 	$L__BB9_106;
	st.global.u32 	[%rd14+2048], %r1748;
$L__BB9_106:
	add.s32 	%r546, %r142, 544;
	setp.ge.s32 	%p68, %r546, %r141;
	@%p68 bra 	$L__BB9_108;
	st.global.u32 	[%rd14+2176], %r1749;
$L__BB9_108:
	add.s32 	%r547, %r142, 576;
	setp.ge.s32 	%p69, %r547, %r141;
	@%p69 bra 	$L__BB9_110;
	st.global.u32 	[%rd14+2304], %r1750;
$L__BB9_110:
	// begin inline asm
	exit;
	// end inline asm
	mov.u32 	%r1764, %r1732;
	mov.u32 	%r1765, %r1733;
	mov.u32 	%r1766, %r1734;
	mov.u32 	%r1767, %r1735;
	mov.u32 	%r1768, %r1736;
	mov.u32 	%r1769, %r1737;
	mov.u32 	%r1770, %r1738;
	mov.u32 	%r1771, %r1739;
	mov.u32 	%r1772, %r1740;
	mov.u32 	%r1773, %r1741;
	mov.u32 	%r1774, %r1742;
	mov.u32 	%r1775, %r1743;
	mov.u32 	%r1776, %r1744;
	mov.u32 	%r1777, %r1745;
	mov.u32 	%r1778, %r1746;
	mov.u32 	%r1779, %r1747;
	mov.u32 	%r1780, %r1748;
	mov.u32 	%r1781, %r1749;
	mov.u32 	%r1782, %r1750;
$L__BB9_111:
	mul.hi.u32 	%r548, %r1, 357913942;
	add.s32 	%r549, %r548, %r1;
	shl.b32 	%r550, %r549, 2;
	mov.u32 	%r551, _ZZN3cub18CUB_300001_SM_10006detail10radix_sort29DeviceRadixSortOnesweepKernelINS1_5radix10policy_hubIiNS0_8NullTypeEyE10Policy1000ELNS0_9SortOrderE0EiS6_yiiNS1_21identity_decomposer_tEEEvPT5_SC_PT3_PKSD_PT1_PKSH_PT2_PKSL_T4_iiT6_E1s;
	add.s32 	%r552, %r551, %r550;
	add.s32 	%r162, %r552, 13328;
	st.shared.u32 	[%r552+13328], %r1759;
	bar.sync 	0;
	setp.gt.u32 	%p70, %r1, 31;
	@%p70 bra 	$L__BB9_113;
	mad.lo.s32 	%r584, %r1, 52, %r551;
	ld.shared.u32 	%r585, [%r584+13328];
	ld.shared.u32 	%r586, [%r584+13332];
	ld.shared.u32 	%r587, [%r584+13336];
	ld.shared.u32 	%r588, [%r584+13340];
	ld.shared.u32 	%r589, [%r584+13344];
	ld.shared.u32 	%r590, [%r584+13348];
	ld.shared.u32 	%r591, [%r584+13352];
	ld.shared.u32 	%r592, [%r584+13356];
	ld.shared.u32 	%r593, [%r584+13360];
	ld.shared.u32 	%r594, [%r584+13364];
	ld.shared.u32 	%r595, [%r584+13368];
	ld.shared.u32 	%r596, [%r584+13372];
	add.s32 	%r597, %r586, %r585;
	add.s32 	%r598, %r597, %r587;
	add.s32 	%r599, %r598, %r588;
	add.s32 	%r600, %r599, %r589;
	add.s32 	%r601, %r600, %r590;
	add.s32 	%r602, %r601, %r591;
	add.s32 	%r603, %r602, %r592;
	add.s32 	%r604, %r603, %r593;
	add.s32 	%r605, %r604, %r594;
	add.s32 	%r606, %r605, %r595;
	add.s32 	%r557, %r606, %r596;
	mov.b32 	%r555, 1;
	mov.b32 	%r580, 0;
	mov.b32 	%r582, -1;
	// begin inline asm
	{  .reg .s32 r0;  .reg .pred p;  shfl.sync.up.b32 r0|p, %r557, %r555, %r580, %r582;  @p add.s32 r0, r0, %r557;  mov.s32 %r553, r0;}
	// end inline asm
	mov.b32 	%r561, 2;
	// begin inline asm
	{  .reg .s32 r0;  .reg .pred p;  shfl.sync.up.b32 r0|p, %r553, %r561, %r580, %r582;  @p add.s32 r0, r0, %r553;  mov.s32 %r559, r0;}
	// end inline asm
	mov.b32 	%r567, 4;
	// begin inline asm
	{  .reg .s32 r0;  .reg .pred p;  shfl.sync.up.b32 r0|p, %r559, %r567, %r580, %r582;  @p add.s32 r0, r0, %r559;  mov.s32 %r565, r0;}
	// end inline asm
	mov.b32 	%r573, 8;
	// begin inline asm
	{  .reg .s32 r0;  .reg .pred p;  shfl.sync.up.b32 r0|p, %r565, %r573, %r580, %r582;  @p add.s32 r0, r0, %r565;  mov.s32 %r571, r0;}
	// end inline asm
	mov.b32 	%r579, 16;
	// begin inline asm
	{  .reg .s32 r0;  .reg .pred p;  shfl.sync.up.b32 r0|p, %r571, %r579, %r580, %r582;  @p add.s32 r0, r0, %r571;  mov.s32 %r577, r0;}
	// end inline asm
	sub.s32 	%r607, %r577, %r557;
	add.s32 	%r608, %r585, %r607;
	add.s32 	%r609, %r586, %r608;
	add.s32 	%r610, %r587, %r609;
	add.s32 	%r611, %r588, %r610;
	add.s32 	%r612, %r589, %r611;
	add.s32 	%r613, %r590, %r612;
	add.s32 	%r614, %r591, %r613;
	add.s32 	%r615, %r592, %r614;
	add.s32 	%r616, %r593, %r615;
	add.s32 	%r617, %r594, %r616;
	add.s32 	%r618, %r595, %r617;
	st.shared.u32 	[%r584+13328], %r607;
	st.shared.u32 	[%r584+13332], %r608;
	st.shared.u32 	[%r584+13336], %r609;
	st.shared.u32 	[%r584+13340], %r610;
	st.shared.u32 	[%r584+13344], %r611;
	st.shared.u32 	[%r584+13348], %r612;
	st.shared.u32 	[%r584+13352], %r613;
	st.shared.u32 	[%r584+13356], %r614;
	st.shared.u32 	[%r584+13360], %r615;
	st.shared.u32 	[%r584+13364], %r616;
	st.shared.u32 	[%r584+13368], %r617;
	st.shared.u32 	[%r584+13372], %r618;
$L__BB9_113:
	setp.gt.u32 	%p71, %r1, 255;
	bar.sync 	0;
	ld.shared.u32 	%r163, [%r162];
	@%p71 bra 	$L__BB9_115;
	shl.b32 	%r619, %r1, 2;
	add.s32 	%r621, %r551, %r619;
	ld.shared.u32 	%r622, [%r621];
	add.s32 	%r623, %r622, %r163;
	st.shared.u32 	[%r621], %r623;
	ld.shared.u32 	%r624, [%r621+1024];
	add.s32 	%r625, %r624, %r163;
	st.shared.u32 	[%r621+1024], %r625;
	ld.shared.u32 	%r626, [%r621+2048];
	add.s32 	%r627, %r626, %r163;
	st.shared.u32 	[%r621+2048], %r627;
	ld.shared.u32 	%r628, [%r621+3072];
	add.s32 	%r629, %r628, %r163;
	st.shared.u32 	[%r621+3072], %r629;
	ld.shared.u32 	%r630, [%r621+4096];
	add.s32 	%r631, %r630, %r163;
	st.shared.u32 	[%r621+4096], %r631;
	ld.shared.u32 	%r632, [%r621+5120];
	add.s32 	%r633, %r632, %r163;
	st.shared.u32 	[%r621+5120], %r633;
	ld.shared.u32 	%r634, [%r621+6144];
	add.s32 	%r635, %r634, %r163;
	st.shared.u32 	[%r621+6144], %r635;
	ld.shared.u32 	%r636, [%r621+7168];
	add.s32 	%r637, %r636, %r163;
	st.shared.u32 	[%r621+7168], %r637;
	ld.shared.u32 	%r638, [%r621+8192];
	add.s32 	%r639, %r638, %r163;
	st.shared.u32 	[%r621+8192], %r639;
	ld.shared.u32 	%r640, [%r621+9216];
	add.s32 	%r641, %r640, %r163;
	st.shared.u32 	[%r621+9216], %r641;
	ld.shared.u32 	%r642, [%r621+10240];
	add.s32 	%r643, %r642, %r163;
	st.shared.u32 	[%r621+10240], %r643;
	ld.shared.u32 	%r644, [%r621+11264];
	add.s32 	%r645, %r644, %r163;
	st.shared.u32 	[%r621+11264], %r645;
$L__BB9_115:
	shl.b32 	%r672, %r1, 5;
	and.b32  	%r673, %r672, 31744;
	add.s32 	%r164, %r551, %r673;
	bar.sync 	0;
	// begin inline asm
	mov.u32 %r646, %lanemask_le;
	// end inline asm
	shr.u32 	%r675, %r1764, %r293;
	and.b32  	%r669, %r675, %r82;
	mov.b32 	%r649, 1;
	// begin inline asm
	{
    .reg .pred p;
    and.b32 %r647, %r669, %r649;    setp.ne.u32 p, %r647, 0;
    vote.ballot.sync.b32 %r647, p, 0xffffffff;
    @!p not.b32 %r647, %r647;
}

	// end inline asm
	mov.b32 	%r652, 2;
	// begin inline asm
	{
    .reg .pred p;
    and.b32 %r650, %r669, %r652;    setp.ne.u32 p, %r650, 0;
    vote.ballot.sync.b32 %r650, p, 0xffffffff;
    @!p not.b32 %r650, %r650;
}

	// end inline asm
	and.b32  	%r676, %r650, %r647;
	mov.b32 	%r655, 4;
	// begin inline asm
	{
    .reg .pred p;
    and.b32 %r653, %r669, %r655;    setp.ne.u32 p, %r653, 0;
    vote.ballot.sync.b32 %r653, p, 0xffffffff;
    @!p not.b32 %r653, %r653;
}

	// end inline asm
	and.b32  	%r677, %r653, %r676;
	mov.b32 	%r658, 8;
	// begin inline asm
	{
    .reg .pred p;
    and.b32 %r656, %r669, %r658;    setp.ne.u32 p, %r656, 0;
    vote.ballot.sync.b32 %r656, p, 0xffffffff;
    @!p not.b32 %r656, %r656;
}

	// end inline asm
	and.b32  	%r678, %r656, %r677;
	mov.b32 	%r661, 16;
	// begin inline asm
	{
    .reg .pred p;
    and.b32 %r659, %r669, %r661;    setp.ne.u32 p, %r659, 0;
    vote.ballot.sync.b32 %r659, p, 0xffffffff;
    @!p not.b32 %r659, %r659;
}

	// end inline asm
	and.b32  	%r679, %r659, %r678;
	mov.b32 	%r664, 32;
	// begin inline asm
	{
    .reg .pred p;
    and.b32 %r662, %r669, %r664;    setp.ne.u32 p, %r662, 0;
    vote.ballot.sync.b32 %r662, p, 0xffffffff;
    @!p not.b32 %r662, %r662;
}

	// end inline asm
	and.b32  	%r680, %r662, %r679;
	mov.b32 	%r667, 64;
	// begin inline asm
	{
    .reg .pred p;
    and.b32 %r665, %r669, %r667;    setp.ne.u32 p, %r665, 0;
    vote.ballot.sync.b32 %r665, p, 0xffffffff;
    @!p not.b32 %r665, %r665;
}

	// end inline asm
	and.b32  	%r681, %r665, %r680;
	mov.b32 	%r670, 128;
	// begin inline asm
	{
    .reg .pred p;
    and.b32 %r668, %r669, %r670;    setp.ne.u32 p, %r668, 0;
    vote.ballot.sync.b32 %r668, p, 0xffffffff;
    @!p not.b32 %r668, %r668;
}

	// end inline asm
	and.b32  	%r682, %r668, %r681;
	clz.b32 	%r683, %r682;
	sub.s32 	%r167, 31, %r683;
	and.b32  	%r684, %r646, %r682;
	popc.b32 	%r168, %r684;
	setp.ne.s32 	%p72, %r295, %r167;
	mov.b32 	%r1783, 0;
	@%p72 bra 	$L__BB9_117;
	shl.b32 	%r685, %r669, 2;
	add.s32 	%r686, %r164, %r685;
	atom.shared.add.u32 	%r1783, [%r686], %r168;
$L__BB9_117:
	shfl.sync.idx.b32	%r712|%p73, %r1783, %r167, 31, -1;
	add.s32 	%r171, %r168, %r712;
	shr.u32 	%r713, %r1765, %r293;
	and.b32  	%r709, %r713, %r82;
	mov.b32 	%r689, 1;
	// begin inline asm
	{
    .reg .pred p;
    and.b32 %r687, %r709, %r689;    setp.ne.u32 p, %r687, 0;
    vote.ballot.sync.b32 %r687, p, 0xffffffff;
    @!p not.b32 %r687, %r687;
}

	// end inline asm
	mov.b32 	%r692, 2;
	// begin inline asm
	{
    .reg .pred p;
    and.b32 %r690, %r709, %r692;    setp.ne.u32 p, %r690, 0;
    vote.ballot.sync.b32 %r690, p, 0xffffffff;
    @!p not.b32 %r690, %r690;
}

	// end inline asm
	and.b32  	%r714, %r690, %r687;
	mov.b32 	%r695, 4;
	// begin inline asm
	{
    .reg .pred p;
    and.b32 %r693, %r709, %r695;    setp.ne.u32 p, %r693, 0;
    vote.ballot.sync.b32 %r693, p, 0xffffffff;
    @!p not.b32 %r693, %r693;
}

	// end inline asm
	and.b32  	%r715, %r693, %r714;
	mov.b32 	%r698, 8;
	// begin inline asm
	{
    .reg .pred p;
    and.b32 %r696, %r709, %r698;    setp.ne.u32 p, %r696, 0;
    vote.ballot.sync.b32 %r696, p, 0xffffffff;
    @!p not.b32 %r696, %r696;
}

	// end inline asm
	and.b32  	%r716, %r696, %r715;
	mov.b32 	%r701, 16;
	// begin inline asm
	{
    .reg .pred p;
    and.b32 %r699, %r709, %r701;    setp.ne.u32 p, %r699, 0;
    vote.ballot.sync.b32 %r699, p, 0xffffffff;
    @!p not.b32 %r699, %r699;
}

	// end inline asm
	and.b32  	%r717, %r699, %r716;
	mov.b32 	%r704, 32;
	// begin inline asm
	{
    .reg .pred p;
    and.b32 %r702, %r709, %r704;    setp.ne.u32 p, %r702, 0;
    vote.ballot.sync.b32 %r702, p, 0xffffffff;
    @!p not.b32 %r702, %r702;
}

	// end inline asm
	and.b32  	%r718, %r702, %r717;
	mov.b32 	%r707, 64;
	// begin inline asm
	{
    .reg .pred p;
    and.b32 %r705, %r709, %r707;    setp.ne.u32 p, %r705, 0;
    vote.ballot.sync.b32 %r705, p, 0xffffffff;
    @!p not.b32 %r705, %r705;
}

	// end inline asm
	and.b32  	%r719, %r705, %r718;
	mov.b32 	%r710, 128;
	// begin inline asm
	{
    .reg .pred p;
    and.b32 %r708, %r709, %r710;    setp.ne.u32 p, %r708, 0;
    vote.ballot.sync.b32 %r708, p, 0xffffffff;
    @!p not.b32 %r708, %r708;
}

	// end inline asm
	and.b32  	%r720, %r708, %r719;
	clz.b32 	%r721, %r720;
	sub.s32 	%r173, 31, %r721;
	and.b32  	%r722, %r646, %r720;
	popc.b32 	%r174, %r722;
	setp.ne.s32 	%p74, %r295, %r173;
	mov.b32 	%r1784, 0;
	@%p74 bra 	$L__BB9_119;
	shl.b32 	%r723, %r709, 2;
	add.s32 	%r724, %r164, %r723;
	atom.shared.add.u32 	%r1784, [%r724], %r174;
$L__BB9_119:
	shfl.sync.idx.b32	%r750|%p75, %r1784, %r173, 31, -1;
	add.s32 	%r177, %r174, %r750;
	shr.u32 	%r751, %r1766, %r293;
	and.b32  	%r747, %r751, %r82;
	mov.b32 	%r727, 1;
	// begin inline asm
	{
    .reg .pred p;
    and.b32 %r725, %r747, %r727;    setp.ne.u32 p, %r725, 0;
    vote.ballot.sync.b32 %r725, p, 0xffffffff;
    @!p not.b32 %r725, %r725;
}

	// end inline asm
	mov.b32 	%r730, 2;
	// begin inline asm
	{
    .reg .pred p;
    and.b32 %r728, %r747, %r730;    setp.ne.u32 p, %r728, 0;
    vote.ballot.sync.b32 %r728, p, 0xffffffff;
    @!p not.b32 %r728, %r728;
}

	// end inline asm
	and.b32  	%r752, %r728, %r725;
	mov.b32 	%r733, 4;
	// begin inline asm
	{
    .reg .pred p;
    and.b32 %r731, %r747, %r733;    setp.ne.u32 p, %r731, 0;
    vote.ballot.sync.b32 %r731, p, 0xffffffff;
    @!p not.b32 %r731, %r731;
}

	// end inline asm
	and.b32  	%r753, %r731, %r752;
	mov.b32 	%r736, 8;
	// begin inline asm
	{
    .reg .pred p;
    and.b32 %r734, %r747, %r736;    setp.ne.u32 p, %r734, 0;
    vote.ballot.sync.b32 %r734, p, 0xffffffff;
    @!p not.b32 %r734, %r734;
}

	// end inline asm
	and.b32  	%r754, %r734, %r753;
	mov.b32 	%r739, 16;
	// begin inline asm
	{
    .reg .pred p;
    and.b32 %r737, %r747, %r739;    setp.ne.u32 p, %r737, 0;
    vote.ballot.sync.b32 %r737, p, 0xffffffff;
    @!p not.b32 %r737, %r737;
}

	// end inline asm
	and.b32  	%r755, %r737, %r754;
	mov.b32 	%r742, 32;
	// begin inline asm
	{
    .reg .pred p;
    and.b32 %r740, %r747, %r742;    setp.ne.u32 p, %r740, 0;
    vote.ballot.sync.b32 %r740, p, 0xffffffff;
    @!p not.b32 %r740, %r740;
}

	// end inline asm
	and.b32  	%r756, %r740, %r755;
	mov.b32 	%r745, 64;
	// begin inline asm
	{
    .reg .pred p;
    and.b32 %r743, %r747, %r745;    setp.ne.u32 p, %r743, 0;
    vote.ballot.sync.b32 %r743, p, 0xffffffff;
    @!p not.b32 %r743, %r743;
}

	// end inline asm
	and.b32  	%r757, %r743, %r756;
	mov.b32 	%r748, 128;
	// begin inline asm
	{
    .reg .pred p;
    and.b32 %r746, %r747, %r748;    setp.ne.u32 p, %r746, 0;
    vote.ballot.sync.b32 %r746, p, 0xffffffff;
    @!p not.b32 %r746, %r746;
}

	// end inline asm
	and.b32  	%r758, %r746, %r757;
	clz.b32 	%r759, %r758;
	sub.s32 	%r179, 31, %r759;
	and.b32  	%r760, %r646, %r758;
	popc.b32 	%r180, %r760;
	setp.ne.s32 	%p76, %r295, %r179;
	mov.b32 	%r1785, 0;
	@%p76 bra 	$L__BB9_121;
	shl.b32 	%r761, %r747, 2;
	add.s32 	%r762, %r164, %r761;
	atom.shared.add.u32 	%r1785, [%r762], %r180;
$L__BB9_121:
	shfl.sync.idx.b32	%r788|%p77, %r1785, %r179, 31, -1;
	add.s32 	%r183, %r180, %r788;
	shr.u32 	%r789, %r1767, %r293;
	and.b32  	%r785, %r789, %r82;
	mov.b32 	%r765, 1;
	// begin inline asm
	{
    .reg .pred p;
    and.b32 %r763, %r785, %r765;    setp.ne.u32 p, %r763, 0;
    vote.ballot.sync.b32 %r763, p, 0xffffffff;
    @!p not.b32 %r763, %r763;
}

	// end inline asm
	mov.b32 	%r768, 2;
	// begin inline asm
	{
    .reg .pred p;
    and.b32 %r766, %r785, %r768;    setp.ne.u32 p, %r766, 0;
    vote.ballot.sync.b32 %r766, p, 0xffffffff;
    @!p not.b32 %r766, %r766;
}

	// end inline asm
	and.b32  	%r790, %r766, %r763;
	mov.b32 	%r771, 4;
	// begin inline asm
	{
    .reg .pred p;
    and.b32 %r769, %r785, %r771;    setp.ne.u32 p, %r769, 0;
    vote.ballot.sync.b32 %r769, p, 0xffffffff;
    @!p not.b32 %r769, %r769;
}

	// end inline asm
	and.b32  	%r791, %r769, %r790;
	mov.b32 	%r774, 8;
	// begin inline asm
	{
    .reg .pred p;
    and.b32 %r772, %r785, %r774;    setp.ne.u32 p, %r772, 0;
    vote.ballot.sync.b32 %r772, p, 0xffffffff;
    @!p not.b32 %r772, %r772;
}

	// end inline asm
	and.b32  	%r792, %r772, %r791;
	mov.b32 	%r777, 16;
	// begin inline asm
	{
    .reg .pred p;
    and.b32 %r775, %r785, %r777;    setp.ne.u32 p, %r775, 0;
    vote.ballot.sync.b32 %r775, p, 0xffffffff;
    @!p not.b32 %r775, %r775;
}

	// end inline asm
	and.b32  	%r793, %r775, %r792;
	mov.b32 	%r780, 32;
	// begin inline asm
	{
    .reg .pred p;
    and.b32 %r778, %r785, %r780;    setp.ne.u32 p, %r778, 0;
    vote.ballot.sync.b32 %r778, p, 0xffffffff;
    @!p not.b32 %r778, %r778;
}

	// end inline asm
	and.b32  	%r794, %r778, %r793;
	mov.b32 	%r783, 64;
	// begin inline asm
	{
    .reg .pred p;
    and.b32 %r781, %r785, %r783;    setp.ne.u32 p, %r781, 0;
    vote.ballot.sync.b32 %r781, p, 0xffffffff;
    @!p not.b32 %r781, %r781;
}

	// end inline asm
	and.b32  	%r795, %r781, %r794;
	mov.b32 	%r786, 128;
	// begin inline asm
	{
    .reg .pred p;
    and.b32 %r784, %r785, %r786;    setp.ne.u32 p, %r784, 0;
    vote.ballot.sync.b32 %r784, p, 0xffffffff;
    @!p not.b32 %r784, %r784;
}

	// end inline asm
	and.b32  	%r796, %r784, %r795;
	clz.b32 	%r797, %r796;
	sub.s32 	%r185, 31, %r797;
	and.b32  	%r798, %r646, %r796;
	popc.b32 	%r186, %r798;
	setp.ne.s32 	%p78, %r295, %r185;
	mov.b32 	%r1786, 0;
	@%p78 bra 	$L__BB9_123;
	shl.b32 	%r799, %r785, 2;
	add.s32 	%r800, %r164, %r799;
	atom.shared.add.u32 	%r1786, [%r800], %r186;
$L__BB9_123:
	shfl.sync.idx.b32	%r826|%p79, %r1786, %r185, 31, -1;
	add.s32 	%r189, %r186, %r826;
	shr.u32 	%r827, %r1768, %r293;
	and.b32  	%r823, %r827, %r82;
	mov.b32 	%r803, 1;
	// begin inline asm
	{
    .reg .pred p;
    and.b32 %r801, %r823, %r803;    setp.ne.u32 p, %r801, 0;
    vote.ballot.sync.b32 %r801, p, 0xffffffff;
    @!p not.b32 %r801, %r801;
}

	// end inline asm
	mov.b32 	%r806, 2;
	// begin inline asm
	{
    .reg .pred p;
    and.b32 %r804, %r823, %r806;    setp.ne.u32 p, %r804, 0;
    vote.ballot.sync.b32 %r804, p, 0xffffffff;
    @!p not.b32 %r804, %r804;
}

	// end inline asm
	and.b32  	%r828, %r804, %r801;
	mov.b32 	%r809, 4;
	// begin inline asm
	{
    .reg .pred p;
    and.b32 %r807, %r823, %r809;    setp.ne.u32 p, %r807, 0;
    vote.ballot.sync.b32 %r807, p, 0xffffffff;
    @!p not.b32 %r807, %r807;
}

	// end inline asm
	and.b32  	%r829, %r807, %r828;
	mov.b32 	%r812, 8;
	// begin inline asm
	{
    .reg .pred p;
    and.b32 %r810, %r823, %r812;    setp.ne.u32 p, %r810, 0;
    vote.ballot.sync.b32 %r810, p, 0xffffffff;
    @!p not.b32 %r810, %r810;
}

	// end inline asm
	and.b32  	%r830, %r810, %r829;
	mov.b32 	%r815, 16;
	// begin inline asm
	{
    .reg .pred p;
    and.b32 %r813, %r823, %r815;    setp.ne.u32 p, %r813, 0;
    vote.ballot.sync.b32 %r813, p, 0xffffffff;
    @!p not.b32 %r813, %r813;
}

	// end inline asm
	and.b32  	%r831, %r813, %r830;
	mov.b32 	%r818, 32;
	// begin inline asm
	{
    .reg .pred p;
    and.b32 %r816, %r823, %r818;    setp.ne.u32 p, %r816, 0;
    vote.ballot.sync.b32 %r816, p, 0xffffffff;
    @!p not.b32 %r816, %r816;
}

	// end inline asm
	and.b32  	%r832, %r816, %r831;
	mov.b32 	%r821, 64;
	// begin inline asm
	{
    .reg .pred p;
    and.b32 %r819, %r823, %r821;    setp.ne.u32 p, %r819, 0;
    vote.ballot.sync.b32 %r819, p, 0xffffffff;
    @!p not.b32 %r819, %r819;
}

	// end inline asm
	and.b32  	%r833, %r819, %r832;
	mov.b32 	%r824, 128;
	// begin inline asm
	{
    .reg .pred p;
    and.b32 %r822, %r823, %r824;    setp.ne.u32 p, %r822, 0;
    vote.ballot.sync.b32 %r822, p, 0xffffffff;
    @!p not.b32 %r822, %r822;
}

	// end inline asm
	and.b32  	%r834, %r822, %r833;
	clz.b32 	%r835, %r834;
	sub.s32 	%r191, 31, %r835;
	and.b32  	%r836, %r646, %r834;
	popc.b32 	%r192, %r836;
	setp.ne.s32 	%p80, %r295, %r191;
	mov.b32 	%r1787, 0;
	@%p80 bra 	$L__BB9_125;
	shl.b32 	%r837, %r823, 2;
	add.s32 	%r838, %r164, %r837;
	atom.shared.add.u32 	%r1787, [%r838], %r192;
$L__BB9_125:
	shfl.sync.idx.b32	%r864|%p81, %r1787, %r191, 31, -1;
	add.s32 	%r195, %r192, %r864;
	shr.u32 	%r865, %r1769, %r293;
	and.b32  	%r861, %r865, %r82;
	mov.b32 	%r841, 1;
	// begin inline asm
	{
    .reg .pred p;
    and.b32 %r839, %r861, %r841;    setp.ne.u32 p, %r839, 0;
    vote.ballot.sync.b32 %r839, p, 0xffffffff;
    @!p not.b32 %r839, %r839;
}

	// end inline asm
	mov.b32 	%r844, 2;
	// begin inline asm
	{
    .reg .pred p;
    and.b32 %r842, %r861, %r844;    setp.ne.u32 p, %r842, 0;
    vote.ballot.sync.b32 %r842, p, 0xffffffff;
    @!p not.b32 %r842, %r842;
}

	// end inline asm
	and.b32  	%r866, %r842, %r839;
	mov.b32 	%r847, 4;
	// begin inline asm
	{
    .reg .pred p;
    and.b32 %r845, %r861, %r847;    setp.ne.u32 p, %r845, 0;
    vote.ballot.sync.b32 %r845, p, 0xffffffff;
    @!p not.b32 %r845, %r845;
}

	// end inline asm
	and.b32  	%r867, %r845, %r866;
	mov.b32 	%r850, 8;
	// begin inline asm
	{
    .reg .pred p;
    and.b32 %r848, %r861, %r850;    setp.ne.u32 p, %r848, 0;
    vote.ballot.sync.b32 %r848, p, 0xffffffff;
    @!p not.b32 %r848, %r848;
}

	// end inline asm
	and.b32  	%r868, %r848, %r867;
	mov.b32 	%r853, 16;
	// begin inline asm
	{
    .reg .pred p;
    and.b32 %r851, %r861, %r853;    setp.ne.u32 p, %r851, 0;
    vote.ballot.sync.b32 %r851, p, 0xffffffff;
    @!p not.b32 %r851, %r851;
}

	// end inline asm
	and.b32  	%r869, %r851, %r868;
	mov.b32 	%r856, 32;
	// begin inline asm
	{
    .reg .pred p;
    and.b32 %r854, %r861, %r856;    setp.ne.u32 p, %r854, 0;
    vote.ballot.sync.b32 %r854, p, 0xffffffff;
    @!p not.b32 %r854, %r854;
}

	// end inline asm
	and.b32  	%r870, %r854, %r869;
	mov.b32 	%r859, 64;
	// begin inline asm
	{
    .reg .pred p;
    and.b32 %r857, %r861, %r859;    setp.ne.u32 p, %r857, 0;
    vote.ballot.sync.b32 %r857, p, 0xffffffff;
    @!p not.b32 %r857, %r857;
}

	// end inline asm
	and.b32  	%r871, %r857, %r870;
	mov.b32 	%r862, 128;
	// begin inline asm
	{
    .reg .pred p;
    and.b32 %r860, %r861, %r862;    setp.ne.u32 p, %r860, 0;
    vote.ballot.sync.b32 %r860, p, 0xffffffff;
    @!p not.b32 %r860, %r860;
}

	// end inline asm
	and.b32  	%r872, %r860, %r871;
	clz.b32 	%r873, %r872;
	sub.s32 	%r197, 31, %r873;
	and.b32  	%r874, %r646, %r872;
	popc.b32 	%r198, %r874;
	setp.ne.s32 	%p82, %r295, %r197;
	mov.b32 	%r1788, 0;
	@%p82 bra 	$L__BB9_127;
	shl.b32 	%r875, %r861, 2;
	add.s32 	%r876, %r164, %r875;
	atom.shared.add.u32 	%r1788, [%r876], %r198;
$L__BB9_127:
	shfl.sync.idx.b32	%r902|%p83, %r1788, %r197, 31, -1;
	add.s32 	%r201, %r198, %r902;
	shr.u32 	%r903, %r1770, %r293;
	and.b32  	%r899, %r903, %r82;
	mov.b32 	%r879, 1;
	// begin inline asm
	{
    .reg .pred p;
    and.b32 %r877, %r899, %r879;    setp.ne.u32 p, %r877, 0;
    vote.ballot.sync.b32 %r877, p, 0xffffffff;
    @!p not.b32 %r877, %r877;
}

	// end inline asm
	mov.b32 	%r882, 2;
	// begin inline asm
	{
    .reg .pred p;
    and.b32 %r880, %r899, %r882;    setp.ne.u32 p, %r880, 0;
    vote.ballot.sync.b32 %r880, p, 0xffffffff;
    @!p not.b32 %r880, %r880;
}

	// end inline asm
	and.b32  	%r904, %r880, %r877;
	mov.b32 	%r885, 4;
	// begin inline asm
	{
    .reg .pred p;
    and.b32 %r883, %r899, %r885;    setp.ne.u32 p, %r883, 0;
    vote.ballot.sync.b32 %r883, p, 0xffffffff;
    @!p not.b32 %r883, %r883;
}

	// end inline asm
	and.b32  	%r905, %r883, %r904;
	mov.b32 	%r888, 8;
	// begin inline asm
	{
    .reg .pred p;
    and.b32 %r886, %r899, %r888;    setp.ne.u32 p, %r886, 0;
    vote.ballot.sync.b32 %r886, p, 0xffffffff;
    @!p not.b32 %r886, %r886;
}

	// end inline asm
	and.b32  	%r906, %r886, %r905;
	mov.b32 	%r891, 16;
	// begin inline asm
	{
    .reg .pred p;
    and.b32 %r889, %r899, %r891;    setp.ne.u32 p, %r889, 0;
    vote.ballot.sync.b32 %r889, p, 0xffffffff;
    @!p not.b32 %r889, %r889;
}

	// end inline asm
	and.b32  	%r907, %r889, %r906;
	mov.b32 	%r894, 32;
	// begin inline asm
	{
    .reg .pred p;
    and.b32 %r892, %r899, %r894;    setp.ne.u32 p, %r892, 0;
    vote.ballot.sync.b32 %r892, p, 0xffffffff;
    @!p not.b32 %r892, %r892;
}

	// end inline asm
	and.b32  	%r908, %r892, %r907;
	mov.b32 	%r897, 64;
	// begin inline asm
	{
    .reg .pred p;
    and.b32 %r895, %r899, %r897;    setp.ne.u32 p, %r895, 0;
    vote.ballot.sync.b32 %r895, p, 0xffffffff;
    @!p not.b32 %r895, %r895;
}

	// end inline asm
	and.b32  	%r909, %r895, %r908;
	mov.b32 	%r900, 128;
	// begin inline asm
	{
    .reg .pred p;
    and.b32 %r898, %r899, %r900;    setp.ne.u32 p, %r898, 0;
    vote.ballot.sync.b32 %r898, p, 0xffffffff;
    @!p not.b32 %r898, %r898;
}

	// end inline asm
	and.b32  	%r910, %r898, %r909;
	clz.b32 	%r911, %r910;
	sub.s32 	%r203, 31, %r911;
	and.b32  	%r912, %r646, %r910;
	popc.b32 	%r204, %r912;
	setp.ne.s32 	%p84, %r295, %r203;
	mov.b32 	%r1789, 0;
	@%p84 bra 	$L__BB9_129;
	shl.b32 	%r913, %r899, 2;
	add.s32 	%r914, %r164, %r913;
	atom.shared.add.u32 	%r1789, [%r914], %r204;
$L__BB9_129:
	shfl.sync.idx.b32	%r940|%p85, %r1789, %r203, 31, -1;
	add.s32 	%r207, %r204, %r940;
	shr.u32 	%r941, %r1771, %r293;
	and.b32  	%r937, %r941, %r82;
	mov.b32 	%r917, 1;
	// begin inline asm
	{
    .reg .pred p;
    and.b32 %r915, %r937, %r917;    setp.ne.u32 p, %r915, 0;
    vote.ballot.sync.b32 %r915, p, 0xffffffff;
    @!p not.b32 %r915, %r915;
}

	// end inline asm
	mov.b32 	%r920, 2;
	// begin inline asm
	{
    .reg .pred p;
    and.b32 %r918, %r937, %r920;    setp.ne.u32 p, %r918, 0;
    vote.ballot.sync.b32 %r918, p, 0xffffffff;
    @!p not.b32 %r918, %r918;
}

	// end inline asm
	and.b32  	%r942, %r918, %r915;
	mov.b32 	%r923, 4;
	// begin inline asm
	{
    .reg .pred p;
    and.b32 %r921, %r937, %r923;    setp.ne.u32 p, %r921, 0;
    vote.ballot.sync.b32 %r921, p, 0xffffffff;
    @!p not.b32 %r921, %r921;
}

	// end inline asm
	and.b32  	%r943, %r921, %r942;
	mov.b32 	%r926, 8;
	// begin inline asm
	{
    .reg .pred p;
    and.b32 %r924, %r937, %r926;    setp.ne.u32 p, %r924, 0;
    vote.ballot.sync.b32 %r924, p, 0xffffffff;
    @!p not.b32 %r924, %r924;
}

	// end inline asm
	and.b32  	%r944, %r924, %r943;
	mov.b32 	%r929, 16;
	// begin inline asm
	{
    .reg .pred p;
    and.b32 %r927, %r937, %r929;    setp.ne.u32 p, %r927, 0;
    vote.ballot.sync.b32 %r927, p, 0xffffffff;
    @!p not.b32 %r927, %r927;
}

	// end inline asm
	and.b32  	%r945, %r927, %r944;
	mov.b32 	%r932, 32;
	// begin inline asm
	{
    .reg .pred p;
    and.b32 %r930, %r937, %r932;    setp.ne.u32 p, %r930, 0;
    vote.ballot.sync.b32 %r930, p, 0xffffffff;
    @!p not.b32 %r930, %r930;
}

	// end inline asm
	and.b32  	%r946, %r930, %r945;
	mov.b32 	%r935, 64;
	// begin inline asm
	{
    .reg .pred p;
    and.b32 %r933, %r937, %r935;    setp.ne.u32 p, %r933, 0;
    vote.ballot.sync.b32 %r933, p, 0xffffffff;
    @!p not.b32 %r933, %r933;
}

	// end inline asm
	and.b32  	%r947, %r933, %r946;
	mov.b32 	%r938, 128;
	// begin inline asm
	{
    .reg .pred p;
    and.b32 %r936, %r937, %r938;    setp.ne.u32 p, %r936, 0;
    vote.ballot.sync.b32 %r936, p, 0xffffffff;
    @!p not.b32 %r936, %r936;
}

	// end inline asm
	and.b32  	%r948, %r936, %r947;
	clz.b32 	%r949, %r948;
	sub.s32 	%r209, 31, %r949;
	and.b32  	%r950, %r646, %r948;
	popc.b32 	%r210, %r950;
	setp.ne.s32 	%p86, %r295, %r209;
	mov.b32 	%r1790, 0;
	@%p86 bra 	$L__BB9_131;
	shl.b32 	%r951, %r937, 2;
	add.s32 	%r952, %r164, %r951;
	atom.shared.add.u32 	%r1790, [%r952], %r210;
$L__BB9_131:
	shfl.sync.idx.b32	%r978|%p87, %r1790, %r209, 31, -1;
	add.s32 	%r213, %r210, %r978;
	shr.u32 	%r979, %r1772, %r293;
	and.b32  	%r975, %r979, %r82;
	mov.b32 	%r955, 1;
	// begin inline asm
	{
    .reg .pred p;
    and.b32 %r953, %r975, %r955;    setp.ne.u32 p, %r953, 0;
    vote.ballot.sync.b32 %r953, p, 0xffffffff;
    @!p not.b32 %r953, %r953;
}

	// end inline asm
	mov.b32 	%r958, 2;
	// begin inline asm
	{
    .reg .pred p;
    and.b32 %r956, %r975, %r958;    setp.ne.u32 p, %r956, 0;
    vote.ballot.sync.b32 %r956, p, 0xffffffff;
    @!p not.b32 %r956, %r956;
}

	// end inline asm
	and.b32  	%r980, %r956, %r953;
	mov.b32 	%r961, 4;
	// begin inline asm
	{
    .reg .pred p;
    and.b32 %r959, %r975, %r961;    setp.ne.u32 p, %r959, 0;
    vote.ballot.sync.b32 %r959, p, 0xffffffff;
    @!p not.b32 %r959, %r959;
}

	// end inline asm
	and.b32  	%r981, %r959, %r980;
	mov.b32 	%r964, 8;
	// begin inline asm
	{
    .reg .pred p;
    and.b32 %r962, %r975, %r964;    setp.ne.u32 p, %r962, 0;
    vote.ballot.sync.b32 %r962, p, 0xffffffff;
    @!p not.b32 %r962, %r962;
}

	// end inline asm
	and.b32  	%r982, %r962, %r981;
	mov.b32 	%r967, 16;
	// begin inline asm
	{
    .reg .pred p;
    and.b32 %r965, %r975, %r967;    setp.ne.u32 p, %r965, 0;
    vote.ballot.sync.b32 %r965, p, 0xffffffff;
    @!p not.b32 %r965, %r965;
}

	// end inline asm
	and.b32  	%r983, %r965, %r982;
	mov.b32 	%r970, 32;
	// begin inline asm
	{
    .reg .pred p;
    and.b32 %r968, %r975, %r970;    setp.ne.u32 p, %r968, 0;
    vote.ballot.sync.b32 %r968, p, 0xffffffff;
    @!p not.b32 %r968, %r968;
}

	// end inline asm
	and.b32  	%r984, %r968, %r983;
	mov.b32 	%r973, 64;
	// begin inline asm
	{
    .reg .pred p;
    and.b32 %r971, %r975, %r973;    setp.ne.u32 p, %r971, 0;
    vote.ballot.sync.b32 %r971, p, 0xffffffff;
    @!p not.b32 %r971, %r971;
}

	// end inline asm
	and.b32  	%r985, %r971, %r984;
	mov.b32 	%r976, 128;
	// begin inline asm
	{
    .reg .pred p;
    and.b32 %r974, %r975, %r976;    setp.ne.u32 p, %r974, 0;
    vote.ballot.sync.b32 %r974, p, 0xffffffff;
    @!p not.b32 %r974, %r974;
}

	// end inline asm
	and.b32  	%r986, %r974, %r985;
	clz.b32 	%r987, %r986;
	sub.s32 	%r215, 31, %r987;
	and.b32  	%r988, %r646, %r986;
	popc.b32 	%r216, %r988;
	setp.ne.s32 	%p88, %r295, %r215;
	mov.b32 	%r1791, 0;
	@%p88 bra 	$L__BB9_133;
	shl.b32 	%r989, %r975, 2;
	add.s32 	%r990, %r164, %r989;
	atom.shared.add.u32 	%r1791, [%r990], %r216;
$L__BB9_133:
	shfl.sync.idx.b32	%r1016|%p89, %r1791, %r215, 31, -1;
	add.s32 	%r219, %r216, %r1016;
	shr.u32 	%r1017, %r1773, %r293;
	and.b32  	%r1013, %r1017, %r82;
	mov.b32 	%r993, 1;
	// begin inline asm
	{
    .reg .pred p;
    and.b32 %r991, %r1013, %r993;    setp.ne.u32 p, %r991, 0;
    vote.ballot.sync.b32 %r991, p, 0xffffffff;
    @!p not.b32 %r991, %r991;
}

	// end inline asm
	mov.b32 	%r996, 2;
	// begin inline asm
	{
    .reg .pred p;
    and.b32 %r994, %r1013, %r996;    setp.ne.u32 p, %r994, 0;
    vote.ballot.sync.b32 %r994, p, 0xffffffff;
    @!p not.b32 %r994, %r994;
}

	// end inline asm
	and.b32  	%r1018, %r994, %r991;
	mov.b32 	%r999, 4;
	// begin inline asm
	{
    .reg .pred p;
    and.b32 %r997, %r1013, %r999;    setp.ne.u32 p, %r997, 0;
    vote.ballot.sync.b32 %r997, p, 0xffffffff;
    @!p not.b32 %r997, %r997;
}

	// end inline asm
	and.b32  	%r1019, %r997, %r1018;
	mov.b32 	%r1002, 8;
	// begin inline asm
	{
    .reg .pred p;
    and.b32 %r1000, %r1013, %r1002;    setp.ne.u32 p, %r1000, 0;
    vote.ballot.sync.b32 %r1000, p, 0xffffffff;
    @!p not.b32 %r1000, %r1000;
}

	// end inline asm
	and.b32  	%r1020, %r1000, %r1019;
	mov.b32 	%r1005, 16;
	// begin inline asm
	{
    .reg .pred p;
    and.b32 %r1003, %r1013, %r1005;    setp.ne.u32 p, %r1003, 0;
    vote.ballot.sync.b32 %r1003, p, 0xffffffff;
    @!p not.b32 %r1003, %r1003;
}

	// end inline asm
	and.b32  	%r1021, %r1003, %r1020;
	mov.b32 	%r1008, 32;
	// begin inline asm
	{
    .reg .pred p;
    and.b32 %r1006, %r1013, %r1008;    setp.ne.u32 p, %r1006, 0;
    vote.ballot.sync.b32 %r1006, p, 0xffffffff;
    @!p not.b32 %r1006, %r1006;
}

	// end inline asm
	and.b32  	%r1022, %r1006, %r1021;
	mov.b32 	%r1011, 64;
	// begin inline asm
	{
    .reg .pred p;
    and.b32 %r1009, %r1013, %r1011;    setp.ne.u32 p, %r1009, 0;
    vote.ballot.sync.b32 %r1009, p, 0xffffffff;
    @!p not.b32 %r1009, %r1009;
}

	// end inline asm
	and.b32  	%r1023, %r1009, %r1022;
	mov.b32 	%r1014, 128;
	// begin inline asm
	{
    .reg .pred p;
    and.b32 %r1012, %r1013, %r1014;    setp.ne.u32 p, %r1012, 0;
    vote.ballot.sync.b32 %r1012, p, 0xffffffff;
    @!p not.b32 %r1012, %r1012;
}

	// end inline asm
	and.b32  	%r1024, %r1012, %r1023;
	clz.b32 	%r1025, %r1024;
	sub.s32 	%r221, 31, %r1025;
	and.b32  	%r1026, %r646, %r1024;
	popc.b32 	%r222, %r1026;
	setp.ne.s32 	%p90, %r295, %r221;
	mov.b32 	%r1792, 0;
	@%p90 bra 	$L__BB9_135;
	shl.b32 	%r1027, %r1013, 2;
	add.s32 	%r1028, %r164, %r1027;
	atom.shared.add.u32 	%r1792, [%r1028], %r222;
$L__BB9_135:
	shfl.sync.idx.b32	%r1054|%p91, %r1792, %r221, 31, -1;
	add.s32 	%r225, %r222, %r1054;
	shr.u32 	%r1055, %r1774, %r293;
	and.b32  	%r1051, %r1055, %r82;
	mov.b32 	%r1031, 1;
	// begin inline asm
	{
    .reg .pred p;
    and.b32 %r1029, %r1051, %r1031;    setp.ne.u32 p, %r1029, 0;
    vote.ballot.sync.b32 %r1029, p, 0xffffffff;
    @!p not.b32 %r1029, %r1029;
}

	// end inline asm
	mov.b32 	%r1034, 2;
	// begin inline asm
	{
    .reg .pred p;
    and.b32 %r1032, %r1051, %r1034;    setp.ne.u32 p, %r1032, 0;
    vote.ballot.sync.b32 %r1032, p, 0xffffffff;
    @!p not.b32 %r1032, %r1032;
}

	// end inline asm
	and.b32  	%r1056, %r1032, %r1029;
	mov.b32 	%r1037, 4;
	// begin inline asm
	{
    .reg .pred p;
    and.b32 %r1035, %r1051, %r1037;    setp.ne.u32 p, %r1035, 0;
    vote.ballot.sync.b32 %r1035, p, 0xffffffff;
    @!p not.b32 %r1035, %r1035;
}

	// end inline asm
	and.b32  	%r1057, %r1035, %r1056;
	mov.b32 	%r1040, 8;
	// begin inline asm
	{
    .reg .pred p;
    and.b32 %r1038, %r1051, %r1040;    setp.ne.u32 p, %r1038, 0;
    vote.ballot.sync.b32 %r1038, p, 0xffffffff;
    @!p not.b32 %r1038, %r1038;
}

	// end inline asm
	and.b32  	%r1058, %r1038, %r1057;
	mov.b32 	%r1043, 16;
	// begin inline asm
	{
    .reg .pred p;
    and.b32 %r1041, %r1051, %r1043;    setp.ne.u32 p, %r1041, 0;
    vote.ballot.sync.b32 %r1041, p, 0xffffffff;
    @!p not.b32 %r1041, %r1041;
}

	// end inline asm
	and.b32  	%r1059, %r1041, %r1058;
	mov.b32 	%r1046, 32;
	// begin inline asm
	{
    .reg .pred p;
    and.b32 %r1044, %r1051, %r1046;    setp.ne.u32 p, %r1044, 0;
    vote.ballot.sync.b32 %r1044, p, 0xffffffff;
    @!p not.b32 %r1044, %r1044;
}

	// end inline asm
	and.b32  	%r1060, %r1044, %r1059;
	mov.b32 	%r1049, 64;
	// begin inline asm
	{
    .reg .pred p;
    and.b32 %r1047, %r1051, %r1049;    setp.ne.u32 p, %r1047, 0;
    vote.ballot.sync.b32 %r1047, p, 0xffffffff;
    @!p not.b32 %r1047, %r1047;
}

	// end inline asm
	and.b32  	%r1061, %r1047, %r1060;
	mov.b32 	%r1052, 128;
	// begin inline asm
	{
    .reg .pred p;
    and.b32 %r1050, %r1051, %r1052;    setp.ne.u32 p, %r1050, 0;
    vote.ballot.sync.b32 %r1050, p, 0xffffffff;
    @!p not.b32 %r1050, %r1050;
}

	// end inline asm
	and.b32  	%r1062, %r1050, %r1061;
	clz.b32 	%r1063, %r1062;
	sub.s32 	%r227, 31, %r1063;
	and.b32  	%r1064, %r646, %r1062;
	popc.b32 	%r228, %r1064;
	setp.ne.s32 	%p92, %r295, %r227;
	mov.b32 	%r1793, 0;
	@%p92 bra 	$L__BB9_137;
	shl.b32 	%r1065, %r1051, 2;
	add.s32 	%r1066, %r164, %r1065;
	atom.shared.add.u32 	%r1793, [%r1066], %r228;
$L__BB9_137:
	shfl.sync.idx.b32	%r1092|%p93, %r1793, %r227, 31, -1;
	add.s32 	%r231, %r228, %r1092;
	shr.u32 	%r1093, %r1775, %r293;
	and.b32  	%r1089, %r1093, %r82;
	mov.b32 	%r1069, 1;
	// begin inline asm
	{
    .reg .pred p;
    and.b32 %r1067, %r1089, %r1069;    setp.ne.u32 p, %r1067, 0;
    vote.ballot.sync.b32 %r1067, p, 0xffffffff;
    @!p not.b32 %r1067, %r1067;
}

	// end inline asm
	mov.b32 	%r1072, 2;
	// begin inline asm
	{
    .reg .pred p;
    and.b32 %r1070, %r1089, %r1072;    setp.ne.u32 p, %r1070, 0;
    vote.ballot.sync.b32 %r1070, p, 0xffffffff;
    @!p not.b32 %r1070, %r1070;
}

	// end inline asm
	and.b32  	%r1094, %r1070, %r1067;
	mov.b32 	%r1075, 4;
	// begin inline asm
	{
    .reg .pred p;
    and.b32 %r1073, %r1089, %r1075;    setp.ne.u32 p, %r1073, 0;
    vote.ballot.sync.b32 %r1073, p, 0xffffffff;
    @!p not.b32 %r1073, %r1073;
}

	// end inline asm
	and.b32  	%r1095, %r1073, %r1094;
	mov.b32 	%r1078, 8;
	// begin inline asm
	{
    .reg .pred p;
    and.b32 %r1076, %r1089, %r1078;    setp.ne.u32 p, %r1076, 0;
    vote.ballot.sync.b32 %r1076, p, 0xffffffff;
    @!p not.b32 %r1076, %r1076;
}

	// end inline asm
	and.b32  	%r1096, %r1076, %r1095;
	mov.b32 	%r1081, 16;
	// begin inline asm
	{
    .reg .pred p;
    and.b32 %r1079, %r1089, %r1081;    setp.ne.u32 p, %r1079, 0;
    vote.ballot.sync.b32 %r1079, p, 0xffffffff;
    @!p not.b32 %r1079, %r1079;
}

	// end inline asm
	and.b32  	%r1097, %r1079, %r1096;
	mov.b32 	%r1084, 32;
	// begin inline asm
	{
    .reg .pred p;
    and.b32 %r1082, %r1089, %r1084;    setp.ne.u32 p, %r1082, 0;
    vote.ballot.sync.b32 %r1082, p, 0xffffffff;
    @!p not.b32 %r1082, %r1082;
}

	// end inline asm
	and.b32  	%r1098, %r1082, %r1097;
	mov.b32 	%r1087, 64;
	// begin inline asm
	{
    .reg .pred p;
    and.b32 %r1085, %r1089, %r1087;    setp.ne.u32 p, %r1085, 0;
    vote.ballot.sync.b32 %r1085, p, 0xffffffff;
    @!p not.b32 %r1085, %r1085;
}

	// end inline asm
	and.b32  	%r1099, %r1085, %r1098;
	mov.b32 	%r1090, 128;
	// begin inline asm
	{
    .reg .pred p;
    and.b32 %r1088, %r1089, %r1090;    setp.ne.u32 p, %r1088, 0;
    vote.ballot.sync.b32 %r1088, p, 0xffffffff;
    @!p not.b32 %r1088, %r1088;
}

	// end inline asm
	and.b32  	%r1100, %r1088, %r1099;
	clz.b32 	%r1101, %r1100;
	sub.s32 	%r233, 31, %r1101;
	and.b32  	%r1102, %r646, %r1100;
	popc.b32 	%r234, %r1102;
	setp.ne.s32 	%p94, %r295, %r233;
	mov.b32 	%r1794, 0;
	@%p94 bra 	$L__BB9_139;
	shl.b32 	%r1103, %r1089, 2;
	add.s32 	%r1104, %r164, %r1103;
	atom.shared.add.u32 	%r1794, [%r1104], %r234;
$L__BB9_139:
	shfl.sync.idx.b32	%r1130|%p95, %r1794, %r233, 31, -1;
	add.s32 	%r237, %r234, %r1130;
	shr.u32 	%r1131, %r1776, %r293;
	and.b32  	%r1127, %r1131, %r82;
	mov.b32 	%r1107, 1;
	// begin inline asm
	{
    .reg .pred p;
    and.b32 %r1105, %r1127, %r1107;    setp.ne.u32 p, %r1105, 0;
    vote.ballot.sync.b32 %r1105, p, 0xffffffff;
    @!p not.b32 %r1105, %r1105;
}

	// end inline asm
	mov.b32 	%r1110, 2;
	// begin inline asm
	{
    .reg .pred p;
    and.b32 %r1108, %r1127, %r1110;    setp.ne.u32 p, %r1108, 0;
    vote.ballot.sync.b32 %r1108, p, 0xffffffff;
    @!p not.b32 %r1108, %r1108;
}

	// end inline asm
	and.b32  	%r1132, %r1108, %r1105;
	mov.b32 	%r1113, 4;
	// begin inline asm
	{
    .reg .pred p;
    and.b32 %r1111, %r1127, %r1113;    setp.ne.u32 p, %r1111, 0;
    vote.ballot.sync.b32 %r1111, p, 0xffffffff;
    @!p not.b32 %r1111, %r1111;
}

	// end inline asm
	and.b32  	%r1133, %r1111, %r1132;
	mov.b32 	%r1116, 8;
	// begin inline asm
	{
    .reg .pred p;
    and.b32 %r1114, %r1127, %r1116;    setp.ne.u32 p, %r1114, 0;
    vote.ballot.sync.b32 %r1114, p, 0xffffffff;
    @!p not.b32 %r1114, %r1114;
}

	// end inline asm
	and.b32  	%r1134, %r1114, %r1133;
	mov.b32 	%r1119, 16;
	// begin inline asm
	{
    .reg .pred p;
    and.b32 %r1117, %r1127, %r1119;    setp.ne.u32 p, %r1117, 0;
    vote.ballot.sync.b32 %r1117, p, 0xffffffff;
    @!p not.b32 %r1117, %r1117;
}

	// end inline asm
	and.b32  	%r1135, %r1117, %r1134;
	mov.b32 	%r1122, 32;
	// begin inline asm
	{
    .reg .pred p;
    and.b32 %r1120, %r1127, %r1122;    setp.ne.u32 p, %r1120, 0;
    vote.ballot.sync.b32 %r1120, p, 0xffffffff;
    @!p not.b32 %r1120, %r1120;
}

	// end inline asm
	and.b32  	%r1136, %r1120, %r1135;
	mov.b32 	%r1125, 64;
	// begin inline asm
	{
    .reg .pred p;
    and.b32 %r1123, %r1127, %r1125;    setp.ne.u32 p, %r1123, 0;
    vote.ballot.sync.b32 %r1123, p, 0xffffffff;
    @!p not.b32 %r1123, %r1123;
}

	// end inline asm
	and.b32  	%r1137, %r1123, %r1136;
	mov.b32 	%r1128, 128;
	// begin inline asm
	{
    .reg .pred p;
    and.b32 %r1126, %r1127, %r1128;    setp.ne.u32 p, %r1126, 0;
    vote.ballot.sync.b32 %r1126, p, 0xffffffff;
    @!p not.b32 %r1126, %r1126;
}

	// end inline asm
	and.b32  	%r1138, %r1126, %r1137;
	clz.b32 	%r1139, %r1138;
	sub.s32 	%r239, 31, %r1139;
	and.b32  	%r1140, %r646, %r1138;
	popc.b32 	%r240, %r1140;
	setp.ne.s32 	%p96, %r295, %r239;
	mov.b32 	%r1795, 0;
	@%p96 bra 	$L__BB9_141;
	shl.b32 	%r1141, %r1127, 2;
	add.s32 	%r1142, %r164, %r1141;
	atom.shared.add.u32 	%r1795, [%r1142], %r240;
$L__BB9_141:
	shfl.sync.idx.b32	%r1168|%p97, %r1795, %r239, 31, -1;
	add.s32 	%r243, %r240, %r1168;
	shr.u32 	%r1169, %r1777, %r293;
	and.b32  	%r1165, %r1169, %r82;
	mov.b32 	%r1145, 1;
	// begin inline asm
	{
    .reg .pred p;
    and.b32 %r1143, %r1165, %r1145;    setp.ne.u32 p, %r1143, 0;
    vote.ballot.sync.b32 %r1143, p, 0xffffffff;
    @!p not.b32 %r1143, %r1143;
}

	// end inline asm
	mov.b32 	%r1148, 2;
	// begin inline asm
	{
    .reg .pred p;
    and.b32 %r1146, %r1165, %r1148;    setp.ne.u32 p, %r1146, 0;
    vote.ballot.sync.b32 %r1146, p, 0xffffffff;
    @!p not.b32 %r1146, %r1146;
}

	// end inline asm
	and.b32  	%r1170, %r1146, %r1143;
	mov.b32 	%r1151, 4;
	// begin inline asm
	{
    .reg .pred p;
    and.b32 %r1149, %r1165, %r1151;    setp.ne.u32 p, %r1149, 0;
    vote.ballot.sync.b32 %r1149, p, 0xffffffff;
    @!p not.b32 %r1149, %r1149;
}

	// end inline asm
	and.b32  	%r1171, %r1149, %r1170;
	mov.b32 	%r1154, 8;
	// begin inline asm
	{
    .reg .pred p;
    and.b32 %r1152, %r1165, %r1154;    setp.ne.u32 p, %r1152, 0;
    vote.ballot.sync.b32 %r1152, p, 0xffffffff;
    @!p not.b32 %r1152, %r1152;
}

	// end inline asm
	and.b32  	%r1172, %r1152, %r1171;
	mov.b32 	%r1157, 16;
	// begin inline asm
	{
    .reg .pred p;
    and.b32 %r1155, %r1165, %r1157;    setp.ne.u32 p, %r1155, 0;
    vote.ballot.sync.b32 %r1155, p, 0xffffffff;
    @!p not.b32 %r1155, %r1155;
}

	// end inline asm
	and.b32  	%r1173, %r1155, %r1172;
	mov.b32 	%r1160, 32;
	// begin inline asm
	{
    .reg .pred p;
    and.b32 %r1158, %r1165, %r1160;    setp.ne.u32 p, %r1158, 0;
    vote.ballot.sync.b32 %r1158, p, 0xffffffff;
    @!p not.b32 %r1158, %r1158;
}

	// end inline asm
	and.b32  	%r1174, %r1158, %r1173;
	mov.b32 	%r1163, 64;
	// begin inline asm
	{
    .reg .pred p;
    and.b32 %r1161, %r1165, %r1163;    setp.ne.u32 p, %r1161, 0;
    vote.ballot.sync.b32 %r1161, p, 0xffffffff;
    @!p not.b32 %r1161, %r1161;
}

	// end inline asm
	and.b32  	%r1175, %r1161, %r1174;
	mov.b32 	%r1166, 128;
	// begin inline asm
	{
    .reg .pred p;
    and.b32 %r1164, %r1165, %r1166;    setp.ne.u32 p, %r1164, 0;
    vote.ballot.sync.b32 %r1164, p, 0xffffffff;
    @!p not.b32 %r1164, %r1164;
}

	// end inline asm
	and.b32  	%r1176, %r1164, %r1175;
	clz.b32 	%r1177, %r1176;
	sub.s32 	%r245, 31, %r1177;
	and.b32  	%r1178, %r646, %r1176;
	popc.b32 	%r246, %r1178;
	setp.ne.s32 	%p98, %r295, %r245;
	mov.b32 	%r1796, 0;
	@%p98 bra 	$L__BB9_143;
	shl.b32 	%r1179, %r1165, 2;
	add.s32 	%r1180, %r164, %r1179;
	atom.shared.add.u32 	%r1796, [%r1180], %r246;
$L__BB9_143:
	shfl.sync.idx.b32	%r1206|%p99, %r1796, %r245, 31, -1;
	add.s32 	%r249, %r246, %r1206;
	shr.u32 	%r1207, %r1778, %r293;
	and.b32  	%r1203, %r1207, %r82;
	mov.b32 	%r1183, 1;
	// begin inline asm
	{
    .reg .pred p;
    and.b32 %r1181, %r1203, %r1183;    setp.ne.u32 p, %r1181, 0;
    vote.ballot.sync.b32 %r1181, p, 0xffffffff;
    @!p not.b32 %r1181, %r1181;
}

	// end inline asm
	mov.b32 	%r1186, 2;
	// begin inline asm
	{
    .reg .pred p;
    and.b32 %r1184, %r1203, %r1186;    setp.ne.u32 p, %r1184, 0;
    vote.ballot.sync.b32 %r1184, p, 0xffffffff;
    @!p not.b32 %r1184, %r1184;
}

	// end inline asm
	and.b32  	%r1208, %r1184, %r1181;
	mov.b32 	%r1189, 4;
	// begin inline asm
	{
    .reg .pred p;
    and.b32 %r1187, %r1203, %r1189;    setp.ne.u32 p, %r1187, 0;
    vote.ballot.sync.b32 %r1187, p, 0xffffffff;
    @!p not.b32 %r1187, %r1187;
}

	// end inline asm
	and.b32  	%r1209, %r1187, %r1208;
	mov.b32 	%r1192, 8;
	// begin inline asm
	{
    .reg .pred p;
    and.b32 %r1190, %r1203, %r1192;    setp.ne.u32 p, %r1190, 0;
    vote.ballot.sync.b32 %r1190, p, 0xffffffff;
    @!p not.b32 %r1190, %r1190;
}

	// end inline asm
	and.b32  	%r1210, %r1190, %r1209;
	mov.b32 	%r1195, 16;
	// begin inline asm
	{
    .reg .pred p;
    and.b32 %r1193, %r1203, %r1195;    setp.ne.u32 p, %r1193, 0;
    vote.ballot.sync.b32 %r1193, p, 0xffffffff;
    @!p not.b32 %r1193, %r1193;
}

	// end inline asm
	and.b32  	%r1211, %r1193, %r1210;
	mov.b32 	%r1198, 32;
	// begin inline asm
	{
    .reg .pred p;
    and.b32 %r1196, %r1203, %r1198;    setp.ne.u32 p, %r1196, 0;
    vote.ballot.sync.b32 %r1196, p, 0xffffffff;
    @!p not.b32 %r1196, %r1196;
}

	// end inline asm
	and.b32  	%r1212, %r1196, %r1211;
	mov.b32 	%r1201, 64;
	// begin inline asm
	{
    .reg .pred p;
    and.b32 %r1199, %r1203, %r1201;    setp.ne.u32 p, %r1199, 0;
    vote.ballot.sync.b32 %r1199, p, 0xffffffff;
    @!p not.b32 %r1199, %r1199;
}

	// end inline asm
	and.b32  	%r1213, %r1199, %r1212;
	mov.b32 	%r1204, 128;
	// begin inline asm
	{
    .reg .pred p;
    and.b32 %r1202, %r1203, %r1204;    setp.ne.u32 p, %r1202, 0;
    vote.ballot.sync.b32 %r1202, p, 0xffffffff;
    @!p not.b32 %r1202, %r1202;
}

	// end inline asm
	and.b32  	%r1214, %r1202, %r1213;
	clz.b32 	%r1215, %r1214;
	sub.s32 	%r251, 31, %r1215;
	and.b32  	%r1216, %r646, %r1214;
	popc.b32 	%r252, %r1216;
	setp.ne.s32 	%p100, %r295, %r251;
	mov.b32 	%r1797, 0;
	@%p100 bra 	$L__BB9_145;
	shl.b32 	%r1217, %r1203, 2;
	add.s32 	%r1218, %r164, %r1217;
	atom.shared.add.u32 	%r1797, [%r1218], %r252;
$L__BB9_145:
	shfl.sync.idx.b32	%r1244|%p101, %r1797, %r251, 31, -1;
	add.s32 	%r255, %r252, %r1244;
	shr.u32 	%r1245, %r1779, %r293;
	and.b32  	%r1241, %r1245, %r82;
	mov.b32 	%r1221, 1;
	// begin inline asm
	{
    .reg .pred p;
    and.b32 %r1219, %r1241, %r1221;    setp.ne.u32 p, %r1219, 0;
    vote.ballot.sync.b32 %r1219, p, 0xffffffff;
    @!p not.b32 %r1219, %r1219;
}

	// end inline asm
	mov.b32 	%r1224, 2;
	// begin inline asm
	{
    .reg .pred p;
    and.b32 %r1222, %r1241, %r1224;    setp.ne.u32 p, %r1222, 0;
    vote.ballot.sync.b32 %r1222, p, 0xffffffff;
    @!p not.b32 %r1222, %r1222;
}

	// end inline asm
	and.b32  	%r1246, %r1222, %r1219;
	mov.b32 	%r1227, 4;
	// begin inline asm
	{
    .reg .pred p;
    and.b32 %r1225, %r1241, %r1227;    setp.ne.u32 p, %r1225, 0;
    vote.ballot.sync.b32 %r1225, p, 0xffffffff;
    @!p not.b32 %r1225, %r1225;
}

	// end inline asm
	and.b32  	%r1247, %r1225, %r1246;
	mov.b32 	%r1230, 8;
	// begin inline asm
	{
    .reg .pred p;
    and.b32 %r1228, %r1241, %r1230;    setp.ne.u32 p, %r1228, 0;
    vote.ballot.sync.b32 %r1228, p, 0xffffffff;
    @!p not.b32 %r1228, %r1228;
}

	// end inline asm
	and.b32  	%r1248, %r1228, %r1247;
	mov.b32 	%r1233, 16;
	// begin inline asm
	{
    .reg .pred p;
    and.b32 %r1231, %r1241, %r1233;    setp.ne.u32 p, %r1231, 0;
    vote.ballot.sync.b32 %r1231, p, 0xffffffff;
    @!p not.b32 %r1231, %r1231;
}

	// end inline asm
	and.b32  	%r1249, %r1231, %r1248;
	mov.b32 	%r1236, 32;
	// begin inline asm
	{
    .reg .pred p;
    and.b32 %r1234, %r1241, %r1236;    setp.ne.u32 p, %r1234, 0;
    vote.ballot.sync.b32 %r1234, p, 0xffffffff;
    @!p not.b32 %r1234, %r1234;
}

	// end inline asm
	and.b32  	%r1250, %r1234, %r1249;
	mov.b32 	%r1239, 64;
	// begin inline asm
	{
    .reg .pred p;
    and.b32 %r1237, %r1241, %r1239;    setp.ne.u32 p, %r1237, 0;
    vote.ballot.sync.b32 %r1237, p, 0xffffffff;
    @!p not.b32 %r1237, %r1237;
}

	// end inline asm
	and.b32  	%r1251, %r1237, %r1250;
	mov.b32 	%r1242, 128;
	// begin inline asm
	{
    .reg .pred p;
    and.b32 %r1240, %r1241, %r1242;    setp.ne.u32 p, %r1240, 0;
    vote.ballot.sync.b32 %r1240, p, 0xffffffff;
    @!p not.b32 %r1240, %r1240;
}

	// end inline asm
	and.b32  	%r1252, %r1240, %r1251;
	clz.b32 	%r1253, %r1252;
	sub.s32 	%r257, 31, %r1253;
	and.b32  	%r1254, %r646, %r1252;
	popc.b32 	%r258, %r1254;
	setp.ne.s32 	%p102, %r295, %r257;
	mov.b32 	%r1798, 0;
	@%p102 bra 	$L__BB9_147;
	shl.b32 	%r1259, %r1241, 2;
	add.s32 	%r1260, %r164, %r1259;
	atom.shared.add.u32 	%r1798, [%r1260], %r258;
$L__BB9_147:
	shfl.sync.idx.b32	%r1286|%p103, %r1798, %r257, 31, -1;
	add.s32 	%r261, %r258, %r1286;
	shr.u32 	%r1287, %r1780, %r293;
	and.b32  	%r1283, %r1287, %r82;
	mov.b32 	%r1263, 1;
	// begin inline asm
	{
    .reg .pred p;
    and.b32 %r1261, %r1283, %r1263;    setp.ne.u32 p, %r1261, 0;
    vote.ballot.sync.b32 %r1261, p, 0xffffffff;
    @!p not.b32 %r1261, %r1261;
}

	// end inline asm
	mov.b32 	%r1266, 2;
	// begin inline asm
	{
    .reg .pred p;
    and.b32 %r1264, %r1283, %r1266;    setp.ne.u32 p, %r1264, 0;
    vote.ballot.sync.b32 %r1264, p, 0xffffffff;
    @!p not.b32 %r1264, %r1264;
}

	// end inline asm
	and.b32  	%r1288, %r1264, %r1261;
	mov.b32 	%r1269, 4;
	// begin inline asm
	{
    .reg .pred p;
    and.b32 %r1267, %r1283, %r1269;    setp.ne.u32 p, %r1267, 0;
    vote.ballot.sync.b32 %r1267, p, 0xffffffff;
    @!p not.b32 %r1267, %r1267;
}

	// end inline asm
	and.b32  	%r1289, %r1267, %r1288;
	mov.b32 	%r1272, 8;
	// begin inline asm
	{
    .reg .pred p;
    and.b32 %r1270, %r1283, %r1272;    setp.ne.u32 p, %r1270, 0;
    vote.ballot.sync.b32 %r1270, p, 0xffffffff;
    @!p not.b32 %r1270, %r1270;
}

	// end inline asm
	and.b32  	%r1290, %r1270, %r1289;
	mov.b32 	%r1275, 16;
	// begin inline asm
	{
    .reg .pred p;
    and.b32 %r1273, %r1283, %r1275;    setp.ne.u32 p, %r1273, 0;
    vote.ballot.sync.b32 %r1273, p, 0xffffffff;
    @!p not.b32 %r1273, %r1273;
}

	// end inline asm
	and.b32  	%r1291, %r1273, %r1290;
	mov.b32 	%r1278, 32;
	// begin inline asm
	{
    .reg .pred p;
    and.b32 %r1276, %r1283, %r1278;    setp.ne.u32 p, %r1276, 0;
    vote.ballot.sync.b32 %r1276, p, 0xffffffff;
    @!p not.b32 %r1276, %r1276;
}

	// end inline asm
	and.b32  	%r1292, %r1276, %r1291;
	mov.b32 	%r1281, 64;
	// begin inline asm
	{
    .reg .pred p;
    and.b32 %r1279, %r1283, %r1281;    setp.ne.u32 p, %r1279, 0;
    vote.ballot.sync.b32 %r1279, p, 0xffffffff;
    @!p not.b32 %r1279, %r1279;
}

	// end inline asm
	and.b32  	%r1293, %r1279, %r1292;
	mov.b32 	%r1284, 128;
	// begin inline asm
	{
    .reg .pred p;
    and.b32 %r1282, %r1283, %r1284;    setp.ne.u32 p, %r1282, 0;
    vote.ballot.sync.b32 %r1282, p, 0xffffffff;
    @!p not.b32 %r1282, %r1282;
}

	// end inline asm
	and.b32  	%r1294, %r1282, %r1293;
	clz.b32 	%r1295, %r1294;
	sub.s32 	%r263, 31, %r1295;
	and.b32  	%r1296, %r646, %r1294;
	popc.b32 	%r264, %r1296;
	setp.ne.s32 	%p104, %r295, %r263;
	mov.b32 	%r1799, 0;
	@%p104 bra 	$L__BB9_149;
	shl.b32 	%r1301, %r1283, 2;
	add.s32 	%r1302, %r164, %r1301;
	atom.shared.add.u32 	%r1799, [%r1302], %r264;
$L__BB9_149:
	shfl.sync.idx.b32	%r1328|%p105, %r1799, %r263, 31, -1;
	add.s32 	%r267, %r264, %r1328;
	shr.u32 	%r1329, %r1781, %r293;
	and.b32  	%r1325, %r1329, %r82;
	mov.b32 	%r1305, 1;
	// begin inline asm
	{
    .reg .pred p;
    and.b32 %r1303, %r1325, %r1305;    setp.ne.u32 p, %r1303, 0;
    vote.ballot.sync.b32 %r1303, p, 0xffffffff;
    @!p not.b32 %r1303, %r1303;
}

	// end inline asm
	mov.b32 	%r1308, 2;
	// begin inline asm
	{
    .reg .pred p;
    and.b32 %r1306, %r1325, %r1308;    setp.ne.u32 p, %r1306, 0;
    vote.ballot.sync.b32 %r1306, p, 0xffffffff;
    @!p not.b32 %r1306, %r1306;
}

	// end inline asm
	and.b32  	%r1330, %r1306, %r1303;
	mov.b32 	%r1311, 4;
	// begin inline asm
	{
    .reg .pred p;
    and.b32 %r1309, %r1325, %r1311;    setp.ne.u32 p, %r1309, 0;
    vote.ballot.sync.b32 %r1309, p, 0xffffffff;
    @!p not.b32 %r1309, %r1309;
}

	// end inline asm
	and.b32  	%r1331, %r1309, %r1330;
	mov.b32 	%r1314, 8;
	// begin inline asm
	{
    .reg .pred p;
    and.b32 %r1312, %r1325, %r1314;    setp.ne.u32 p, %r1312, 0;
    vote.ballot.sync.b32 %r1312, p, 0xffffffff;
    @!p not.b32 %r1312, %r1312;
}

	// end inline asm
	and.b32  	%r1332, %r1312, %r1331;
	mov.b32 	%r1317, 16;
	// begin inline asm
	{
    .reg .pred p;
    and.b32 %r1315, %r1325, %r1317;    setp.ne.u32 p, %r1315, 0;
    vote.ballot.sync.b32 %r1315, p, 0xffffffff;
    @!p not.b32 %r1315, %r1315;
}

	// end inline asm
	and.b32  	%r1333, %r1315, %r1332;
	mov.b32 	%r1320, 32;
	// begin inline asm
	{
    .reg .pred p;
    and.b32 %r1318, %r1325, %r1320;    setp.ne.u32 p, %r1318, 0;
    vote.ballot.sync.b32 %r1318, p, 0xffffffff;
    @!p not.b32 %r1318, %r1318;
}

	// end inline asm
	and.b32  	%r1334, %r1318, %r1333;
	mov.b32 	%r1323, 64;
	// begin inline asm
	{
    .reg .pred p;
    and.b32 %r1321, %r1325, %r1323;    setp.ne.u32 p, %r1321, 0;
    vote.ballot.sync.b32 %r1321, p, 0xffffffff;
    @!p not.b32 %r1321, %r1321;
}

	// end inline asm
	and.b32  	%r1335, %r1321, %r1334;
	mov.b32 	%r1326, 128;
	// begin inline asm
	{
    .reg .pred p;
    and.b32 %r1324, %r1325, %r1326;    setp.ne.u32 p, %r1324, 0;
    vote.ballot.sync.b32 %r1324, p, 0xffffffff;
    @!p not.b32 %r1324, %r1324;
}

	// end inline asm
	and.b32  	%r1336, %r1324, %r1335;
	clz.b32 	%r1337, %r1336;
	sub.s32 	%r269, 31, %r1337;
	and.b32  	%r1338, %r646, %r1336;
	popc.b32 	%r270, %r1338;
	setp.ne.s32 	%p106, %r295, %r269;
	mov.b32 	%r1800, 0;
	@%p106 bra 	$L__BB9_151;
	shl.b32 	%r1339, %r1, 5;
	and.b32  	%r1340, %r1339, 31744;
	add.s32 	%r1342, %r551, %r1340;
	shl.b32 	%r1343, %r1325, 2;
	add.s32 	%r1344, %r1342, %r1343;
	atom.shared.add.u32 	%r1800, [%r1344], %r270;
$L__BB9_151:
	shfl.sync.idx.b32	%r1370|%p107, %r1800, %r269, 31, -1;
	add.s32 	%r273, %r270, %r1370;
	shr.u32 	%r1371, %r1782, %r293;
	and.b32  	%r1367, %r1371, %r82;
	mov.b32 	%r1347, 1;
	// begin inline asm
	{
    .reg .pred p;
    and.b32 %r1345, %r1367, %r1347;    setp.ne.u32 p, %r1345, 0;
    vote.ballot.sync.b32 %r1345, p, 0xffffffff;
    @!p not.b32 %r1345, %r1345;
}

	// end inline asm
	mov.b32 	%r1350, 2;
	// begin inline asm
	{
    .reg .pred p;
    and.b32 %r1348, %r1367, %r1350;    setp.ne.u32 p, %r1348, 0;
    vote.ballot.sync.b32 %r1348, p, 0xffffffff;
    @!p not.b32 %r1348, %r1348;
}

	// end inline asm
	and.b32  	%r1372, %r1348, %r1345;
	mov.b32 	%r1353, 4;
	// begin inline asm
	{
    .reg .pred p;
    and.b32 %r1351, %r1367, %r1353;    setp.ne.u32 p, %r1351, 0;
    vote.ballot.sync.b32 %r1351, p, 0xffffffff;
    @!p not.b32 %r1351, %r1351;
}

	// end inline asm
	and.b32  	%r1373, %r1351, %r1372;
	mov.b32 	%r1356, 8;
	// begin inline asm
	{
    .reg .pred p;
    and.b32 %r1354, %r1367, %r1356;    setp.ne.u32 p, %r1354, 0;
    vote.ballot.sync.b32 %r1354, p, 0xffffffff;
    @!p not.b32 %r1354, %r1354;
}

	// end inline asm
	and.b32  	%r1374, %r1354, %r1373;
	mov.b32 	%r1359, 16;
	// begin inline asm
	{
    .reg .pred p;
    and.b32 %r1357, %r1367, %r1359;    setp.ne.u32 p, %r1357, 0;
    vote.ballot.sync.b32 %r1357, p, 0xffffffff;
    @!p not.b32 %r1357, %r1357;
}

	// end inline asm
	and.b32  	%r1375, %r1357, %r1374;
	mov.b32 	%r1362, 32;
	// begin inline asm
	{
    .reg .pred p;
    and.b32 %r1360, %r1367, %r1362;    setp.ne.u32 p, %r1360, 0;
    vote.ballot.sync.b32 %r1360, p, 0xffffffff;
    @!p not.b32 %r1360, %r1360;
}

	// end inline asm
	and.b32  	%r1376, %r1360, %r1375;
	mov.b32 	%r1365, 64;
	// begin inline asm
	{
    .reg .pred p;
    and.b32 %r1363, %r1367, %r1365;    setp.ne.u32 p, %r1363, 0;
    vote.ballot.sync.b32 %r1363, p, 0xffffffff;
    @!p not.b32 %r1363, %r1363;
}

	// end inline asm
	and.b32  	%r1377, %r1363, %r1376;
	mov.b32 	%r1368, 128;
	// begin inline asm
	{
    .reg .pred p;
    and.b32 %r1366, %r1367, %r1368;    setp.ne.u32 p, %r1366, 0;
    vote.ballot.sync.b32 %r1366, p, 0xffffffff;
    @!p not.b32 %r1366, %r1366;
}

	// end inline asm
	and.b32  	%r1378, %r1366, %r1377;
	clz.b32 	%r1379, %r1378;
	sub.s32 	%r275, 31, %r1379;
	and.b32  	%r1380, %r646, %r1378;
	popc.b32 	%r276, %r1380;
	setp.ne.s32 	%p108, %r295, %r275;
	mov.b32 	%r1801, 0;
	@%p108 bra 	$L__BB9_153;
	shl.b32 	%r1385, %r1367, 2;
	add.s32 	%r1386, %r164, %r1385;
	atom.shared.add.u32 	%r1801, [%r1386], %r276;
$L__BB9_153:
	setp.gt.u32 	%p109, %r1, 255;
	shfl.sync.idx.b32	%r1387|%p110, %r1801, %r275, 31, -1;
	add.s32 	%r1388, %r276, %r1387;
	bar.sync 	0;
	shl.b32 	%r1389, %r171, 2;
	add.s32 	%r1391, %r551, %r1389;
	st.shared.u32 	[%r1391+-4], %r1764;
	shl.b32 	%r1392, %r177, 2;
	add.s32 	%r1393, %r551, %r1392;
	st.shared.u32 	[%r1393+-4], %r1765;
	shl.b32 	%r1394, %r183, 2;
	add.s32 	%r1395, %r551, %r1394;
	st.shared.u32 	[%r1395+-4], %r1766;
	shl.b32 	%r1396, %r189, 2;
	add.s32 	%r1397, %r551, %r1396;
	st.shared.u32 	[%r1397+-4], %r1767;
	shl.b32 	%r1398, %r195, 2;
	add.s32 	%r1399, %r551, %r1398;
	st.shared.u32 	[%r1399+-4], %r1768;
	shl.b32 	%r1400, %r201, 2;
	add.s32 	%r1401, %r551, %r1400;
	st.shared.u32 	[%r1401+-4], %r1769;
	shl.b32 	%r1402, %r207, 2;
	add.s32 	%r1403, %r551, %r1402;
	st.shared.u32 	[%r1403+-4], %r1770;
	shl.b32 	%r1404, %r213, 2;
	add.s32 	%r1405, %r551, %r1404;
	st.shared.u32 	[%r1405+-4], %r1771;
	shl.b32 	%r1406, %r219, 2;
	add.s32 	%r1407, %r551, %r1406;
	st.shared.u32 	[%r1407+-4], %r1772;
	shl.b32 	%r1408, %r225, 2;
	add.s32 	%r1409, %r551, %r1408;
	st.shared.u32 	[%r1409+-4], %r1773;
	shl.b32 	%r1410, %r231, 2;
	add.s32 	%r1411, %r551, %r1410;
	st.shared.u32 	[%r1411+-4], %r1774;
	shl.b32 	%r1412, %r237, 2;
	add.s32 	%r1413, %r551, %r1412;
	st.shared.u32 	[%r1413+-4], %r1775;
	shl.b32 	%r1414, %r243, 2;
	add.s32 	%r1415, %r551, %r1414;
	st.shared.u32 	[%r1415+-4], %r1776;
	shl.b32 	%r1416, %r249, 2;
	add.s32 	%r1417, %r551, %r1416;
	st.shared.u32 	[%r1417+-4], %r1777;
	shl.b32 	%r1418, %r255, 2;
	add.s32 	%r1419, %r551, %r1418;
	st.shared.u32 	[%r1419+-4], %r1778;
	shl.b32 	%r1420, %r261, 2;
	add.s32 	%r1421, %r551, %r1420;
	st.shared.u32 	[%r1421+-4], %r1779;
	shl.b32 	%r1422, %r267, 2;
	add.s32 	%r1423, %r551, %r1422;
	st.shared.u32 	[%r1423+-4], %r1780;
	shl.b32 	%r1424, %r273, 2;
	add.s32 	%r1425, %r551, %r1424;
	st.shared.u32 	[%r1425+-4], %r1781;
	shl.b32 	%r1426, %r1388, 2;
	add.s32 	%r1427, %r551, %r1426;
	st.shared.u32 	[%r1427+-4], %r1782;
	shl.b32 	%r1428, %r1, 3;
	add.s32 	%r1429, %r551, %r1428;
	add.s32 	%r279, %r1429, 29184;
	@%p109 bra 	$L__BB9_161;
	ld.param.u64 	%rd236, [_ZN3cub18CUB_300001_SM_10006detail10radix_sort29DeviceRadixSortOnesweepKernelINS1_5radix10policy_hubIiNS0_8NullTypeEyE10Policy1000ELNS0_9SortOrderE0EiS6_yiiNS1_21identity_decomposer_tEEEvPT5_SC_PT3_PKSD_PT1_PKSH_PT2_PKSL_T4_iiT6__param_3];
	cvta.to.global.u64 	%rd57, %rd236;
	shl.b64 	%rd58, %rd7, 3;
	add.s64 	%rd59, %rd57, %rd58;
	ld.global.u64 	%rd60, [%rd59];
	cvt.s64.s32 	%rd61, %r163;
	sub.s64 	%rd238, %rd60, %rd61;
	st.shared.u64 	[%r279], %rd238;
	setp.lt.s32 	%p111, %r3, 1;
	mov.u32 	%r1805, %r1759;
	@%p111 bra 	$L__BB9_160;
	mov.b32 	%r1803, -1;
	mov.u32 	%r1802, %r3;
	mov.u32 	%r1805, %r1759;
$L__BB9_156:
	ld.param.u64 	%rd229, [_ZN3cub18CUB_300001_SM_10006detail10radix_sort29DeviceRadixSortOnesweepKernelINS1_5radix10policy_hubIiNS0_8NullTypeEyE10Policy1000ELNS0_9SortOrderE0EiS6_yiiNS1_21identity_decomposer_tEEEvPT5_SC_PT3_PKSD_PT1_PKSH_PT2_PKSL_T4_iiT6__param_0];
	add.s32 	%r283, %r1802, -1;
	shl.b32 	%r1431, %r283, 8;
	add.s32 	%r1432, %r1431, %r1;
	cvta.to.global.u64 	%rd62, %rd229;
	mul.wide.s32 	%rd63, %r1432, 4;
	add.s64 	%rd16, %rd62, %rd63;
$L__BB9_157:
	membar.cta;
	ld.volatile.global.u32 	%r284, [%rd16];
	setp.eq.s32 	%p112, %r284, 0;
	@%p112 bra 	$L__BB9_157;
	and.b32  	%r1433, %r284, 1073741823;
	add.s32 	%r1805, %r1433, %r1805;
	setp.gt.s32 	%p113, %r284, -1;
	vote.sync.ballot.b32 	%r1803, %p113, %r1803;
	setp.gt.u32 	%p115, %r1802, 1;
	and.pred  	%p116, %p113, %p115;
	mov.u32 	%r1802, %r283;
	@%p116 bra 	$L__BB9_156;
	ld.shared.u64 	%rd238, [%r279];
$L__BB9_160:
	ld.param.u64 	%rd230, [_ZN3cub18CUB_300001_SM_10006detail10radix_sort29DeviceRadixSortOnesweepKernelINS1_5radix10policy_hubIiNS0_8NullTypeEyE10Policy1000ELNS0_9SortOrderE0EiS6_yiiNS1_21identity_decomposer_tEEEvPT5_SC_PT3_PKSD_PT1_PKSH_PT2_PKSL_T4_iiT6__param_0];
	or.b32  	%r1434, %r1805, -2147483648;
	cvta.to.global.u64 	%rd64, %rd230;
	shl.b32 	%r1435, %r3, 8;
	add.s32 	%r1436, %r1435, %r1;
	mul.wide.s32 	%rd65, %r1436, 4;
	add.s64 	%rd66, %rd64, %rd65;
	st.volatile.global.u32 	[%rd66], %r1434;
	sub.s32 	%r1437, %r1805, %r1759;
	cvt.s64.s32 	%rd67, %r1437;
	add.s64 	%rd68, %rd238, %rd67;
	st.shared.u64 	[%r279], %rd68;
$L__BB9_161:
	ld.param.u32 	%r1711, [_ZN3cub18CUB_300001_SM_10006detail10radix_sort29DeviceRadixSortOnesweepKernelINS1_5radix10policy_hubIiNS0_8NullTypeEyE10Policy1000ELNS0_9SortOrderE0EiS6_yiiNS1_21identity_decomposer_tEEEvPT5_SC_PT3_PKSD_PT1_PKSH_PT2_PKSL_T4_iiT6__param_8];
	ld.param.u64 	%rd233, [_ZN3cub18CUB_300001_SM_10006detail10radix_sort29DeviceRadixSortOnesweepKernelINS1_5radix10policy_hubIiNS0_8NullTypeEyE10Policy1000ELNS0_9SortOrderE0EiS6_yiiNS1_21identity_decomposer_tEEEvPT5_SC_PT3_PKSD_PT1_PKSH_PT2_PKSL_T4_iiT6__param_2];
	setp.gt.u32 	%p117, %r1, 255;
	mad.lo.s32 	%r288, %r3, 7296, 7296;
	setp.lt.s32 	%p118, %r288, %r1711;
	setp.eq.s64 	%p119, %rd233, 0;
	or.pred  	%p120, %p119, %p118;
	or.pred  	%p121, %p117, %p120;
	@%p121 bra 	$L__BB9_163;
	ld.param.u64 	%rd234, [_ZN3cub18CUB_300001_SM_10006detail10radix_sort29DeviceRadixSortOnesweepKernelINS1_5radix10policy_hubIiNS0_8NullTypeEyE10Policy1000ELNS0_9SortOrderE0EiS6_yiiNS1_21identity_decomposer_tEEEvPT5_SC_PT3_PKSD_PT1_PKSH_PT2_PKSL_T4_iiT6__param_2];
	ld.shared.u64 	%rd69, [%r279];
	cvt.s64.s32 	%rd70, %r1759;
	cvt.s64.s32 	%rd71, %r163;
	add.s64 	%rd72, %rd71, %rd70;
	add.s64 	%rd73, %rd72, %rd69;
	cvta.to.global.u64 	%rd74, %rd234;
	shl.b64 	%rd75, %rd7, 3;
	add.s64 	%rd76, %rd74, %rd75;
	st.global.u64 	[%rd76], %rd73;
$L__BB9_163:
	ld.param.u32 	%r1712, [_ZN3cub18CUB_300001_SM_10006detail10radix_sort29DeviceRadixSortOnesweepKernelINS1_5radix10policy_hubIiNS0_8NullTypeEyE10Policy1000ELNS0_9SortOrderE0EiS6_yiiNS1_21identity_decomposer_tEEEvPT5_SC_PT3_PKSD_PT1_PKSH_PT2_PKSL_T4_iiT6__param_8];
	shl.b32 	%r1438, %r1, 2;
	add.s32 	%r289, %r551, %r1438;
	setp.gt.s32 	%p122, %r288, %r1712;
	bar.sync 	0;
	@%p122 bra 	$L__BB9_165;
	ld.shared.u32 	%r1440, [%r289];
	shr.u32 	%r1441, %r1440, %r293;
	and.b32  	%r1442, %r1441, %r82;
	shl.b32 	%r1443, %r1442, 3;
	add.s32 	%r1445, %r551, 29184;
	add.s32 	%r1446, %r1445, %r1443;
	ld.shared.u64 	%rd77, [%r1446];
	add.s64 	%rd78, %rd77, %rd7;
	xor.b32  	%r1447, %r1440, -2147483648;
	shl.b64 	%rd79, %rd78, 2;
	add.s64 	%rd80, %rd1, %rd79;
	st.global.u32 	[%rd80], %r1447;
	bar.warp.sync 	-1;
	ld.shared.u32 	%r1448, [%r289+1536];
	shr.u32 	%r1449, %r1448, %r293;
	and.b32  	%r1450, %r1449, %r82;
	shl.b32 	%r1451, %r1450, 3;
	add.s32 	%r1452, %r1445, %r1451;
	ld.shared.u64 	%rd81, [%r1452];
	add.s64 	%rd82, %rd81, %rd7;
	xor.b32  	%r1453, %r1448, -2147483648;
	shl.b64 	%rd83, %rd82, 2;
	add.s64 	%rd84, %rd1, %rd83;
	st.global.u32 	[%rd84+1536], %r1453;
	bar.warp.sync 	-1;
	ld.shared.u32 	%r1454, [%r289+3072];
	shr.u32 	%r1455, %r1454, %r293;
	and.b32  	%r1456, %r1455, %r82;
	shl.b32 	%r1457, %r1456, 3;
	add.s32 	%r1458, %r1445, %r1457;
	ld.shared.u64 	%rd85, [%r1458];
	add.s64 	%rd86, %rd85, %rd7;
	xor.b32  	%r1459, %r1454, -2147483648;
	shl.b64 	%rd87, %rd86, 2;
	add.s64 	%rd88, %rd1, %rd87;
	st.global.u32 	[%rd88+3072], %r1459;
	bar.warp.sync 	-1;
	ld.shared.u32 	%r1460, [%r289+4608];
	shr.u32 	%r1461, %r1460, %r293;
	and.b32  	%r1462, %r1461, %r82;
	shl.b32 	%r1463, %r1462, 3;
	add.s32 	%r1464, %r1445, %r1463;
	ld.shared.u64 	%rd89, [%r1464];
	add.s64 	%rd90, %rd89, %rd7;
	xor.b32  	%r1465, %r1460, -2147483648;
	shl.b64 	%rd91, %rd90, 2;
	add.s64 	%rd92, %rd1, %rd91;
	st.global.u32 	[%rd92+4608], %r1465;
	bar.warp.sync 	-1;
	ld.shared.u32 	%r1466, [%r289+6144];
	shr.u32 	%r1467, %r1466, %r293;
	and.b32  	%r1468, %r1467, %r82;
	shl.b32 	%r1469, %r1468, 3;
	add.s32 	%r1470, %r1445, %r1469;
	ld.shared.u64 	%rd93, [%r1470];
	add.s64 	%rd94, %rd93, %rd7;
	xor.b32  	%r1471, %r1466, -2147483648;
	shl.b64 	%rd95, %rd94, 2;
	add.s64 	%rd96, %rd1, %rd95;
	st.global.u32 	[%rd96+6144], %r1471;
	bar.warp.sync 	-1;
	ld.shared.u32 	%r1472, [%r289+7680];
	shr.u32 	%r1473, %r1472, %r293;
	and.b32  	%r1474, %r1473, %r82;
	shl.b32 	%r1475, %r1474, 3;
	add.s32 	%r1476, %r1445, %r1475;
	ld.shared.u64 	%rd97, [%r1476];
	add.s64 	%rd98, %rd97, %rd7;
	xor.b32  	%r1477, %r1472, -2147483648;
	shl.b64 	%rd99, %rd98, 2;
	add.s64 	%rd100, %rd1, %rd99;
	st.global.u32 	[%rd100+7680], %r1477;
	bar.warp.sync 	-1;
	ld.shared.u32 	%r1478, [%r289+9216];
	shr.u32 	%r1479, %r1478, %r293;
	and.b32  	%r1480, %r1479, %r82;
	shl.b32 	%r1481, %r1480, 3;
	add.s32 	%r1482, %r1445, %r1481;
	ld.shared.u64 	%rd101, [%r1482];
	add.s64 	%rd102, %rd101, %rd7;
	xor.b32  	%r1483, %r1478, -2147483648;
	shl.b64 	%rd103, %rd102, 2;
	add.s64 	%rd104, %rd1, %rd103;
	st.global.u32 	[%rd104+9216], %r1483;
	bar.warp.sync 	-1;
	ld.shared.u32 	%r1484, [%r289+10752];
	shr.u32 	%r1485, %r1484, %r293;
	and.b32  	%r1486, %r1485, %r82;
	shl.b32 	%r1487, %r1486, 3;
	add.s32 	%r1488, %r1445, %r1487;
	ld.shared.u64 	%rd105, [%r1488];
	add.s64 	%rd106, %rd105, %rd7;
	xor.b32  	%r1489, %r1484, -2147483648;
	shl.b64 	%rd107, %rd106, 2;
	add.s64 	%rd108, %rd1, %rd107;
	st.global.u32 	[%rd108+10752], %r1489;
	bar.warp.sync 	-1;
	ld.shared.u32 	%r1490, [%r289+12288];
	shr.u32 	%r1491, %r1490, %r293;
	and.b32  	%r1492, %r1491, %r82;
	shl.b32 	%r1493, %r1492, 3;
	add.s32 	%r1494, %r1445, %r1493;
	ld.shared.u64 	%rd109, [%r1494];
	add.s64 	%rd110, %rd109, %rd7;
	xor.b32  	%r1495, %r1490, -2147483648;
	shl.b64 	%rd111, %rd110, 2;
	add.s64 	%rd112, %rd1, %rd111;
	st.global.u32 	[%rd112+12288], %r1495;
	bar.warp.sync 	-1;
	ld.shared.u32 	%r1496, [%r289+13824];
	shr.u32 	%r1497, %r1496, %r293;
	and.b32  	%r1498, %r1497, %r82;
	shl.b32 	%r1499, %r1498, 3;
	add.s32 	%r1500, %r1445, %r1499;
	ld.shared.u64 	%rd113, [%r1500];
	add.s64 	%rd114, %rd113, %rd7;
	xor.b32  	%r1501, %r1496, -2147483648;
	shl.b64 	%rd115, %rd114, 2;
	add.s64 	%rd116, %rd1, %rd115;
	st.global.u32 	[%rd116+13824], %r1501;
	bar.warp.sync 	-1;
	ld.shared.u32 	%r1502, [%r289+15360];
	shr.u32 	%r1503, %r1502, %r293;
	and.b32  	%r1504, %r1503, %r82;
	shl.b32 	%r1505, %r1504, 3;
	add.s32 	%r1506, %r1445, %r1505;
	ld.shared.u64 	%rd117, [%r1506];
	add.s64 	%rd118, %rd117, %rd7;
	xor.b32  	%r1507, %r1502, -2147483648;
	shl.b64 	%rd119, %rd118, 2;
	add.s64 	%rd120, %rd1, %rd119;
	st.global.u32 	[%rd120+15360], %r1507;
	bar.warp.sync 	-1;
	ld.shared.u32 	%r1508, [%r289+16896];
	shr.u32 	%r1509, %r1508, %r293;
	and.b32  	%r1510, %r1509, %r82;
	shl.b32 	%r1511, %r1510, 3;
	add.s32 	%r1512, %r1445, %r1511;
	ld.shared.u64 	%rd121, [%r1512];
	add.s64 	%rd122, %rd121, %rd7;
	xor.b32  	%r1513, %r1508, -2147483648;
	shl.b64 	%rd123, %rd122, 2;
	add.s64 	%rd124, %rd1, %rd123;
	st.global.u32 	[%rd124+16896], %r1513;
	bar.warp.sync 	-1;
	ld.shared.u32 	%r1514, [%r289+18432];
	shr.u32 	%r1515, %r1514, %r293;
	and.b32  	%r1516, %r1515, %r82;
	shl.b32 	%r1517, %r1516, 3;
	add.s32 	%r1518, %r1445, %r1517;
	ld.shared.u64 	%rd125, [%r1518];
	add.s64 	%rd126, %rd125, %rd7;
	xor.b32  	%r1519, %r1514, -2147483648;
	shl.b64 	%rd127, %rd126, 2;
	add.s64 	%rd128, %rd1, %rd127;
	st.global.u32 	[%rd128+18432], %r1519;
	bar.warp.sync 	-1;
	ld.shared.u32 	%r1520, [%r289+19968];
	shr.u32 	%r1521, %r1520, %r293;
	and.b32  	%r1522, %r1521, %r82;
	shl.b32 	%r1523, %r1522, 3;
	add.s32 	%r1524, %r1445, %r1523;
	ld.shared.u64 	%rd129, [%r1524];
	add.s64 	%rd130, %rd129, %rd7;
	xor.b32  	%r1525, %r1520, -2147483648;
	shl.b64 	%rd131, %rd130, 2;
	add.s64 	%rd132, %rd1, %rd131;
	st.global.u32 	[%rd132+19968], %r1525;
	bar.warp.sync 	-1;
	ld.shared.u32 	%r1526, [%r289+21504];
	shr.u32 	%r1527, %r1526, %r293;
	and.b32  	%r1528, %r1527, %r82;
	shl.b32 	%r1529, %r1528, 3;
	add.s32 	%r1530, %r1445, %r1529;
	ld.shared.u64 	%rd133, [%r1530];
	add.s64 	%rd134, %rd133, %rd7;
	xor.b32  	%r1531, %r1526, -2147483648;
	shl.b64 	%rd135, %rd134, 2;
	add.s64 	%rd136, %rd1, %rd135;
	st.global.u32 	[%rd136+21504], %r1531;
	bar.warp.sync 	-1;
	ld.shared.u32 	%r1532, [%r289+23040];
	shr.u32 	%r1533, %r1532, %r293;
	and.b32  	%r1534, %r1533, %r82;
	shl.b32 	%r1535, %r1534, 3;
	add.s32 	%r1536, %r1445, %r1535;
	ld.shared.u64 	%rd137, [%r1536];
	add.s64 	%rd138, %rd137, %rd7;
	xor.b32  	%r1537, %r1532, -2147483648;
	shl.b64 	%rd139, %rd138, 2;
	add.s64 	%rd140, %rd1, %rd139;
	st.global.u32 	[%rd140+23040], %r1537;
	bar.warp.sync 	-1;
	ld.shared.u32 	%r1538, [%r289+24576];
	shr.u32 	%r1539, %r1538, %r293;
	and.b32  	%r1540, %r1539, %r82;
	shl.b32 	%r1541, %r1540, 3;
	add.s32 	%r1542, %r1445, %r1541;
	ld.shared.u64 	%rd141, [%r1542];
	add.s64 	%rd142, %rd141, %rd7;
	xor.b32  	%r1543, %r1538, -2147483648;
	shl.b64 	%rd143, %rd142, 2;
	add.s64 	%rd144, %rd1, %rd143;
	st.global.u32 	[%rd144+24576], %r1543;
	bar.warp.sync 	-1;
	ld.shared.u32 	%r1544, [%r289+26112];
	shr.u32 	%r1545, %r1544, %r293;
	and.b32  	%r1546, %r1545, %r82;
	shl.b32 	%r1547, %r1546, 3;
	add.s32 	%r1548, %r1445, %r1547;
	ld.shared.u64 	%rd145, [%r1548];
	add.s64 	%rd146, %rd145, %rd7;
	xor.b32  	%r1549, %r1544, -2147483648;
	shl.b64 	%rd147, %rd146, 2;
	add.s64 	%rd148, %rd1, %rd147;
	st.global.u32 	[%rd148+26112], %r1549;
	bar.warp.sync 	-1;
	ld.shared.u32 	%r1550, [%r289+27648];
	shr.u32 	%r1551, %r1550, %r293;
	and.b32  	%r1552, %r1551, %r82;
	shl.b32 	%r1553, %r1552, 3;
	add.s32 	%r1554, %r1445, %r1553;
	ld.shared.u64 	%rd149, [%r1554];
	add.s64 	%rd150, %rd149, %rd7;
	xor.b32  	%r1555, %r1550, -2147483648;
	shl.b64 	%rd151, %rd150, 2;
	add.s64 	%rd152, %rd1, %rd151;
	st.global.u32 	[%rd152+27648], %r1555;
	bar.warp.sync 	-1;
	bra.uni 	$L__BB9_204;
$L__BB9_165:
	ld.param.u32 	%r1713, [_ZN3cub18CUB_300001_SM_10006detail10radix_sort29DeviceRadixSortOnesweepKernelINS1_5radix10policy_hubIiNS0_8NullTypeEyE10Policy1000ELNS0_9SortOrderE0EiS6_yiiNS1_21identity_decomposer_tEEEvPT5_SC_PT3_PKSD_PT1_PKSH_PT2_PKSL_T4_iiT6__param_8];
	mad.lo.s32 	%r290, %r3, -7296, %r1713;
	setp.ge.s32 	%p123, %r1, %r290;
	@%p123 bra 	$L__BB9_167;
	ld.shared.u32 	%r1556, [%r289];
	shr.u32 	%r1557, %r1556, %r293;
	and.b32  	%r1558, %r1557, %r82;
	shl.b32 	%r1559, %r1558, 3;
	add.s32 	%r1561, %r551, %r1559;
	ld.shared.u64 	%rd153, [%r1561+29184];
	xor.b32  	%r1562, %r1556, -2147483648;
	add.s64 	%rd154, %rd153, %rd7;
	shl.b64 	%rd155, %rd154, 2;
	add.s64 	%rd156, %rd1, %rd155;
	st.global.u32 	[%rd156], %r1562;
$L__BB9_167:
	bar.warp.sync 	-1;
	add.s32 	%r1563, %r1, 384;
	setp.ge.s32 	%p124, %r1563, %r290;
	@%p124 bra 	$L__BB9_169;
	ld.shared.u32 	%r1564, [%r289+1536];
	shr.u32 	%r1565, %r1564, %r293;
	and.b32  	%r1566, %r1565, %r82;
	shl.b32 	%r1567, %r1566, 3;
	add.s32 	%r1569, %r551, %r1567;
	ld.shared.u64 	%rd157, [%r1569+29184];
	xor.b32  	%r1570, %r1564, -2147483648;
	add.s64 	%rd158, %rd157, %rd7;
	shl.b64 	%rd159, %rd158, 2;
	add.s64 	%rd160, %rd1, %rd159;
	st.global.u32 	[%rd160+1536], %r1570;
$L__BB9_169:
	bar.warp.sync 	-1;
	add.s32 	%r1571, %r1, 768;
	setp.ge.s32 	%p125, %r1571, %r290;
	@%p125 bra 	$L__BB9_171;
	ld.shared.u32 	%r1572, [%r289+3072];
	shr.u32 	%r1573, %r1572, %r293;
	and.b32  	%r1574, %r1573, %r82;
	shl.b32 	%r1575, %r1574, 3;
	add.s32 	%r1577, %r551, %r1575;
	ld.shared.u64 	%rd161, [%r1577+29184];
	xor.b32  	%r1578, %r1572, -2147483648;
	add.s64 	%rd162, %rd161, %rd7;
	shl.b64 	%rd163, %rd162, 2;
	add.s64 	%rd164, %rd1, %rd163;
	st.global.u32 	[%rd164+3072], %r1578;
$L__BB9_171:
	bar.warp.sync 	-1;
	add.s32 	%r1579, %r1, 1152;
	setp.ge.s32 	%p126, %r1579, %r290;
	@%p126 bra 	$L__BB9_173;
	ld.shared.u32 	%r1580, [%r289+4608];
	shr.u32 	%r1581, %r1580, %r293;
	and.b32  	%r1582, %r1581, %r82;
	shl.b32 	%r1583, %r1582, 3;
	add.s32 	%r1585, %r551, %r1583;
	ld.shared.u64 	%rd165, [%r1585+29184];
	xor.b32  	%r1586, %r1580, -2147483648;
	add.s64 	%rd166, %rd165, %rd7;
	shl.b64 	%rd167, %rd166, 2;
	add.s64 	%rd168, %rd1, %rd167;
	st.global.u32 	[%rd168+4608], %r1586;
$L__BB9_173:
	bar.warp.sync 	-1;
	add.s32 	%r1587, %r1, 1536;
	setp.ge.s32 	%p127, %r1587, %r290;
	@%p127 bra 	$L__BB9_175;
	ld.shared.u32 	%r1588, [%r289+6144];
	shr.u32 	%r1589, %r1588, %r293;
	and.b32  	%r1590, %r1589, %r82;
	shl.b32 	%r1591, %r1590, 3;
	add.s32 	%r1593, %r551, %r1591;
	ld.shared.u64 	%rd169, [%r1593+29184];
	xor.b32  	%r1594, %r1588, -2147483648;
	add.s64 	%rd170, %rd169, %rd7;
	shl.b64 	%rd171, %rd170, 2;
	add.s64 	%rd172, %rd1, %rd171;
	st.global.u32 	[%rd172+6144], %r1594;
$L__BB9_175:
	bar.warp.sync 	-1;
	add.s32 	%r1595, %r1, 1920;
	setp.ge.s32 	%p128, %r1595, %r290;
	@%p128 bra 	$L__BB9_177;
	ld.shared.u32 	%r1596, [%r289+7680];
	shr.u32 	%r1597, %r1596, %r293;
	and.b32  	%r1598, %r1597, %r82;
	shl.b32 	%r1599, %r1598, 3;
	add.s32 	%r1601, %r551, %r1599;
	ld.shared.u64 	%rd173, [%r1601+29184];
	xor.b32  	%r1602, %r1596, -2147483648;
	add.s64 	%rd174, %rd173, %rd7;
	shl.b64 	%rd175, %rd174, 2;
	add.s64 	%rd176, %rd1, %rd175;
	st.global.u32 	[%rd176+7680], %r1602;
$L__BB9_177:
	bar.warp.sync 	-1;
	add.s32 	%r1603, %r1, 2304;
	setp.ge.s32 	%p129, %r1603, %r290;
	@%p129 bra 	$L__BB9_179;
	ld.shared.u32 	%r1604, [%r289+9216];
	shr.u32 	%r1605, %r1604, %r293;
	and.b32  	%r1606, %r1605, %r82;
	shl.b32 	%r1607, %r1606, 3;
	add.s32 	%r1609, %r551, %r1607;
	ld.shared.u64 	%rd177, [%r1609+29184];
	xor.b32  	%r1610, %r1604, -2147483648;
	add.s64 	%rd178, %rd177, %rd7;
	shl.b64 	%rd179, %rd178, 2;
	add.s64 	%rd180, %rd1, %rd179;
	st.global.u32 	[%rd180+9216], %r1610;
$L__BB9_179:
	bar.warp.sync 	-1;
	add.s32 	%r1611, %r1, 2688;
	setp.ge.s32 	%p130, %r1611, %r290;
	@%p130 bra 	$L__BB9_181;
	ld.shared.u32 	%r1612, [%r289+10752];
	shr.u32 	%r1613, %r1612, %r293;
	and.b32  	%r1614, %r1613, %r82;
	shl.b32 	%r1615, %r1614, 3;
	add.s32 	%r1617, %r551, %r1615;
	ld.shared.u64 	%rd181, [%r1617+29184];
	xor.b32  	%r1618, %r1612, -2147483648;
	add.s64 	%rd182, %rd181, %rd7;
	shl.b64 	%rd183, %rd182, 2;
	add.s64 	%rd184, %rd1, %rd183;
	st.global.u32 	[%rd184+10752], %r1618;
$L__BB9_181:
	bar.warp.sync 	-1;
	or.b32  	%r1619, %r1, 3072;
	setp.ge.s32 	%p131, %r1619, %r290;
	@%p131 bra 	$L__BB9_183;
	ld.shared.u32 	%r1620, [%r289+12288];
	shr.u32 	%r1621, %r1620, %r293;
	and.b32  	%r1622, %r1621, %r82;
	shl.b32 	%r1623, %r1622, 3;
	add.s32 	%r1625, %r551, %r1623;
	ld.shared.u64 	%rd185, [%r1625+29184];
	xor.b32  	%r1626, %r1620, -2147483648;
	add.s64 	%rd186, %rd185, %rd7;
	shl.b64 	%rd187, %rd186, 2;
	add.s64 	%rd188, %rd1, %rd187;
	st.global.u32 	[%rd188+12288], %r1626;
$L__BB9_183:
	bar.warp.sync 	-1;
	add.s32 	%r1627, %r1, 3456;
	setp.ge.s32 	%p132, %r1627, %r290;
	@%p132 bra 	$L__BB9_185;
	ld.shared.u32 	%r1628, [%r289+13824];
	shr.u32 	%r1629, %r1628, %r293;
	and.b32  	%r1630, %r1629, %r82;
	shl.b32 	%r1631, %r1630, 3;
	add.s32 	%r1633, %r551, %r1631;
	ld.shared.u64 	%rd189, [%r1633+29184];
	xor.b32  	%r1634, %r1628, -2147483648;
	add.s64 	%rd190, %rd189, %rd7;
	shl.b64 	%rd191, %rd190, 2;
	add.s64 	%rd192, %rd1, %rd191;
	st.global.u32 	[%rd192+13824], %r1634;
$L__BB9_185:
	bar.warp.sync 	-1;
	add.s32 	%r1635, %r1, 3840;
	setp.ge.s32 	%p133, %r1635, %r290;
	@%p133 bra 	$L__BB9_187;
	ld.shared.u32 	%r1636, [%r289+15360];
	shr.u32 	%r1637, %r1636, %r293;
	and.b32  	%r1638, %r1637, %r82;
	shl.b32 	%r1639, %r1638, 3;
	add.s32 	%r1641, %r551, %r1639;
	ld.shared.u64 	%rd193, [%r1641+29184];
	xor.b32  	%r1642, %r1636, -2147483648;
	add.s64 	%rd194, %rd193, %rd7;
	shl.b64 	%rd195, %rd194, 2;
	add.s64 	%rd196, %rd1, %rd195;
	st.global.u32 	[%rd196+15360], %r1642;
$L__BB9_187:
	bar.warp.sync 	-1;
	add.s32 	%r1643, %r1, 4224;
	setp.ge.s32 	%p134, %r1643, %r290;
	@%p134 bra 	$L__BB9_189;
	ld.shared.u32 	%r1644, [%r289+16896];
	shr.u32 	%r1645, %r1644, %r293;
	and.b32  	%r1646, %r1645, %r82;
	shl.b32 	%r1647, %r1646, 3;
	add.s32 	%r1649, %r551, %r1647;
	ld.shared.u64 	%rd197, [%r1649+29184];
	xor.b32  	%r1650, %r1644, -2147483648;
	add.s64 	%rd198, %rd197, %rd7;
	shl.b64 	%rd199, %rd198, 2;
	add.s64 	%rd200, %rd1, %rd199;
	st.global.u32 	[%rd200+16896], %r1650;
$L__BB9_189:
	bar.warp.sync 	-1;
	add.s32 	%r1651, %r1, 4608;
	setp.ge.s32 	%p135, %r1651, %r290;
	@%p135 bra 	$L__BB9_191;
	ld.shared.u32 	%r1652, [%r289+18432];
	shr.u32 	%r1653, %r1652, %r293;
	and.b32  	%r1654, %r1653, %r82;
	shl.b32 	%r1655, %r1654, 3;
	add.s32 	%r1657, %r551, %r1655;
	ld.shared.u64 	%rd201, [%r1657+29184];
	xor.b32  	%r1658, %r1652, -2147483648;
	add.s64 	%rd202, %rd201, %rd7;
	shl.b64 	%rd203, %rd202, 2;
	add.s64 	%rd204, %rd1, %rd203;
	st.global.u32 	[%rd204+18432], %r1658;
$L__BB9_191:
	bar.warp.sync 	-1;
	add.s32 	%r1659, %r1, 4992;
	setp.ge.s32 	%p136, %r1659, %r290;
	@%p136 bra 	$L__BB9_193;
	ld.shared.u32 	%r1660, [%r289+19968];
	shr.u32 	%r1661, %r1660, %r293;
	and.b32  	%r1662, %r1661, %r82;
	shl.b32 	%r1663, %r1662, 3;
	add.s32 	%r1665, %r551, %r1663;
	ld.shared.u64 	%rd205, [%r1665+29184];
	xor.b32  	%r1666, %r1660, -2147483648;
	add.s64 	%rd206, %rd205, %rd7;
	shl.b64 	%rd207, %rd206, 2;
	add.s64 	%rd208, %rd1, %rd207;
	st.global.u32 	[%rd208+19968], %r1666;
$L__BB9_193:
	bar.warp.sync 	-1;
	add.s32 	%r1667, %r1, 5376;
	setp.ge.s32 	%p137, %r1667, %r290;
	@%p137 bra 	$L__BB9_195;
	ld.shared.u32 	%r1668, [%r289+21504];
	shr.u32 	%r1669, %r1668, %r293;
	and.b32  	%r1670, %r1669, %r82;
	shl.b32 	%r1671, %r1670, 3;
	add.s32 	%r1673, %r551, %r1671;
	ld.shared.u64 	%rd209, [%r1673+29184];
	xor.b32  	%r1674, %r1668, -2147483648;
	add.s64 	%rd210, %rd209, %rd7;
	shl.b64 	%rd211, %rd210, 2;
	add.s64 	%rd212, %rd1, %rd211;
	st.global.u32 	[%rd212+21504], %r1674;
$L__BB9_195:
	bar.warp.sync 	-1;
	add.s32 	%r1675, %r1, 5760;
	setp.ge.s32 	%p138, %r1675, %r290;
	@%p138 bra 	$L__BB9_197;
	ld.shared.u32 	%r1676, [%r289+23040];
	shr.u32 	%r1677, %r1676, %r293;
	and.b32  	%r1678, %r1677, %r82;
	shl.b32 	%r1679, %r1678, 3;
	add.s32 	%r1681, %r551, %r1679;
	ld.shared.u64 	%rd213, [%r1681+29184];
	xor.b32  	%r1682, %r1676, -2147483648;
	add.s64 	%rd214, %rd213, %rd7;
	shl.b64 	%rd215, %rd214, 2;
	add.s64 	%rd216, %rd1, %rd215;
	st.global.u32 	[%rd216+23040], %r1682;
$L__BB9_197:
	bar.warp.sync 	-1;
	or.b32  	%r1683, %r1, 6144;
	setp.ge.s32 	%p139, %r1683, %r290;
	@%p139 bra 	$L__BB9_199;
	ld.shared.u32 	%r1684, [%r289+24576];
	shr.u32 	%r1685, %r1684, %r293;
	and.b32  	%r1686, %r1685, %r82;
	shl.b32 	%r1687, %r1686, 3;
	add.s32 	%r1689, %r551, %r1687;
	ld.shared.u64 	%rd217, [%r1689+29184];
	xor.b32  	%r1690, %r1684, -2147483648;
	add.s64 	%rd218, %rd217, %rd7;
	shl.b64 	%rd219, %rd218, 2;
	add.s64 	%rd220, %rd1, %rd219;
	st.global.u32 	[%rd220+24576], %r1690;
$L__BB9_199:
	bar.warp.sync 	-1;
	add.s32 	%r1691, %r1, 6528;
	setp.ge.s32 	%p140, %r1691, %r290;
	@%p140 bra 	$L__BB9_201;
	ld.shared.u32 	%r1692, [%r289+26112];
	shr.u32 	%r1693, %r1692, %r293;
	and.b32  	%r1694, %r1693, %r82;
	shl.b32 	%r1695, %r1694, 3;
	add.s32 	%r1697, %r551, %r1695;
	ld.shared.u64 	%rd221, [%r1697+29184];
	xor.b32  	%r1698, %r1692, -2147483648;
	add.s64 	%rd222, %rd221, %rd7;
	shl.b64 	%rd223, %rd222, 2;
	add.s64 	%rd224, %rd1, %rd223;
	st.global.u32 	[%rd224+26112], %r1698;
$L__BB9_201:
	bar.warp.sync 	-1;
	add.s32 	%r1699, %r1, 6912;
	ld.shared.u32 	%r291, [%r289+27648];
	shr.u32 	%r1700, %r291, %r293;
	and.b32  	%r1701, %r1700, %r82;
	shl.b32 	%r1702, %r1701, 3;
	add.s32 	%r1704, %r551, %r1702;
	ld.shared.u64 	%rd225, [%r1704+29184];
	add.s64 	%rd19, %rd225, %rd7;
	setp.ge.s32 	%p141, %r1699, %r290;
	@%p141 bra 	$L__BB9_203;
	xor.b32  	%r1705, %r291, -2147483648;
	shl.b64 	%rd226, %rd19, 2;
	add.s64 	%rd227, %rd1, %rd226;
	st.global.u32 	[%rd227+27648], %r1705;
$L__BB9_203:
	bar.warp.sync 	-1;
$L__BB9_204:
	ret;

}


// ===== COMPILED SASS (sm_100) =====

	.target	sm_100

	.elftype	@"ET_EXEC"


//--------------------- .note.nv.tkinfo           --------------------------
	.section	.note.nv.tkinfo,"",@"SHT_NOTE"
	.sectionflags	@"SHF_NOTE_NV_TKINFO"
	.tkinfo
        /*0018*/ 	.word	0x00000002
        /*0030*/ 	.string	""
        /*0030*/ 	.string	"ptxas"
        /*0030*/ 	.string	"Cuda compilation tools, release 13.0, V13.0.88"
        /*0030*/ 	.string	"Build cuda_13.0.r13.0/compiler.36424714_0"
        /*0030*/ 	.string	"-arch sm_100 -m 64 "



//--------------------- .note.nv.cuinfo           --------------------------
	.section	.note.nv.cuinfo,"",@"SHT_NOTE"
	.sectionflags	@"SHF_NOTE_NV_CUINFO"
        /*0018*/ 	.short	0x0002
        /*001a*/ 	.short	0x0064
        /*001c*/ 	.short	0x0082
	.zero		2


//--------------------- .nv.info                  --------------------------
	.section	.nv.info,"",@"SHT_CUDA_INFO"
	.align	4


	//----- nvinfo : EIATTR_REGCOUNT
	.align		4
        /*0000*/ 	.byte	0x04, 0x2f
        /*0002*/ 	.short	(.L_46 - .L_45)
	.align		4
.L_45:
        /*0004*/ 	.word	index@(_Z7gqsort1P5blockPiS1_S1_)
        /*0008*/ 	.word	0x00000020


	//----- nvinfo : EIATTR_FRAME_SIZE
	.align		4
.L_46:
        /*000c*/ 	.byte	0x04, 0x11
        /*000e*/ 	.short	(.L_48 - .L_47)
	.align		4
.L_47:
        /*0010*/ 	.word	index@(_Z7gqsort1P5blockPiS1_S1_)
        /*0014*/ 	.word	0x00000000


	//----- nvinfo : EIATTR_REGCOUNT
	.align		4
.L_48:
        /*0018*/ 	.byte	0x04, 0x2f
        /*001a*/ 	.short	(.L_50 - .L_49)
	.align		4
.L_49:
        /*001c*/ 	.word	index@(_Z7gqsort2P5blockPiS1_P8secuenceS1_S1_)
        /*0020*/ 	.word	0x00000020


	//----- nvinfo : EIATTR_FRAME_SIZE
	.align		4
.L_50:
        /*0024*/ 	.byte	0x04, 0x11
        /*0026*/ 	.short	(.L_52 - .L_51)
	.align		4
.L_51:
        /*0028*/ 	.word	index@(_Z7gqsort2P5blockPiS1_P8secuenceS1_S1_)
        /*002c*/ 	.word	0x00000000


	//----- nvinfo : EIATTR_REGCOUNT
	.align		4
.L_52:
        /*0030*/ 	.byte	0x04, 0x2f
        /*0032*/ 	.short	(.L_54 - .L_53)
	.align		4
.L_53:
        /*0034*/ 	.word	index@(_Z7gqsort3P5blockPiS1_)
        /*0038*/ 	.word	0x0000001c


	//----- nvinfo : EIATTR_FRAME_SIZE
	.align		4
.L_54:
        /*003c*/ 	.byte	0x04, 0x11
        /*003e*/ 	.short	(.L_56 - .L_55)
	.align		4
.L_55:
        /*0040*/ 	.word	index@(_Z7gqsort3P5blockPiS1_)
        /*0044*/ 	.word	0x00000000


	//----- nvinfo : EIATTR_REGCOUNT
	.align		4
.L_56:
        /*0048*/ 	.byte	0x04, 0x2f
        /*004a*/ 	.short	(.L_58 - .L_57)
	.align		4
.L_57:
        /*004c*/ 	.word	index@(_ZN3cub18CUB_300001_SM_10006detail11EmptyKernelIvEEvv)
        /*0050*/ 	.word	0x00000004


	//----- nvinfo : EIATTR_FRAME_SIZE
	.align		4
.L_58:
        /*0054*/ 	.byte	0x04, 0x11
        /*0056*/ 	.short	(.L_60 - .L_59)
	.align		4
.L_59:
        /*0058*/ 	.word	index@(_ZN3cub18CUB_300001_SM_10006detail11EmptyKernelIvEEvv)
        /*005c*/ 	.word	0x00000000


	//----- nvinfo : EIATTR_REGCOUNT
	.align		4
.L_60:
        /*0060*/ 	.byte	0x04, 0x2f
        /*0062*/ 	.short	(.L_62 - .L_61)
	.align		4
.L_61:
        /*0064*/ 	.word	index@(_ZN3cub18CUB_300001_SM_10006detail8for_each13static_kernelINS2_12policy_hub_t12policy_500_tEmN6thrust24THRUST_300001_SM_1000_NS8cuda_cub20__uninitialized_fill7functorINS7_10device_ptrI5blockEESC_EEEEvT0_T1_)
        /*0068*/ 	.word	0x00000012


	//----- nvinfo : EIATTR_FRAME_SIZE
	.align		4
.L_62:
        /*006c*/ 	.byte	0x04, 0x11
        /*006e*/ 	.short	(.L_64 - .L_63)
	.align		4
.L_63:
        /*0070*/ 	.word	index@(_ZN3cub18CUB_300001_SM_10006detail8for_each13static_kernelINS2_12policy_hub_t12policy_500_tEmN6thrust24THRUST_300001_SM_1000_NS8cuda_cub20__uninitialized_fill7functorINS7_10device_ptrI5blockEESC_EEEEvT0_T1_)
        /*0074*/ 	.word	0x00000000


	//----- nvinfo : EIATTR_REGCOUNT
	.align		4
.L_64:
        /*0078*/ 	.byte	0x04, 0x2f
        /*007a*/ 	.short	(.L_66 - .L_65)
	.align		4
.L_65:
        /*007c*/ 	.word	index@(_ZN3cub18CUB_300001_SM_10006detail8for_each13static_kernelINS2_12policy_hub_t12policy_500_tEmN6thrust24THRUST_300001_SM_1000_NS8cuda_cub20__uninitialized_fill7functorINS7_10device_ptrIiEEiEEEEvT0_T1_)
        /*0080*/ 	.word	0x00000008


	//----- nvinfo : EIATTR_FRAME_SIZE
	.align		4
.L_66:
        /*0084*/ 	.byte	0x04, 0x11
        /*0086*/ 	.short	(.L_68 - .L_67)
	.align		4
.L_67:
        /*0088*/ 	.word	index@(_ZN3cub18CUB_300001_SM_10006detail8for_each13static_kernelINS2_12policy_hub_t12policy_500_tEmN6thrust24THRUST_300001_SM_1000_NS8cuda_cub20__uninitialized_fill7functorINS7_10device_ptrIiEEiEEEEvT0_T1_)
        /*008c*/ 	.word	0x00000000


	//----- nvinfo : EIATTR_REGCOUNT
	.align		4
.L_68:
        /*0090*/ 	.byte	0x04, 0x2f
        /*0092*/ 	.short	(.L_70 - .L_69)
	.align		4
.L_69:
        /*0094*/ 	.word	index@(_ZN3cub18CUB_300001_SM_10006detail10radix_sort31DeviceRadixSortSingleTileKernelINS1_5radix10policy_hubIiNS0_8NullTypeEyE10Policy1000ELNS0_9SortOrderE0EiS6_yNS1_21identity_decomposer_tEEEvPKT1_PSB_PKT2_PSF_T3_iiT4_)
        /*0098*/ 	.word	0x0000007f


	//----- nvinfo : EIATTR_FRAME_SIZE
	.align		4
.L_70:
        /*009c*/ 	.byte	0x04, 0x11
        /*009e*/ 	.short	(.L_72 - .L_71)
	.align		4
.L_71:
        /*00a0*/ 	.word	index@(_ZN3cub18CUB_300001_SM_10006detail10radix_sort31DeviceRadixSortSingleTileKernelINS1_5radix10policy_hubIiNS0_8NullTypeEyE10Policy1000ELNS0_9SortOrderE0EiS6_yNS1_21identity_decomposer_tEEEvPKT1_PSB_PKT2_PSF_T3_iiT4_)
        /*00a4*/ 	.word	0x00000000


	//----- nvinfo : EIATTR_REGCOUNT
	.align		4
.L_72:
        /*00a8*/ 	.byte	0x04, 0x2f
        /*00aa*/ 	.short	(.L_74 - .L_73)
	.align		4
.L_73:
        /*00ac*/ 	.word	index@(_ZN3cub18CUB_300001_SM_10006detail10radix_sort30DeviceRadixSortHistogramKernelINS1_5radix10policy_hubIiNS0_8NullTypeEyE10Policy1000ELNS0_9SortOrderE0EiyNS1_21identity_decomposer_tEEEvPT2_PKT1_SB_iiT3_)
        /*00b0*/ 	.word	0x00000020


	//----- nvinfo : EIATTR_FRAME_SIZE
	.align		4
.L_74:
        /*00b4*/ 	.byte	0x04, 0x11
        /*00b6*/ 	.short	(.L_76 - .L_75)
	.align		4
.L_75:
        /*00b8*/ 	.word	index@(_ZN3cub18CUB_300001_SM_10006detail10radix_sort30DeviceRadixSortHistogramKernelINS1_5radix10policy_hubIiNS0_8NullTypeEyE10Policy1000ELNS0_9SortOrderE0EiyNS1_21identity_decomposer_tEEEvPT2_PKT1_SB_iiT3_)
        /*00bc*/ 	.word	0x00000000


	//----- nvinfo : EIATTR_REGCOUNT
	.align		4
.L_76:
        /*00c0*/ 	.byte	0x04, 0x2f
        /*00c2*/ 	.short	(.L_78 - .L_77)
	.align		4
.L_77:
        /*00c4*/ 	.word	index@(_ZN3cub18CUB_300001_SM_10006detail10radix_sort33DeviceRadixSortExclusiveSumKernelINS1_5radix10policy_hubIiNS0_8NullTypeEyE10Policy1000EyEEvPT0_)
        /*00c8*/ 	.word	0x00000020


	//----- nvinfo : EIATTR_FRAME_SIZE
	.align		4
.L_78:
        /*00cc*/ 	.byte	0x04, 0x11
        /*00ce*/ 	.short	(.L_80 - .L_79)
	.align		4
.L_79:
        /*00d0*/ 	.word	index@(_ZN3cub18CUB_300001_SM_10006detail10radix_sort33DeviceRadixSortExclusiveSumKernelINS1_5radix10policy_hubIiNS0_8NullTypeEyE10Policy1000EyEEvPT0_)
        /*00d4*/ 	.word	0x00000000


	//----- nvinfo : EIATTR_REGCOUNT
	.align		4
.L_80:
        /*00d8*/ 	.byte	0x04, 0x2f
        /*00da*/ 	.short	(.L_82 - .L_81)
	.align		4
.L_81:
        /*00dc*/ 	.word	index@(_ZN3cub18CUB_300001_SM_10006detail10radix_sort29DeviceRadixSortOnesweepKernelINS1_5radix10policy_hubIiNS0_8NullTypeEyE10Policy1000ELNS0_9SortOrderE0EiS6_yiiNS1_21identity_decomposer_tEEEvPT5_SC_PT3_PKSD_PT1_PKSH_PT2_PKSL_T4_iiT6_)
        /*00e0*/ 	.word	0x00000038


	//----- nvinfo : EIATTR_FRAME_SIZE
	.align		4
.L_82:
        /*00e4*/ 	.byte	0x04, 0x11
        /*00e6*/ 	.short	(.L_84 - .L_83)
	.align		4
.L_83:
        /*00e8*/ 	.word	index@(_ZN3cub18CUB_300001_SM_10006detail10radix_sort29DeviceRadixSortOnesweepKernelINS1_5radix10policy_hubIiNS0_8NullTypeEyE10Policy1000ELNS0_9SortOrderE0EiS6_yiiNS1_21identity_decomposer_tEEEvPT5_SC_PT3_PKSD_PT1_PKSH_PT2_PKSL_T4_iiT6_)
        /*00ec*/ 	.word	0x00000000


	//----- nvinfo : EIATTR_MIN_STACK_SIZE
	.align		4
.L_84:
        /*00f0*/ 	.byte	0x04, 0x12
        /*00f2*/ 	.short	(.L_86 - .L_85)
	.align		4
.L_85:
        /*00f4*/ 	.word	index@(_ZN3cub18CUB_300001_SM_10006detail10radix_sort29DeviceRadixSortOnesweepKernelINS1_5radix10policy_hubIiNS0_8NullTypeEyE10Policy1000ELNS0_9SortOrderE0EiS6_yiiNS1_21identity_decomposer_tEEEvPT5_SC_PT3_PKSD_PT1_PKSH_PT2_PKSL_T4_iiT6_)
        /*00f8*/ 	.word	0x00000000


	//----- nvinfo : EIATTR_MIN_STACK_SIZE
	.align		4
.L_86:
        /*00fc*/ 	.byte	0x04, 0x12
        /*00fe*/ 	.short	(.L_88 - .L_87)
	.align		4
.L_87:
        /*0100*/ 	.word	index@(_ZN3cub18CUB_300001_SM_10006detail10radix_sort33DeviceRadixSortExclusiveSumKernelINS1_5radix10policy_hubIiNS0_8NullTypeEyE10Policy1000EyEEvPT0_)
        /*0104*/ 	.word	0x00000000


	//----- nvinfo : EIATTR_MIN_STACK_SIZE
	.align		4
.L_88:
        /*0108*/ 	.byte	0x04, 0x12
        /*010a*/ 	.short	(.L_90 - .L_89)
	.align		4
.L_89:
        /*010c*/ 	.word	index@(_ZN3cub18CUB_300001_SM_10006detail10radix_sort30DeviceRadixSortHistogramKernelINS1_5radix10policy_hubIiNS0_8NullTypeEyE10Policy1000ELNS0_9SortOrderE0EiyNS1_21identity_decomposer_tEEEvPT2_PKT1_SB_iiT3_)
        /*0110*/ 	.word	0x00000000


	//----- nvinfo : EIATTR_MIN_STACK_SIZE
	.align		4
.L_90:
        /*0114*/ 	.byte	0x04, 0x12
        /*0116*/ 	.short	(.L_92 - .L_91)
	.align		4
.L_91:
        /*0118*/ 	.word	index@(_ZN3cub18CUB_300001_SM_10006detail10radix_sort31DeviceRadixSortSingleTileKernelINS1_5radix10policy_hubIiNS0_8NullTypeEyE10Policy1000ELNS0_9SortOrderE0EiS6_yNS1_21identity_decomposer_tEEEvPKT1_PSB_PKT2_PSF_T3_iiT4_)
        /*011c*/ 	.word	0x00000000


	//----- nvinfo : EIATTR_MIN_STACK_SIZE
	.align		4
.L_92:
        /*0120*/ 	.byte	0x04, 0x12
        /*0122*/ 	.short	(.L_94 - .L_93)
	.align		4
.L_93:
        /*0124*/ 	.word	index@(_ZN3cub18CUB_300001_SM_10006detail8for_each13static_kernelINS2_12policy_hub_t12policy_500_tEmN6thrust24THRUST_300001_SM_1000_NS8cuda_cub20__uninitialized_fill7functorINS7_10device_ptrIiEEiEEEEvT0_T1_)
        /*0128*/ 	.word	0x00000000


	//----- nvinfo : EIATTR_MIN_STACK_SIZE
	.align		4
.L_94:
        /*012c*/ 	.byte	0x04, 0x12
        /*012e*/ 	.short	(.L_96 - .L_95)
	.align		4
.L_95:
        /*0130*/ 	.word	index@(_ZN3cub18CUB_300001_SM_10006detail8for_each13static_kernelINS2_12policy_hub_t12policy_500_tEmN6thrust24THRUST_300001_SM_1000_NS8cuda_cub20__uninitialized_fill7functorINS7_10device_ptrI5blockEESC_EEEEvT0_T1_)
        /*0134*/ 	.word	0x00000000


	//----- nvinfo : EIATTR_MIN_STACK_SIZE
	.align		4
.L_96:
        /*0138*/ 	.byte	0x04, 0x12
        /*013a*/ 	.short	(.L_98 - .L_97)
	.align		4
.L_97:
        /*013c*/ 	.word	index@(_ZN3cub18CUB_300001_SM_10006detail11EmptyKernelIvEEvv)
        /*0140*/ 	.word	0x00000000


	//----- nvinfo : EIATTR_MIN_STACK_SIZE
	.align		4
.L_98:
        /*0144*/ 	.byte	0x04, 0x12
        /*0146*/ 	.short	(.L_100 - .L_99)
	.align		4
.L_99:
        /*0148*/ 	.word	index@(_Z7gqsort3P5blockPiS1_)
        /*014c*/ 	.word	0x00000000


	//----- nvinfo : EIATTR_MIN_STACK_SIZE
	.align		4
.L_100:
        /*0150*/ 	.byte	0x04, 0x12
        /*0152*/ 	.short	(.L_102 - .L_101)
	.align		4
.L_101:
        /*0154*/ 	.word	index@(_Z7gqsort2P5blockPiS1_P8secuenceS1_S1_)
        /*0158*/ 	.word	0x00000000


	//----- nvinfo : EIATTR_MIN_STACK_SIZE
	.align		4
.L_102:
        /*015c*/ 	.byte	0x04, 0x12
        /*015e*/ 	.short	(.L_104 - .L_103)
	.align		4
.L_103:
        /*0160*/ 	.word	index@(_Z7gqsort1P5blockPiS1_S1_)
        /*0164*/ 	.word	0x00000000
.L_104:


//--------------------- .nv.compat                --------------------------
	.section	.nv.compat,"",@"SHT_CUDA_COMPAT_INFO"
	.align	4
        /*0000*/ 	.byte	0x02, 0x09, 0x00, 0x00, 0x02, 0x02, 0x01, 0x00, 0x02, 0x05, 0x05, 0x00, 0x03, 0x07, 0x01, 0x01
        /*0010*/ 	.byte	0x02, 0x03, 0x00, 0x00, 0x02, 0x06, 0x01, 0x00, 0x04, 0x0b, 0x08, 0x00, 0x09, 0x00, 0x00, 0x00
        /*0020*/ 	.byte	0x00, 0x00, 0x00, 0x00


//--------------------- .nv.info._ZN3cub18CUB_300001_SM_10006detail10radix_sort29DeviceRadixSortOnesweepKernelINS1_5radix10policy_hubIiNS0_8NullTypeEyE10Policy1000ELNS0_9SortOrderE0EiS6_yiiNS1_21identity_decomposer_tEEEvPT5_SC_PT3_PKSD_PT1_PKSH_PT2_PKSL_T4_iiT6_ --------------------------
	.section	.nv.info._ZN3cub18CUB_300001_SM_10006detail10radix_sort29DeviceRadixSortOnesweepKernelINS1_5radix10policy_hubIiNS0_8NullTypeEyE10Policy1000ELNS0_9SortOrderE0EiS6_yiiNS1_21identity_decomposer_tEEEvPT5_SC_PT3_PKSD_PT1_PKSH_PT2_PKSL_T4_iiT6_,"",@"SHT_CUDA_INFO"
	.sectionflags	@""
	.align	4


	//----- nvinfo : EIATTR_CUDA_API_VERSION
	.align		4
        /*0000*/ 	.byte	0x04, 0x37
        /*0002*/ 	.short	(.L_106 - .L_105)
.L_105:
        /*0004*/ 	.word	0x00000082


	//----- nvinfo : EIATTR_KPARAM_INFO
	.align		4
.L_106:
        /*0008*/ 	.byte	0x04, 0x17
        /*000a*/ 	.short	(.L_108 - .L_107)
.L_107:
        /*000c*/ 	.word	0x00000000
        /*0010*/ 	.short	0x000b
        /*0012*/ 	.short	0x004c
        /*0014*/ 	.byte	0x00, 0xf0, 0x05, 0x00


	//----- nvinfo : EIATTR_KPARAM_INFO
	.align		4
.L_108:
        /*0018*/ 	.byte	0x04, 0x17
        /*001a*/ 	.short	(.L_110 - .L_109)
.L_109:
        /*001c*/ 	.word	0x00000000
        /*0020*/ 	.short	0x000a
        /*0022*/ 	.short	0x0048
        /*0024*/ 	.byte	0x00, 0xf0, 0x11, 0x00


	//----- nvinfo : EIATTR_KPARAM_INFO
	.align		4
.L_110:
        /*0028*/ 	.byte	0x04, 0x17
        /*002a*/ 	.short	(.L_112 - .L_111)
.L_111:
        /*002c*/ 	.word	0x00000000
        /*0030*/ 	.short	0x0009
        /*0032*/ 	.short	0x0044
        /*0034*/ 	.byte	0x00, 0xf0, 0x11, 0x00


	//----- nvinfo : EIATTR_KPARAM_INFO
	.align		4
.L_112:
        /*0038*/ 	.byte	0x04, 0x17
        /*003a*/ 	.short	(.L_114 - .L_113)
.L_113:
        /*003c*/ 	.word	0x00000000
        /*0040*/ 	.short	0x0008
        /*0042*/ 	.short	0x0040
        /*0044*/ 	.byte	0x00, 0xf0, 0x11, 0x00


	//----- nvinfo : EIATTR_KPARAM_INFO
	.align		4
.L_114:
        /*0048*/ 	.byte	0x04, 0x17
        /*004a*/ 	.short	(.L_116 - .L_115)
.L_115:
        /*004c*/ 	.word	0x00000000
        /*0050*/ 	.short	0x0007
        /*0052*/ 	.short	0x0038
        /*0054*/ 	.byte	0x00, 0xf5, 0x21, 0x00


	//----- nvinfo : EIATTR_KPARAM_INFO
	.align		4
.L_116:
        /*0058*/ 	.byte	0x04, 0x17
        /*005a*/ 	.short	(.L_118 - .L_117)
.L_117:
        /*005c*/ 	.word	0x00000000
        /*0060*/ 	.short	0x0006
        /*0062*/ 	.short	0x0030
        /*0064*/ 	.byte	0x00, 0xf5, 0x21, 0x00


	//----- nvinfo : EIATTR_KPARAM_INFO
	.align		4
.L_118:
        /*0068*/ 	.byte	0x04, 0x17
        /*006a*/ 	.short	(.L_120 - .L_119)
.L_119:
        /*006c*/ 	.word	0x00000000
        /*0070*/ 	.short	0x0005
        /*0072*/ 	.short	0x0028
        /*0074*/ 	.byte	0x00, 0xf5, 0x21, 0x00


	//----- nvinfo : EIATTR_KPARAM_INFO
	.align		4
.L_120:
        /*0078*/ 	.byte	0x04, 0x17
        /*007a*/ 	.short	(.L_122 - .L_121)
.L_121:
        /*007c*/ 	.word	0x00000000
        /*0080*/ 	.short	0x0004
        /*0082*/ 	.short	0x0020
        /*0084*/ 	.byte	0x00, 0xf5, 0x21, 0x00


	//----- nvinfo : EIATTR_KPARAM_INFO
	.align		4
.L_122:
        /*0088*/ 	.byte	0x04, 0x17
        /*008a*/ 	.short	(.L_124 - .L_123)
.L_123:
        /*008c*/ 	.word	0x00000000
        /*0090*/ 	.short	0x0003
        /*0092*/ 	.short	0x0018
        /*0094*/ 	.byte	0x00, 0xf5, 0x21, 0x00


	//----- nvinfo : EIATTR_KPARAM_INFO
	.align		4
.L_124:
        /*0098*/ 	.byte	0x04, 0x17
        /*009a*/ 	.short	(.L_126 - .L_125)
.L_125:
        /*009c*/ 	.word	0x00000000
        /*00a0*/ 	.short	0x0002
        /*00a2*/ 	.short	0x0010
        /*00a4*/ 	.byte	0x00, 0xf5, 0x21, 0x00


	//----- nvinfo : EIATTR_KPARAM_INFO
	.align		4
.L_126:
        /*00a8*/ 	.byte	0x04, 0x17
        /*00aa*/ 	.short	(.L_128 - .L_127)
.L_127:
        /*00ac*/ 	.word	0x00000000
        /*00b0*/ 	.short	0x0001
        /*00b2*/ 	.short	0x0008
        /*00b4*/ 	.byte	0x00, 0xf5, 0x21, 0x00


	//----- nvinfo : EIATTR_KPARAM_INFO
	.align		4
.L_128:
        /*00b8*/ 	.byte	0x04, 0x17
        /*00ba*/ 	.short	(.L_130 - .L_129)
.L_129:
        /*00bc*/ 	.word	0x00000000
        /*00c0*/ 	.short	0x0000
        /*00c2*/ 	.short	0x0000
        /*00c4*/ 	.byte	0x00, 0xf5, 0x21, 0x00


	//----- nvinfo : EIATTR_SPARSE_MMA_MASK
	.align		4
.L_130:
        /*00c8*/ 	.byte	0x03, 0x50
        /*00ca*/ 	.short	0x0000


	//----- nvinfo : EIATTR_MAXREG_COUNT
	.align		4
        /*00cc*/ 	.byte	0x03, 0x1b
        /*00ce*/ 	.short	0x00a8


	//----- nvinfo : EIATTR_NUM_BARRIERS
	.align		4
        /*00d0*/ 	.byte	0x02, 0x4c
        /*00d2*/ 	.byte	0x01
	.zero		1


	//----- nvinfo : EIATTR_MERCURY_ISA_VERSION
	.align		4
        /*00d4*/ 	.byte	0x03, 0x5f
        /*00d6*/ 	.short	0x0101


	//----- nvinfo : EIATTR_COOP_GROUP_MASK_REGIDS
	.align		4
        /*00d8*/ 	.byte	0x04, 0x29
        /*00da*/ 	.short	(.L_132 - .L_131)


	//   ....[0]....
.L_131:
        /*00dc*/ 	.word	0xffffffff


	//   ....[1]....
        /*00e0*/ 	.word	0x05000019


	//   ....[2]....
        /*00e4*/ 	.word	0xffffffff


	//   ....[3]....
        /*00e8*/ 	.word	0xffffffff


	//   ....[4]....
        /*00ec*/ 	.word	0xffffffff


	//   ....[5]....
        /*00f0*/ 	.word	0xffffffff


	//   ....[6]....
        /*00f4*/ 	.word	0xffffffff


	//   ....[7]....
        /*00f8*/ 	.word	0xffffffff


	//   ....[8]....
        /*00fc*/ 	.word	0xffffffff


	//   ....[9]....
        /*0100*/ 	.word	0xffffffff


	//   ....[10]....
        /*0104*/ 	.word	0xffffffff


	//   ....[11]....
        /*0108*/ 	.word	0xffffffff


	//   ....[12]....
        /*010c*/ 	.word	0xffffffff


	//   ....[13]....
        /*0110*/ 	.word	0xffffffff


	//   ....[14]....
        /*0114*/ 	.word	0xffffffff


	//   ....[15]....
        /*0118*/ 	.word	0xffffffff


	//   ....[16]....
        /*011c*/ 	.word	0xffffffff


	//   ....[17]....
        /*0120*/ 	.word	0xffffffff


	//   ....[18]....
        /*0124*/ 	.word	0xffffffff


	//   ....[19]....
        /*0128*/ 	.word	0xffffffff


	//   ....[20]....
        /*012c*/ 	.word	0xffffffff


	//   ....[21]....
        /*0130*/ 	.word	0xffffffff


	//   ....[22]....
        /*0134*/ 	.word	0xffffffff


	//   ....[23]....
        /*0138*/ 	.word	0xffffffff


	//   ....[24]....
        /*013c*/ 	.word	0xffffffff


	//   ....[25]....
        /*0140*/ 	.word	0xffffffff


	//   ....[26]....
        /*0144*/ 	.word	0xffffffff


	//   ....[27]....
        /*0148*/ 	.word	0xffffffff


	//   ....[28]....
        /*014c*/ 	.word	0xffffffff


	//   ....[29]....
        /*0150*/ 	.word	0xffffffff


	//   ....[30]....
        /*0154*/ 	.word	0xffffffff


	//   ....[31]....
        /*0158*/ 	.word	0xffffffff


	//   ....[32]....
        /*015c*/ 	.word	0xffffffff


	//   ....[33]....
        /*0160*/ 	.word	0xffffffff


	//   ....[34]....
        /*0164*/ 	.word	0xffffffff


	//   ....[35]....
        /*0168*/ 	.word	0xffffffff


	//   ....[36]....
        /*016c*/ 	.word	0xffffffff


	//   ....[37]....
        /*0170*/ 	.word	0xffffffff


	//   ....[38]....
        /*0174*/ 	.word	0xffffffff


	//   ....[39]....
        /*0178*/ 	.word	0xffffffff


	//   ....[40]....
        /*017c*/ 	.word	0xffffffff


	//   ....[41]....
        /*0180*/ 	.word	0xffffffff


	//   ....[42]....
        /*0184*/ 	.word	0xffffffff


	//   ....[43]....
        /*0188*/ 	.word	0xffffffff


	//   ....[44]....
        /*018c*/ 	.word	0xffffffff


	//   ....[45]....
        /*0190*/ 	.word	0xffffffff


	//   ....[46]....
        /*0194*/ 	.word	0xffffffff


	//   ....[47]....
        /*0198*/ 	.word	0xffffffff


	//   ....[48]....
        /*019c*/ 	.word	0xffffffff


	//   ....[49]....
        /*01a0*/ 	.word	0xffffffff


	//   ....[50]....
        /*01a4*/ 	.word	0xffffffff


	//   ....[51]....
        /*01a8*/ 	.word	0xffffffff


	//   ....[52]....
        /*01ac*/ 	.word	0xffffffff


	//   ....[53]....
        /*01b0*/ 	.word	0xffffffff


	//   ....[54]....
        /*01b4*/ 	.word	0xffffffff


	//   ....[55]....
        /*01b8*/ 	.word	0xffffffff


	//   ....[56]....
        /*01bc*/ 	.word	0xffffffff


	//   ....[57]....
        /*01c0*/ 	.word	0xffffffff


	//   ....[58]....
        /*01c4*/ 	.word	0xffffffff


	//   ....[59]....
        /*01c8*/ 	.word	0xffffffff


	//   ....[60]....
        /*01cc*/ 	.word	0xffffffff


	//   ....[61]....
        /*01d0*/ 	.word	0xffffffff


	//   ....[62]....
        /*01d4*/ 	.word	0xffffffff


	//   ....[63]....
        /*01d8*/ 	.word	0xffffffff


	//   ....[64]....
        /*01dc*/ 	.word	0xffffffff


	//   ....[65]....
        /*01e0*/ 	.word	0xffffffff


	//   ....[66]....
        /*01e4*/ 	.word	0xffffffff


	//   ....[67]....
        /*01e8*/ 	.word	0xffffffff


	//   ....[68]....
        /*01ec*/ 	.word	0xffffffff


	//   ....[69]....
        /*01f0*/ 	.word	0xffffffff


	//   ....[70]....
        /*01f4*/ 	.word	0xffffffff


	//   ....[71]....
        /*01f8*/ 	.word	0xffffffff


	//   ....[72]....
        /*01fc*/ 	.word	0xffffffff


	//   ....[73]....
        /*0200*/ 	.word	0xffffffff


	//   ....[74]....
        /*0204*/ 	.word	0xffffffff


	//   ....[75]....
        /*0208*/ 	.word	0xffffffff


	//   ....[76]....
        /*020c*/ 	.word	0xffffffff


	//   ....[77]....
        /*0210*/ 	.word	0xffffffff


	//   ....[78]....
        /*0214*/ 	.word	0xffffffff


	//   ....[79]....
        /*0218*/ 	.word	0xffffffff


	//   ....[80]....
        /*021c*/ 	.word	0xffffffff


	//   ....[81]....
        /*0220*/ 	.word	0xffffffff


	//   ....[82]....
        /*0224*/ 	.word	0xffffffff


	//   ....[83]....
        /*0228*/ 	.word	0xffffffff


	//   ....[84]....
        /*022c*/ 	.word	0xffffffff


	//   ....[85]....
        /*0230*/ 	.word	0xffffffff


	//   ....[86]....
        /*0234*/ 	.word	0xffffffff


	//   ....[87]....
        /*0238*/ 	.word	0xffffffff


	//   ....[88]....
        /*023c*/ 	.word	0xffffffff


	//   ....[89]....
        /*0240*/ 	.word	0xffffffff


	//   ....[90]....
        /*0244*/ 	.word	0xffffffff


	//   ....[91]....
        /*0248*/ 	.word	0xffffffff


	//   ....[92]....
        /*024c*/ 	.word	0xffffffff


	//   ....[93]....
        /*0250*/ 	.word	0xffffffff


	//   ....[94]....
        /*0254*/ 	.word	0xffffffff


	//   ....[95]....
        /*0258*/ 	.word	0xffffffff


	//   ....[96]....
        /*025c*/ 	.word	0xffffffff


	//   ....[97]....
        /*0260*/ 	.word	0xffffffff


	//   ....[98]....
        /*0264*/ 	.word	0xffffffff


	//   ....[99]....
        /*0268*/ 	.word	0xffffffff


	//   ....[100]....
        /*026c*/ 	.word	0xffffffff


	//   ....[101]....
        /*0270*/ 	.word	0xffffffff


	//   ....[102]....
        /*0274*/ 	.word	0xffffffff


	//   ....[103]....
        /*0278*/ 	.word	0xffffffff


	//   ....[104]....
        /*027c*/ 	.word	0xffffffff


	//   ....[105]....
        /*0280*/ 	.word	0xffffffff


	//   ....[106]....
        /*0284*/ 	.word	0xffffffff


	//   ....[107]....
        /*0288*/ 	.word	0xffffffff


	//   ....[108]....
        /*028c*/ 	.word	0xffffffff


	//   ....[109]....
        /*0290*/ 	.word	0xffffffff


	//   ....[110]....
        /*0294*/ 	.word	0xffffffff


	//   ....[111]....
        /*0298*/ 	.word	0xffffffff


	//   ....[112]....
        /*029c*/ 	.word	0xffffffff


	//   ....[113]....
        /*02a0*/ 	.word	0xffffffff


	//   ....[114]....
        /*02a4*/ 	.word	0xffffffff


	//   ....[115]....
        /*02a8*/ 	.word	0xffffffff


	//   ....[116]....
        /*02ac*/ 	.word	0xffffffff


	//   ....[117]....
        /*02b0*/ 	.word	0xffffffff


	//   ....[118]....
        /*02b4*/ 	.word	0xffffffff


	//   ....[119]....
        /*02b8*/ 	.word	0xffffffff


	//   ....[120]....
        /*02bc*/ 	.word	0xffffffff


	//   ....[121]....
        /*02c0*/ 	.word	0xffffffff


	//   ....[122]....
        /*02c4*/ 	.word	0xffffffff


	//   ....[123]....
        /*02c8*/ 	.word	0xffffffff


	//   ....[124]....
        /*02cc*/ 	.word	0xffffffff


	//   ....[125]....
        /*02d0*/ 	.word	0xffffffff


	//   ....[126]....
        /*02d4*/ 	.word	0xffffffff


	//   ....[127]....
        /*02d8*/ 	.word	0xffffffff


	//   ....[128]....
        /*02dc*/ 	.word	0xffffffff


	//   ....[129]....
        /*02e0*/ 	.word	0xffffffff


	//   ....[130]....
        /*02e4*/ 	.word	0xffffffff


	//   ....[131]....
        /*02e8*/ 	.word	0xffffffff


	//   ....[132]....
        /*02ec*/ 	.word	0xffffffff


	//   ....[133]....
        /*02f0*/ 	.word	0xffffffff


	//   ....[134]....
        /*02f4*/ 	.word	0xffffffff


	//   ....[135]....
        /*02f8*/ 	.word	0xffffffff


	//   ....[136]....
        /*02fc*/ 	.word	0xffffffff


	//   ....[137]....
        /*0300*/ 	.word	0xffffffff


	//   ....[138]....
        /*0304*/ 	.word	0xffffffff


	//   ....[139]....
        /*0308*/ 	.word	0xffffffff


	//   ....[140]....
        /*030c*/ 	.word	0xffffffff


	//   ....[141]....
        /*0310*/ 	.word	0xffffffff


	//   ....[142]....
        /*0314*/ 	.word	0xffffffff


	//   ....[143]....
        /*0318*/ 	.word	0xffffffff


	//   ....[144]....
        /*031c*/ 	.word	0xffffffff


	//   ....[145]....
        /*0320*/ 	.word	0xffffffff


	//   ....[146]....
        /*0324*/ 	.word	0xffffffff


	//   ....[147]....
        /*0328*/ 	.word	0xffffffff


	//   ....[148]....
        /*032c*/ 	.word	0xffffffff


	//   ....[149]....
        /*0330*/ 	.word	0xffffffff


	//   ....[150]....
        /*0334*/ 	.word	0xffffffff


	//   ....[151]....
        /*0338*/ 	.word	0xffffffff


	//   ....[152]....
        /*033c*/ 	.word	0xffffffff


	//   ....[153]....
        /*0340*/ 	.word	0xffffffff


	//   ....[154]....
        /*0344*/ 	.word	0xffffffff


	//   ....[155]....
        /*0348*/ 	.word	0xffffffff


	//   ....[156]....
        /*034c*/ 	.word	0xffffffff


	//   ....[157]....
        /*0350*/ 	.word	0xffffffff


	//   ....[158]....
        /*0354*/ 	.word	0xffffffff


	//   ....[159]....
        /*0358*/ 	.word	0xffffffff


	//   ....[160]....
        /*035c*/ 	.word	0xffffffff


	//   ....[161]....
        /*0360*/ 	.word	0xffffffff


	//   ....[162]....
        /*0364*/ 	.word	0xffffffff


	//   ....[163]....
        /*0368*/ 	.word	0xffffffff


	//   ....[164]....
        /*036c*/ 	.word	0xffffffff


	//   ....[165]....
        /*0370*/ 	.word	0xffffffff


	//   ....[166]....
        /*0374*/ 	.word	0xffffffff


	//   ....[167]....
        /*0378*/ 	.word	0xffffffff


	//   ....[168]....
        /*037c*/ 	.word	0xffffffff


	//   ....[169]....
        /*0380*/ 	.word	0xffffffff


	//   ....[170]....
        /*0384*/ 	.word	0xffffffff


	//   ....[171]....
        /*0388*/ 	.word	0xffffffff


	//   ....[172]....
        /*038c*/ 	.word	0xffffffff


	//   ....[173]....
        /*0390*/ 	.word	0xffffffff


	//   ....[174]....
        /*0394*/ 	.word	0xffffffff


	//   ....[175]....
        /*0398*/ 	.word	0xffffffff


	//   ....[176]....
        /*039c*/ 	.word	0xffffffff


	//   ....[177]....
        /*03a0*/ 	.word	0xffffffff


	//   ....[178]....
        /*03a4*/ 	.word	0x05000006


	//   ....[179]....
        /*03a8*/ 	.word	0xffffffff


	//   ....[180]....
        /*03ac*/ 	.word	0xffffffff


	//   ....[181]....
        /*03b0*/ 	.word	0xffffffff


	//   ....[182]....
        /*03b4*/ 	.word	0xffffffff


	//   ....[183]....
        /*03b8*/ 	.word	0xffffffff


	//   ....[184]....
        /*03bc*/ 	.word	0xffffffff


	//   ....[185]....
        /*03c0*/ 	.word	0xffffffff


	//   ....[186]....
        /*03c4*/ 	.word	0xffffffff


	//   ....[187]....
        /*03c8*/ 	.word	0xffffffff


	//   ....[188]....
        /*03cc*/ 	.word	0xffffffff


	//   ....[189]....
        /*03d0*/ 	.word	0xffffffff


	//   ....[190]....
        /*03d4*/ 	.word	0xffffffff


	//   ....[191]....
        /*03d8*/ 	.word	0xffffffff


	//   ....[192]....
        /*03dc*/ 	.word	0xffffffff


	//   ....[193]....
        /*03e0*/ 	.word	0xffffffff


	//   ....[194]....
        /*03e4*/ 	.word	0xffffffff


	//   ....[195]....
        /*03e8*/ 	.word	0xffffffff


	//   ....[196]....
        /*03ec*/ 	.word	0xffffffff


	//   ....[197]....
        /*03f0*/ 	.word	0xffffffff


	//   ....[198]....
        /*03f4*/ 	.word	0xffffffff


	//   ....[199]....
        /*03f8*/ 	.word	0xffffffff


	//   ....[200]....
        /*03fc*/ 	.word	0xffffffff


	//   ....[201]....
        /*0400*/ 	.word	0xffffffff


	//   ....[202]....
        /*0404*/ 	.word	0xffffffff


	//   ....[203]....
        /*0408*/ 	.word	0xffffffff


	//   ....[204]....
        /*040c*/ 	.word	0xffffffff


	//   ....[205]....
        /*0410*/ 	.word	0xffffffff


	//   ....[206]....
        /*0414*/ 	.word	0xffffffff


	//   ....[207]....
        /*0418*/ 	.word	0xffffffff


	//   ....[208]....
        /*041c*/ 	.word	0xffffffff


	//   ....[209]....
        /*0420*/ 	.word	0xffffffff


	//   ....[210]....
        /*0424*/ 	.word	0xffffffff


	//   ....[211]....
        /*0428*/ 	.word	0xffffffff


	//   ....[212]....
        /*042c*/ 	.word	0xffffffff


	//   ....[213]....
        /*0430*/ 	.word	0xffffffff


	//   ....[214]....
        /*0434*/ 	.word	0xffffffff


	//   ....[215]....
        /*0438*/ 	.word	0xffffffff


	//   ....[216]....
        /*043c*/ 	.word	0xffffffff


	//   ....[217]....
        /*0440*/ 	.word	0x0500002f


	//   ....[218]....
        /*0444*/ 	.word	0x0500002f


	//   ....[219]....
        /*0448*/ 	.word	0x0500002f


	//   ....[220]....
        /*044c*/ 	.word	0x0500002f


	//   ....[221]....
        /*0450*/ 	.word	0x0500002f


	//----- nvinfo : EIATTR_COOP_GROUP_INSTR_OFFSETS
	.align		4
.L_132:
        /*0454*/ 	.byte	0x04, 0x28
        /*0456*/ 	.short	(.L_134 - .L_133)


	//   ....[0]....
.L_133:
        /*0458*/ 	.word	0x00000ee0


	//   ....[1]....
        /*045c*/ 	.word	0x00001970


	//   ....[2]....
        /*0460*/ 	.word	0x00002370


	//   ....[3]....
        /*0464*/ 	.word	0x00002390


	//   ....[4]....
        /*0468*/ 	.word	0x000023b0


	//   ....[5]....
        /*046c*/ 	.word	0x000023d0


	//   ....[6]....
        /*0470*/ 	.word	0x000023f0


	//   ....[7]....
        /*0474*/ 	.word	0x000028c0


	//   ....[8]....
        /*0478*/ 	.word	0x000028d0


	//   ....[9]....
        /*047c*/ 	.word	0x000028f0


	//   ....[10]....
        /*0480*/ 	.word	0x00002910


	//   ....[11]....
        /*0484*/ 	.word	0x00002960


	//   ....[12]....
        /*0488*/ 	.word	0x00002990


	//   ....[13]....
        /*048c*/ 	.word	0x000029d0


	//   ....[14]....
        /*0490*/ 	.word	0x000029f0


	//   ....[15]....
        /*0494*/ 	.word	0x00002b20


	//   ....[16]....
        /*0498*/ 	.word	0x00002b50


	//   ....[17]....
        /*049c*/ 	.word	0x00002b60


	//   ....[18]....
        /*04a0*/ 	.word	0x00002b80


	//   ....[19]....
        /*04a4*/ 	.word	0x00002bc0


	//   ....[20]....
        /*04a8*/ 	.word	0x00002bf0


	//   ....[21]....
        /*04ac*/ 	.word	0x00002c30


	//   ....[22]....
        /*04b0*/ 	.word	0x00002c50


	//   ....[23]....
        /*04b4*/ 	.word	0x00002c70


	//   ....[24]....
        /*04b8*/ 	.word	0x00002d80


	//   ....[25]....
        /*04bc*/ 	.word	0x00002da0


	//   ....[26]....
        /*04c0*/ 	.word	0x00002db0


	//   ....[27]....
        /*04c4*/ 	.word	0x00002dd0


	//   ....[28]....
        /*04c8*/ 	.word	0x00002e10


	//   ....[29]....
        /*04cc*/ 	.word	0x00002e40


	//   ....[30]....
        /*04d0*/ 	.word	0x00002e80


	//   ....[31]....
        /*04d4*/ 	.word	0x00002ea0


	//   ....[32]....
        /*04d8*/ 	.word	0x00002ec0


	//   ....[33]....
        /*04dc*/ 	.word	0x00002fe0


	//   ....[34]....
        /*04e0*/ 	.word	0x00003000


	//   ....[35]....
        /*04e4*/ 	.word	0x00003010


	//   ....[36]....
        /*04e8*/ 	.word	0x00003030


	//   ....[37]....
        /*04ec*/ 	.word	0x00003070


	//   ....[38]....
        /*04f0*/ 	.word	0x000030a0


	//   ....[39]....
        /*04f4*/ 	.word	0x000030e0


	//   ....[40]....
        /*04f8*/ 	.word	0x00003100


	//   ....[41]....
        /*04fc*/ 	.word	0x00003120


	//   ....[42]....
        /*0500*/ 	.word	0x00003240


	//   ....[43]....
        /*0504*/ 	.word	0x00003270


	//   ....[44]....
        /*0508*/ 	.word	0x00003280


	//   ....[45]....
        /*050c*/ 	.word	0x000032a0


	//   ....[46]....
        /*0510*/ 	.word	0x000032e0


	//   ....[47]....
        /*0514*/ 	.word	0x00003310


	//   ....[48]....
        /*0518*/ 	.word	0x00003350


	//   ....[49]....
        /*051c*/ 	.word	0x00003370


	//   ....[50]....
        /*0520*/ 	.word	0x00003390


	//   ....[51]....
        /*0524*/ 	.word	0x000034a0


	//   ....[52]....
        /*0528*/ 	.word	0x000034c0


	//   ....[53]....
        /*052c*/ 	.word	0x000034d0


	//   ....[54]....
        /*0530*/ 	.word	0x000034f0


	//   ....[55]....
        /*0534*/ 	.word	0x00003530


	//   ....[56]....
        /*0538*/ 	.word	0x00003560


	//   ....[57]....
        /*053c*/ 	.word	0x000035a0


	//   ....[58]....
        /*0540*/ 	.word	0x000035c0


	//   ....[59]....
        /*0544*/ 	.word	0x000035e0


	//   ....[60]....
        /*0548*/ 	.word	0x00003700


	//   ....[61]....
        /*054c*/ 	.word	0x00003720


	//   ....[62]....
        /*0550*/ 	.word	0x00003730


	//   ....[63]....
        /*0554*/ 	.word	0x00003750


	//   ....[64]....
        /*0558*/ 	.word	0x00003790


	//   ....[65]....
        /*055c*/ 	.word	0x000037c0


	//   ....[66]....
        /*0560*/ 	.word	0x00003800


	//   ....[67]....
        /*0564*/ 	.word	0x00003820


	//   ....[68]....
        /*0568*/ 	.word	0x00003840


	//   ....[69]....
        /*056c*/ 	.word	0x00003940


	//   ....[70]....
        /*0570*/ 	.word	0x00003970


	//   ....[71]....
        /*0574*/ 	.word	0x00003980


	//   ....[72]....
        /*0578*/ 	.word	0x000039a0


	//   ....[73]....
        /*057c*/ 	.word	0x000039e0


	//   ....[74]....
        /*0580*/ 	.word	0x00003a10


	//   ....[75]....
        /*0584*/ 	.word	0x00003a50


	//   ....[76]....
        /*0588*/ 	.word	0x00003a70


	//   ....[77]....
        /*058c*/ 	.word	0x00003a90


	//   ....[78]....
        /*0590*/ 	.word	0x00003b80


	//   ....[79]....
        /*0594*/ 	.word	0x00003bb0


	//   ....[80]....
        /*0598*/ 	.word	0x00003bc0


	//   ....[81]....
        /*059c*/ 	.word	0x00003bf0


	//   ....[82]....
        /*05a0*/ 	.word	0x00003c10


	//   ....[83]....
        /*05a4*/ 	.word	0x00003c60


	//   ....[84]....
        /*05a8*/ 	.word	0x00003c80


	//   ....[85]....
        /*05ac*/ 	.word	0x00003cc0


	//   ....[86]....
        /*05b0*/ 	.word	0x00003ce0


	//   ....[87]....
        /*05b4*/ 	.word	0x00003de0


	//   ....[88]....
        /*05b8*/ 	.word	0x00003e30


	//   ....[89]....
        /*05bc*/ 	.word	0x00003e40


	//   ....[90]....
        /*05c0*/ 	.word	0x00003e90


	//   ....[91]....
        /*05c4*/ 	.word	0x00003ec0


	//   ....[92]....
        /*05c8*/ 	.word	0x00003ef0


	//   ....[93]....
        /*05cc*/ 	.word	0x00003f20


	//   ....[94]....
        /*05d0*/ 	.word	0x00003f50


	//   ....[95]....
        /*05d4*/ 	.word	0x00003f80


	//   ....[96]....
        /*05d8*/ 	.word	0x00004040


	//   ....[97]....
        /*05dc*/ 	.word	0x00004060


	//   ....[98]....
        /*05e0*/ 	.word	0x00004070


	//   ....[99]....
        /*05e4*/ 	.word	0x000040c0


	//   ....[100]....
        /*05e8*/ 	.word	0x000040f0


	//   ....[101]....
        /*05ec*/ 	.word	0x00004120


	//   ....[102]....
        /*05f0*/ 	.word	0x00004150


	//   ....[103]....
        /*05f4*/ 	.word	0x00004180


	//   ....[104]....
        /*05f8*/ 	.word	0x000041b0


	//   ....[105]....
        /*05fc*/ 	.word	0x000042d0


	//   ....[106]....
        /*0600*/ 	.word	0x000042e0


	//   ....[107]....
        /*0604*/ 	.word	0x000042f0


	//   ....[108]....
        /*0608*/ 	.word	0x00004350


	//   ....[109]....
        /*060c*/ 	.word	0x00004380


	//   ....[110]....
        /*0610*/ 	.word	0x000043b0


	//   ....[111]....
        /*0614*/ 	.word	0x000043e0


	//   ....[112]....
        /*0618*/ 	.word	0x00004410


	//   ....[113]....
        /*061c*/ 	.word	0x00004440


	//   ....[114]....
        /*0620*/ 	.word	0x00004530


	//   ....[115]....
        /*0624*/ 	.word	0x00004570


	//   ....[116]....
        /*0628*/ 	.word	0x00004580


	//   ....[117]....
        /*062c*/ 	.word	0x000045d0


	//   ....[118]....
        /*0630*/ 	.word	0x00004600


	//   ....[119]....
        /*0634*/ 	.word	0x00004630


	//   ....[120]....
        /*0638*/ 	.word	0x00004660


	//   ....[121]....
        /*063c*/ 	.word	0x00004690


	//   ....[122]....
        /*0640*/ 	.word	0x000046c0


	//   ....[123]....
        /*0644*/ 	.word	0x000047b0


	//   ....[124]....
        /*0648*/ 	.word	0x00004800


	//   ....[125]....
        /*064c*/ 	.word	0x00004810


	//   ....[126]....
        /*0650*/ 	.word	0x00004860


	//   ....[127]....
        /*0654*/ 	.word	0x00004890


	//   ....[128]....
        /*0658*/ 	.word	0x000048a0


	//   ....[129]....
        /*065c*/ 	.word	0x000048e0


	//   ....[130]....
        /*0660*/ 	.word	0x00004910


	//   ....[131]....
        /*0664*/ 	.word	0x00004940


	//   ....[132]....
        /*0668*/ 	.word	0x00004a30


	//   ....[133]....
        /*066c*/ 	.word	0x00004a90


	//   ....[134]....
        /*0670*/ 	.word	0x00004aa0


	//   ....[135]....
        /*0674*/ 	.word	0x00004af0


	//   ....[136]....
        /*0678*/ 	.word	0x00004b20


	//   ....[137]....
        /*067c*/ 	.word	0x00004b30


	//   ....[138]....
        /*0680*/ 	.word	0x00004b70


	//   ....[139]....
        /*0684*/ 	.word	0x00004ba0


	//   ....[140]....
        /*0688*/ 	.word	0x00004bd0


	//   ....[141]....
        /*068c*/ 	.word	0x00004cb0


	//   ....[142]....
        /*0690*/ 	.word	0x00004d10


	//   ....[143]....
        /*0694*/ 	.word	0x00004d20


	//   ....[144]....
        /*0698*/ 	.word	0x00004d70


	//   ....[145]....
        /*069c*/ 	.word	0x00004da0


	//   ....[146]....
        /*06a0*/ 	.word	0x00004db0


	//   ....[147]....
        /*06a4*/ 	.word	0x00004df0


	//   ....[148]....
        /*06a8*/ 	.word	0x00004e20


	//   ....[149]....
        /*06ac*/ 	.word	0x00004e50


	//   ....[150]....
        /*06b0*/ 	.word	0x00004f30


	//   ....[151]....
        /*06b4*/ 	.word	0x00004f90


	//   ....[152]....
        /*06b8*/ 	.word	0x00004fa0


	//   ....[153]....
        /*06bc*/ 	.word	0x00004ff0


	//   ....[154]....
        /*06c0*/ 	.word	0x00005020


	//   ....[155]....
        /*06c4*/ 	.word	0x00005050


	//   ....[156]....
        /*06c8*/ 	.word	0x00005080


	//   ....[157]....
        /*06cc*/ 	.word	0x000050b0


	//   ....[158]....
        /*06d0*/ 	.word	0x000050e0


	//   ....[159]....
        /*06d4*/ 	.word	0x000051b0


	//   ....[160]....
        /*06d8*/ 	.word	0x00005200


	//   ....[161]....
        /*06dc*/ 	.word	0x00005210


	//   ....[162]....
        /*06e0*/ 	.word	0x00005260


	//   ....[163]....
        /*06e4*/ 	.word	0x00005290


	//   ....[164]....
        /*06e8*/ 	.word	0x000052a0


	//   ....[165]....
        /*06ec*/ 	.word	0x000052e0


	//   ....[166]....
        /*06f0*/ 	.word	0x00005310


	//   ....[167]....
        /*06f4*/ 	.word	0x00005340


	//   ....[168]....
        /*06f8*/ 	.word	0x00005420


	//   ....[169]....
        /*06fc*/ 	.word	0x00005440


	//   ....[170]....
        /*0700*/ 	.word	0x00005450


	//   ....[171]....
        /*0704*/ 	.word	0x00005480


	//   ....[172]....
        /*0708*/ 	.word	0x000054a0


	//   ....[173]....
        /*070c*/ 	.word	0x000054f0


	//   ....[174]....
        /*0710*/ 	.word	0x00005520


	//   ....[175]....
        /*0714*/ 	.word	0x00005560


	//   ....[176]....
        /*0718*/ 	.word	0x00005590


	//   ....[177]....
        /*071c*/ 	.word	0x00005650


	//   ....[178]....
        /*0720*/ 	.word	0x00005b80


	//   ....[179]....
        /*0724*/ 	.word	0x00005ee0


	//   ....[180]....
        /*0728*/ 	.word	0x00005fa0


	//   ....[181]....
        /*072c*/ 	.word	0x00006060


	//   ....[182]....
        /*0730*/ 	.word	0x00006120


	//   ....[183]....
        /*0734*/ 	.word	0x000061e0


	//   ....[184]....
        /*0738*/ 	.word	0x000062a0


	//   ....[185]....
        /*073c*/ 	.word	0x00006360


	//   ....[186]....
        /*0740*/ 	.word	0x00006420


	//   ....[187]....
        /*0744*/ 	.word	0x000064e0


	//   ....[188]....
        /*0748*/ 	.word	0x000065a0


	//   ....[189]....
        /*074c*/ 	.word	0x00006660


	//   ....[190]....
        /*0750*/ 	.word	0x00006720


	//   ....[191]....
        /*0754*/ 	.word	0x000067e0


	//   ....[192]....
        /*0758*/ 	.word	0x000068a0


	//   ....[193]....
        /*075c*/ 	.word	0x00006960


	//   ....[194]....
        /*0760*/ 	.word	0x00006a20


	//   ....[195]....
        /*0764*/ 	.word	0x00006ae0


	//   ....[196]....
        /*0768*/ 	.word	0x00006ba0


	//   ....[197]....
        /*076c*/ 	.word	0x00006c60


	//   ....[198]....
        /*0770*/ 	.word	0x00006e80


	//   ....[199]....
        /*0774*/ 	.word	0x00006fb0


	//   ....[200]....
        /*0778*/ 	.word	0x000070e0


	//   ....[201]....
        /*077c*/ 	.word	0x00007210


	//   ....[202]....
        /*0780*/ 	.word	0x00007340


	//   ....[203]....
        /*0784*/ 	.word	0x00007470


	//   ....[204]....
        /*0788*/ 	.word	0x000075a0


	//   ....[205]....
        /*078c*/ 	.word	0x000076d0


	//   ....[206]....
        /*0790*/ 	.word	0x00007800


	//   ....[207]....
        /*0794*/ 	.word	0x00007930


	//   ....[208]....
        /*0798*/ 	.word	0x00007a60


	//   ....[209]....
        /*079c*/ 	.word	0x00007b80


	//   ....[210]....
        /*07a0*/ 	.word	0x00007c90


	//   ....[211]....
        /*07a4*/ 	.word	0x00007da0


	//   ....[212]....
        /*07a8*/ 	.word	0x00007eb0


	//   ....[213]....
        /*07ac*/ 	.word	0x00007fc0


	//   ....[214]....
        /*07b0*/ 	.word	0x000080d0


	//   ....[215]....
        /*07b4*/ 	.word	0x000081e0


	//   ....[216]....
        /*07b8*/ 	.word	0x000082e0


	//   ....[217]....
        /*07bc*/ 	.word	0x00008350


	//   ....[218]....
        /*07c0*/ 	.word	0x000083c0


	//   ....[219]....
        /*07c4*/ 	.word	0x00008430


	//   ....[220]....
        /*07c8*/ 	.word	0x000084a0


	//   ....[221]....
        /*07cc*/ 	.word	0x00008510


	//----- nvinfo : EIATTR_VRC_CTA_INIT_COUNT
	.align		4
.L_134:
        /*07d0*/ 	.byte	0x02, 0x4a
	.zero		1
	.zero		1


	//----- nvinfo : EIATTR_EXIT_INSTR_OFFSETS
	.align		4
        /*07d4*/ 	.byte	0x04, 0x1c
        /*07d6*/ 	.short	(.L_136 - .L_135)


	//   ....[0]....
.L_135:
        /*07d8*/ 	.word	0x00001d40


	//   ....[1]....
        /*07dc*/ 	.word	0x00002160


	//   ....[2]....
        /*07e0*/ 	.word	0x00002180


	//   ....[3]....
        /*07e4*/ 	.word	0x00006c70


	//   ....[4]....
        /*07e8*/ 	.word	0x000082f0


	//----- nvinfo : EIATTR_MAX_THREADS
	.align		4
.L_136:
        /*07ec*/ 	.byte	0x04, 0x05
        /*07ee*/ 	.short	(.L_138 - .L_137)
.L_137:
        /*07f0*/ 	.word	0x00000180
        /*07f4*/ 	.word	0x00000001
        /*07f8*/ 	.word	0x00000001


	//----- nvinfo : EIATTR_CRS_STACK_SIZE
	.align		4
.L_138:
        /*07fc*/ 	.byte	0x04, 0x1e
        /*07fe*/ 	.short	(.L_140 - .L_139)
.L_139:
        /*0800*/ 	.word	0x00000000


	//----- nvinfo : EIATTR_CBANK_PARAM_SIZE
	.align		4
.L_140:
        /*0804*/ 	.byte	0x03, 0x19
        /*0806*/ 	.short	0x004d


	//----- nvinfo : EIATTR_PARAM_CBANK
	.align		4
        /*0808*/ 	.byte	0x04, 0x0a
        /*080a*/ 	.short	(.L_142 - .L_141)
	.align		4
.L_141:
        /*080c*/ 	.word	index@(.nv.constant0._ZN3cub18CUB_300001_SM_10006detail10radix_sort29DeviceRadixSortOnesweepKernelINS1_5radix10policy_hubIiNS0_8NullTypeEyE10Policy1000ELNS0_9SortOrderE0EiS6_yiiNS1_21identity_decomposer_tEEEvPT5_SC_PT3_PKSD_PT1_PKSH_PT2_PKSL_T4_iiT6_)
        /*0810*/ 	.short	0x0380
        /*0812*/ 	.short	0x004d


	//----- nvinfo : EIATTR_SW_WAR
	.align		4
.L_142:
        /*0814*/ 	.byte	0x04, 0x36
        /*0816*/ 	.short	(.L_144 - .L_143)
.L_143:
        /*0818*/ 	.word	0x00000008
.L_144:


//--------------------- .nv.info._ZN3cub18CUB_300001_SM_10006detail10radix_sort33DeviceRadixSortExclusiveSumKernelINS1_5radix10policy_hubIiNS0_8NullTypeEyE10Policy1000EyEEvPT0_ --------------------------
	.section	.nv.info._ZN3cub18CUB_300001_SM_10006detail10radix_sort33DeviceRadixSortExclusiveSumKernelINS1_5radix10policy_hubIiNS0_8NullTypeEyE10Policy1000EyEEvPT0_,"",@"SHT_CUDA_INFO"
	.sectionflags	@""
	.align	4


	//----- nvinfo : EIATTR_CUDA_API_VERSION
	.align		4
        /*0000*/ 	.byte	0x04, 0x37
        /*0002*/ 	.short	(.L_146 - .L_145)
.L_145:
        /*0004*/ 	.word	0x00000082


	//----- nvinfo : EIATTR_KPARAM_INFO
	.align		4
.L_146:
        /*0008*/ 	.byte	0x04, 0x17
        /*000a*/ 	.short	(.L_148 - .L_147)
.L_147:
        /*000c*/ 	.word	0x00000000
        /*0010*/ 	.short	0x0000
        /*0012*/ 	.short	0x0000
        /*0014*/ 	.byte	0x00, 0xf5, 0x21, 0x00


	//----- nvinfo : EIATTR_SPARSE_MMA_MASK
	.align		4
.L_148:
        /*0018*/ 	.byte	0x03, 0x50
        /*001a*/ 	.short	0x0000


	//----- nvinfo : EIATTR_MAXREG_COUNT
	.align		4
        /*001c*/ 	.byte	0x03, 0x1b
        /*001e*/ 	.short	0x00ff


	//----- nvinfo : EIATTR_NUM_BARRIERS
	.align		4
        /*0020*/ 	.byte	0x02, 0x4c
        /*0022*/ 	.byte	0x01
	.zero		1


	//----- nvinfo : EIATTR_MERCURY_ISA_VERSION
	.align		4
        /*0024*/ 	.byte	0x03, 0x5f
        /*0026*/ 	.short	0x0101


	//----- nvinfo : EIATTR_COOP_GROUP_MASK_REGIDS
	.align		4
        /*0028*/ 	.byte	0x04, 0x29
        /*002a*/ 	.short	(.L_150 - .L_149)


	//   ....[0]....
.L_149:
        /*002c*/ 	.word	0xffffffff


	//   ....[1]....
        /*0030*/ 	.word	0xffffffff


	//   ....[2]....
        /*0034*/ 	.word	0xffffffff


	//   ....[3]....
        /*0038*/ 	.word	0xffffffff


	//   ....[4]....
        /*003c*/ 	.word	0xffffffff


	//   ....[5]....
        /*0040*/ 	.word	0xffffffff


	//   ....[6]....
        /*0044*/ 	.word	0xffffffff


	//   ....[7]....
        /*0048*/ 	.word	0xffffffff


	//   ....[8]....
        /*004c*/ 	.word	0xffffffff


	//   ....[9]....
        /*0050*/ 	.word	0xffffffff


	//   ....[10]....
        /*0054*/ 	.word	0x05000015


	//   ....[11]....
        /*0058*/ 	.word	0x05000015


	//   ....[12]....
        /*005c*/ 	.word	0x05000015


	//   ....[13]....
        /*0060*/ 	.word	0x05000015


	//   ....[14]....
        /*0064*/ 	.word	0x05000015


	//   ....[15]....
        /*0068*/ 	.word	0x05000015


	//   ....[16]....
        /*006c*/ 	.word	0x05000015


	//   ....[17]....
        /*0070*/ 	.word	0x05000015


	//   ....[18]....
        /*0074*/ 	.word	0x05000015


	//   ....[19]....
        /*0078*/ 	.word	0x05000015


	//----- nvinfo : EIATTR_COOP_GROUP_INSTR_OFFSETS
	.align		4
.L_150:
        /*007c*/ 	.byte	0x04, 0x28
        /*007e*/ 	.short	(.L_152 - .L_151)


	//   ....[0]....
.L_151:
        /*0080*/ 	.word	0x00000250


	//   ....[1]....
        /*0084*/ 	.word	0x00000260


	//   ....[2]....
        /*0088*/ 	.word	0x000002a0


	//   ....[3]....
        /*008c*/ 	.word	0x000002c0


	//   ....[4]....
        /*0090*/ 	.word	0x00000310


	//   ....[5]....
        /*0094*/ 	.word	0x00000320


	//   ....[6]....
        /*0098*/ 	.word	0x00000360


	//   ....[7]....
        /*009c*/ 	.word	0x00000380


	//   ....[8]....
        /*00a0*/ 	.word	0x000003d0


	//   ....[9]....
        /*00a4*/ 	.word	0x000003e0


	//   ....[10]....
        /*00a8*/ 	.word	0x00000660


	//   ....[11]....
        /*00ac*/ 	.word	0x000006b0


	//   ....[12]....
        /*00b0*/ 	.word	0x00000740


	//   ....[13]....
        /*00b4*/ 	.word	0x00000790


	//   ....[14]....
        /*00b8*/ 	.word	0x00000820


	//   ....[15]....
        /*00bc*/ 	.word	0x00000870


	//   ....[16]....
        /*00c0*/ 	.word	0x00000900


	//   ....[17]....
        /*00c4*/ 	.word	0x00000950


	//   ....[18]....
        /*00c8*/ 	.word	0x000009e0


	//   ....[19]....
        /*00cc*/ 	.word	0x00000a30


	//----- nvinfo : EIATTR_VRC_CTA_INIT_COUNT
	.align		4
.L_152:
        /*00d0*/ 	.byte	0x02, 0x4a
	.zero		1
	.zero		1


	//----- nvinfo : EIATTR_EXIT_INSTR_OFFSETS
	.align		4
        /*00d4*/ 	.byte	0x04, 0x1c
        /*00d6*/ 	.short	(.L_154 - .L_153)


	//   ....[0]....
.L_153:
        /*00d8*/ 	.word	0x000005d0


	//   ....[1]....
        /*00dc*/ 	.word	0x00000600


	//----- nvinfo : EIATTR_CRS_STACK_SIZE
	.align		4
.L_154:
        /*00e0*/ 	.byte	0x04, 0x1e
        /*00e2*/ 	.short	(.L_156 - .L_155)
.L_155:
        /*00e4*/ 	.word	0x00000000


	//----- nvinfo : EIATTR_CBANK_PARAM_SIZE
	.align		4
.L_156:
        /*00e8*/ 	.byte	0x03, 0x19
        /*00ea*/ 	.short	0x0008


	//----- nvinfo : EIATTR_PARAM_CBANK
	.align		4
        /*00ec*/ 	.byte	0x04, 0x0a
        /*00ee*/ 	.short	(.L_158 - .L_157)
	.align		4
.L_157:
        /*00f0*/ 	.word	index@(.nv.constant0._ZN3cub18CUB_300001_SM_10006detail10radix_sort33DeviceRadixSortExclusiveSumKernelINS1_5radix10policy_hubIiNS0_8NullTypeEyE10Policy1000EyEEvPT0_)
        /*00f4*/ 	.short	0x0380
        /*00f6*/ 	.short	0x0008


	//----- nvinfo : EIATTR_SW_WAR
	.align		4
.L_158:
        /*00f8*/ 	.byte	0x04, 0x36
        /*00fa*/ 	.short	(.L_160 - .L_159)
.L_159:
        /*00fc*/ 	.word	0x00000008
.L_160:


//--------------------- .nv.info._ZN3cub18CUB_300001_SM_10006detail10radix_sort30DeviceRadixSortHistogramKernelINS1_5radix10policy_hubIiNS0_8NullTypeEyE10Policy1000ELNS0_9SortOrderE0EiyNS1_21identity_decomposer_tEEEvPT2_PKT1_SB_iiT3_ --------------------------
	.section	.nv.info._ZN3cub18CUB_300001_SM_10006detail10radix_sort30DeviceRadixSortHistogramKernelINS1_5radix10policy_hubIiNS0_8NullTypeEyE10Policy1000ELNS0_9SortOrderE0EiyNS1_21identity_decomposer_tEEEvPT2_PKT1_SB_iiT3_,"",@"SHT_CUDA_INFO"
	.sectionflags	@""
	.align	4


	//----- nvinfo : EIATTR_CUDA_API_VERSION
	.align		4
        /*0000*/ 	.byte	0x04, 0x37
        /*0002*/ 	.short	(.L_162 - .L_161)
.L_161:
        /*0004*/ 	.word	0x00000082


	//----- nvinfo : EIATTR_KPARAM_INFO
	.align		4
.L_162:
        /*0008*/ 	.byte	0x04, 0x17
        /*000a*/ 	.short	(.L_164 - .L_163)
.L_163:
        /*000c*/ 	.word	0x00000000
        /*0010*/ 	.short	0x0005
        /*0012*/ 	.short	0x0020
        /*0014*/ 	.byte	0x00, 0xf0, 0x05, 0x00


	//----- nvinfo : EIATTR_KPARAM_INFO
	.align		4
.L_164:
        /*0018*/ 	.byte	0x04, 0x17
        /*001a*/ 	.short	(.L_166 - .L_165)
.L_165:
        /*001c*/ 	.word	0x00000000
        /*0020*/ 	.short	0x0004
        /*0022*/ 	.short	0x001c
        /*0024*/ 	.byte	0x00, 0xf0, 0x11, 0x00


	//----- nvinfo : EIATTR_KPARAM_INFO
	.align		4
.L_166:
        /*0028*/ 	.byte	0x04, 0x17
        /*002a*/ 	.short	(.L_168 - .L_167)
.L_167:
        /*002c*/ 	.word	0x00000000
        /*0030*/ 	.short	0x0003
        /*0032*/ 	.short	0x0018
        /*0034*/ 	.byte	0x00, 0xf0, 0x11, 0x00


	//----- nvinfo : EIATTR_KPARAM_INFO
	.align		4
.L_168:
        /*0038*/ 	.byte	0x04, 0x17
        /*003a*/ 	.short	(.L_170 - .L_169)
.L_169:
        /*003c*/ 	.word	0x00000000
        /*0040*/ 	.short	0x0002
        /*0042*/ 	.short	0x0010
        /*0044*/ 	.byte	0x00, 0xf0, 0x21, 0x00


	//----- nvinfo : EIATTR_KPARAM_INFO
	.align		4
.L_170:
        /*0048*/ 	.byte	0x04, 0x17
        /*004a*/ 	.short	(.L_172 - .L_171)
.L_171:
        /*004c*/ 	.word	0x00000000
        /*0050*/ 	.short	0x0001
        /*0052*/ 	.short	0x0008
        /*0054*/ 	.byte	0x00, 0xf5, 0x21, 0x00


	//----- nvinfo : EIATTR_KPARAM_INFO
	.align		4
.L_172:
        /*0058*/ 	.byte	0x04, 0x17
        /*005a*/ 	.short	(.L_174 - .L_173)
.L_173:
        /*005c*/ 	.word	0x00000000
        /*0060*/ 	.short	0x0000
        /*0062*/ 	.short	0x0000
        /*0064*/ 	.byte	0x00, 0xf5, 0x21, 0x00


	//----- nvinfo : EIATTR_SPARSE_MMA_MASK
	.align		4
.L_174:
        /*0068*/ 	.byte	0x03, 0x50
        /*006a*/ 	.short	0x0000


	//----- nvinfo : EIATTR_MAXREG_COUNT
	.align		4
        /*006c*/ 	.byte	0x03, 0x1b
        /*006e*/ 	.short	0x00ff


	//----- nvinfo : EIATTR_NUM_BARRIERS
	.align		4
        /*0070*/ 	.byte	0x02, 0x4c
        /*0072*/ 	.byte	0x01
	.zero		1


	//----- nvinfo : EIATTR_MERCURY_ISA_VERSION
	.align		4
        /*0074*/ 	.byte	0x03, 0x5f
        /*0076*/ 	.short	0x0101


	//----- nvinfo : EIATTR_VRC_CTA_INIT_COUNT
	.align		4
        /*0078*/ 	.byte	0x02, 0x4a
	.zero		1
	.zero		1


	//----- nvinfo : EIATTR_EXIT_INSTR_OFFSETS
	.align		4
        /*007c*/ 	.byte	0x04, 0x1c
        /*007e*/ 	.short	(.L_176 - .L_175)


	//   ....[0]....
.L_175:
        /*0080*/ 	.word	0x00000040


	//   ....[1]....
        /*0084*/ 	.word	0x00002ee0


	//----- nvinfo : EIATTR_MAX_THREADS
	.align		4
.L_176:
        /*0088*/ 	.byte	0x04, 0x05
        /*008a*/ 	.short	(.L_178 - .L_177)
.L_177:
        /*008c*/ 	.word	0x00000080
        /*0090*/ 	.word	0x00000001
        /*0094*/ 	.word	0x00000001


	//----- nvinfo : EIATTR_CRS_STACK_SIZE
	.align		4
.L_178:
        /*0098*/ 	.byte	0x04, 0x1e
        /*009a*/ 	.short	(.L_180 - .L_179)
.L_179:
        /*009c*/ 	.word	0x00000000


	//----- nvinfo : EIATTR_CBANK_PARAM_SIZE
	.align		4
.L_180:
        /*00a0*/ 	.byte	0x03, 0x19
        /*00a2*/ 	.short	0x0021


	//----- nvinfo : EIATTR_PARAM_CBANK
	.align		4
        /*00a4*/ 	.byte	0x04, 0x0a
        /*00a6*/ 	.short	(.L_182 - .L_181)
	.align		4
.L_181:
        /*00a8*/ 	.word	index@(.nv.constant0._ZN3cub18CUB_300001_SM_10006detail10radix_sort30DeviceRadixSortHistogramKernelINS1_5radix10policy_hubIiNS0_8NullTypeEyE10Policy1000ELNS0_9SortOrderE0EiyNS1_21identity_decomposer_tEEEvPT2_PKT1_SB_iiT3_)
        /*00ac*/ 	.short	0x0380
        /*00ae*/ 	.short	0x0021


	//----- nvinfo : EIATTR_SW_WAR
	.align		4
.L_182:
        /*00b0*/ 	.byte	0x04, 0x36
        /*00b2*/ 	.short	(.L_184 - .L_183)
.L_183:
        /*00b4*/ 	.word	0x00000008
.L_184:


//--------------------- .nv.info._ZN3cub18CUB_300001_SM_10006detail10radix_sort31DeviceRadixSortSingleTileKernelINS1_5radix10policy_hubIiNS0_8NullTypeEyE10Policy1000ELNS0_9SortOrderE0EiS6_yNS1_21identity_decomposer_tEEEvPKT1_PSB_PKT2_PSF_T3_iiT4_ --------------------------
	.section	.nv.info._ZN3cub18CUB_300001_SM_10006detail10radix_sort31DeviceRadixSortSingleTileKernelINS1_5radix10policy_hubIiNS0_8NullTypeEyE10Policy1000ELNS0_9SortOrderE0EiS6_yNS1_21identity_decomposer_tEEEvPKT1_PSB_PKT2_PSF_T3_iiT4_,"",@"SHT_CUDA_INFO"
	.sectionflags	@""
	.align	4


	//----- nvinfo : EIATTR_CUDA_API_VERSION
	.align		4
        /*0000*/ 	.byte	0x04, 0x37
        /*0002*/ 	.short	(.L_186 - .L_185)
.L_185:
        /*0004*/ 	.word	0x00000082


	//----- nvinfo : EIATTR_KPARAM_INFO
	.align		4
.L_186:
        /*0008*/ 	.byte	0x04, 0x17
        /*000a*/ 	.short	(.L_188 - .L_187)
.L_187:
        /*000c*/ 	.word	0x00000000
        /*0010*/ 	.short	0x0007
        /*0012*/ 	.short	0x0030
        /*0014*/ 	.byte	0x00, 0xf0, 0x05, 0x00


	//----- nvinfo : EIATTR_KPARAM_INFO
	.align		4
.L_188:
        /*0018*/ 	.byte	0x04, 0x17
        /*001a*/ 	.short	(.L_190 - .L_189)
.L_189:
        /*001c*/ 	.word	0x00000000
        /*0020*/ 	.short	0x0006
        /*0022*/ 	.short	0x002c
        /*0024*/ 	.byte	0x00, 0xf0, 0x11, 0x00


	//----- nvinfo : EIATTR_KPARAM_INFO
	.align		4
.L_190:
        /*0028*/ 	.byte	0x04, 0x17
        /*002a*/ 	.short	(.L_192 - .L_191)
.L_191:
        /*002c*/ 	.word	0x00000000
        /*0030*/ 	.short	0x0005
        /*0032*/ 	.short	0x0028
        /*0034*/ 	.byte	0x00, 0xf0, 0x11, 0x00


	//----- nvinfo : EIATTR_KPARAM_INFO
	.align		4
.L_192:
        /*0038*/ 	.byte	0x04, 0x17
        /*003a*/ 	.short	(.L_194 - .L_193)
.L_193:
        /*003c*/ 	.word	0x00000000
        /*0040*/ 	.short	0x0004
        /*0042*/ 	.short	0x0020
        /*0044*/ 	.byte	0x00, 0xf0, 0x21, 0x00


	//----- nvinfo : EIATTR_KPARAM_INFO
	.align		4
.L_194:
        /*0048*/ 	.byte	0x04, 0x17
        /*004a*/ 	.short	(.L_196 - .L_195)
.L_195:
        /*004c*/ 	.word	0x00000000
        /*0050*/ 	.short	0x0003
        /*0052*/ 	.short	0x0018
        /*0054*/ 	.byte	0x00, 0xf5, 0x21, 0x00


	//----- nvinfo : EIATTR_KPARAM_INFO
	.align		4
.L_196:
        /*0058*/ 	.byte	0x04, 0x17
        /*005a*/ 	.short	(.L_198 - .L_197)
.L_197:
        /*005c*/ 	.word	0x00000000
        /*0060*/ 	.short	0x0002
        /*0062*/ 	.short	0x0010
        /*0064*/ 	.byte	0x00, 0xf5, 0x21, 0x00


	//----- nvinfo : EIATTR_KPARAM_INFO
	.align		4
.L_198:
        /*0068*/ 	.byte	0x04, 0x17
        /*006a*/ 	.short	(.L_200 - .L_199)
.L_199:
        /*006c*/ 	.word	0x00000000
        /*0070*/ 	.short	0x0001
        /*0072*/ 	.short	0x0008
        /*0074*/ 	.byte	0x00, 0xf5, 0x21, 0x00


	//----- nvinfo : EIATTR_KPARAM_INFO
	.align		4
.L_200:
        /*0078*/ 	.byte	0x04, 0x17
        /*007a*/ 	.short	(.L_202 - .L_201)
.L_201:
        /*007c*/ 	.word	0x00000000
        /*0080*/ 	.short	0x0000
        /*0082*/ 	.short	0x0000
        /*0084*/ 	.byte	0x00, 0xf5, 0x21, 0x00


	//----- nvinfo : EIATTR_SPARSE_MMA_MASK
	.align		4
.L_202:
        /*0088*/ 	.byte	0x03, 0x50
        /*008a*/ 	.short	0x0000


	//----- nvinfo : EIATTR_MAXREG_COUNT
	.align		4
        /*008c*/ 	.byte	0x03, 0x1b
        /*008e*/ 	.short	0x00ff


	//----- nvinfo : EIATTR_NUM_BARRIERS
	.align		4
        /*0090*/ 	.byte	0x02, 0x4c
        /*0092*/ 	.byte	0x01
	.zero		1


	//----- nvinfo : EIATTR_MERCURY_ISA_VERSION
	.align		4
        /*0094*/ 	.byte	0x03, 0x5f
        /*0096*/ 	.short	0x0101


	//----- nvinfo : EIATTR_COOP_GROUP_MASK_REGIDS
	.align		4
        /*0098*/ 	.byte	0x04, 0x29
        /*009a*/ 	.short	(.L_204 - .L_203)


	//   ....[0]....
.L_203:
        /*009c*/ 	.word	0xffffffff


	//   ....[1]....
        /*00a0*/ 	.word	0xffffffff


	//   ....[2]....
        /*00a4*/ 	.word	0xffffffff


	//   ....[3]....
        /*00a8*/ 	.word	0xffffffff


	//   ....[4]....
        /*00ac*/ 	.word	0xffffffff


	//----- nvinfo : EIATTR_COOP_GROUP_INSTR_OFFSETS
	.align		4
.L_204:
        /*00b0*/ 	.byte	0x04, 0x28
        /*00b2*/ 	.short	(.L_206 - .L_205)


	//   ....[0]....
.L_205:
        /*00b4*/ 	.word	0x000019f0


	//   ....[1]....
        /*00b8*/ 	.word	0x00001a10


	//   ....[2]....
        /*00bc*/ 	.word	0x00001a30


	//   ....[3]....
        /*00c0*/ 	.word	0x00001a50


	//   ....[4]....
        /*00c4*/ 	.word	0x00001a70


	//----- nvinfo : EIATTR_VRC_CTA_INIT_COUNT
	.align		4
.L_206:
        /*00c8*/ 	.byte	0x02, 0x4a
	.zero		1
	.zero		1


	//----- nvinfo : EIATTR_EXIT_INSTR_OFFSETS
	.align		4
        /*00cc*/ 	.byte	0x04, 0x1c
        /*00ce*/ 	.short	(.L_208 - .L_207)


	//   ....[0]....
.L_207:
        /*00d0*/ 	.word	0x000030e0


	//   ....[1]....
        /*00d4*/ 	.word	0x00003120


	//----- nvinfo : EIATTR_MAX_THREADS
	.align		4
.L_208:
        /*00d8*/ 	.byte	0x04, 0x05
        /*00da*/ 	.short	(.L_210 - .L_209)
.L_209:
        /*00dc*/ 	.word	0x00000100
        /*00e0*/ 	.word	0x00000001
        /*00e4*/ 	.word	0x00000001


	//----- nvinfo : EIATTR_CBANK_PARAM_SIZE
	.align		4
.L_210:
        /*00e8*/ 	.byte	0x03, 0x19
        /*00ea*/ 	.short	0x0031


	//----- nvinfo : EIATTR_PARAM_CBANK
	.align		4
        /*00ec*/ 	.byte	0x04, 0x0a
        /*00ee*/ 	.short	(.L_212 - .L_211)
	.align		4
.L_211:
        /*00f0*/ 	.word	index@(.nv.constant0._ZN3cub18CUB_300001_SM_10006detail10radix_sort31DeviceRadixSortSingleTileKernelINS1_5radix10policy_hubIiNS0_8NullTypeEyE10Policy1000ELNS0_9SortOrderE0EiS6_yNS1_21identity_decomposer_tEEEvPKT1_PSB_PKT2_PSF_T3_iiT4_)
        /*00f4*/ 	.short	0x0380
        /*00f6*/ 	.short	0x0031


	//----- nvinfo : EIATTR_SW_WAR
	.align		4
.L_212:
        /*00f8*/ 	.byte	0x04, 0x36
        /*00fa*/ 	.short	(.L_214 - .L_213)
.L_213:
        /*00fc*/ 	.word	0x00000008
.L_214:


//--------------------- .nv.info._ZN3cub18CUB_300001_SM_10006detail8for_each13static_kernelINS2_12policy_hub_t12policy_500_tEmN6thrust24THRUST_300001_SM_1000_NS8cuda_cub20__uninitialized_fill7functorINS7_10device_ptrIiEEiEEEEvT0_T1_ --------------------------
	.section	.nv.info._ZN3cub18CUB_300001_SM_10006detail8for_each13static_kernelINS2_12policy_hub_t12policy_500_tEmN6thrust24THRUST_300001_SM_1000_NS8cuda_cub20__uninitialized_fill7functorINS7_10device_ptrIiEEiEEEEvT0_T1_,"",@"SHT_CUDA_INFO"
	.sectionflags	@""
	.align	4


	//----- nvinfo : EIATTR_CUDA_API_VERSION
	.align		4
        /*0000*/ 	.byte	0x04, 0x37
        /*0002*/ 	.short	(.L_216 - .L_215)
.L_215:
        /*0004*/ 	.word	0x00000082


	//----- nvinfo : EIATTR_KPARAM_INFO
	.align		4
.L_216:
        /*0008*/ 	.byte	0x04, 0x17
        /*000a*/ 	.short	(.L_218 - .L_217)
.L_217:
        /*000c*/ 	.word	0x00000000
        /*0010*/ 	.short	0x0001
        /*0012*/ 	.short	0x0008
        /*0014*/ 	.byte	0x00, 0xf0, 0x41, 0x00


	//----- nvinfo : EIATTR_KPARAM_INFO
	.align		4
.L_218:
        /*0018*/ 	.byte	0x04, 0x17
        /*001a*/ 	.short	(.L_220 - .L_219)
.L_219:
        /*001c*/ 	.word	0x00000000
        /*0020*/ 	.short	0x0000
        /*0022*/ 	.short	0x0000
        /*0024*/ 	.byte	0x00, 0xf0, 0x21, 0x00


	//----- nvinfo : EIATTR_SPARSE_MMA_MASK
	.align		4
.L_220:
        /*0028*/ 	.byte	0x03, 0x50
        /*002a*/ 	.short	0x0000


	//----- nvinfo : EIATTR_MAXREG_COUNT
	.align		4
        /*002c*/ 	.byte	0x03, 0x1b
        /*002e*/ 	.short	0x00ff


	//----- nvinfo : EIATTR_MERCURY_ISA_VERSION
	.align		4
        /*0030*/ 	.byte	0x03, 0x5f
        /*0032*/ 	.short	0x0101


	//----- nvinfo : EIATTR_VRC_CTA_INIT_COUNT
	.align		4
        /*0034*/ 	.byte	0x02, 0x4a
	.zero		1
	.zero		1


	//----- nvinfo : EIATTR_EXIT_INSTR_OFFSETS
	.align		4
        /*0038*/ 	.byte	0x04, 0x1c
        /*003a*/ 	.short	(.L_222 - .L_221)


	//   ....[0]....
.L_221:
        /*003c*/ 	.word	0x00000130


	//   ....[1]....
        /*0040*/ 	.word	0x00000230


	//   ....[2]....
        /*0044*/ 	.word	0x00000260


	//----- nvinfo : EIATTR_MAX_THREADS
	.align		4
.L_222:
        /*0048*/ 	.byte	0x04, 0x05
        /*004a*/ 	.short	(.L_224 - .L_223)
.L_223:
        /*004c*/ 	.word	0x00000100
        /*0050*/ 	.word	0x00000001
        /*0054*/ 	.word	0x00000001


	//----- nvinfo : EIATTR_CBANK_PARAM_SIZE
	.align		4
.L_224:
        /*0058*/ 	.byte	0x03, 0x19
        /*005a*/ 	.short	0x0018


	//----- nvinfo : EIATTR_PARAM_CBANK
	.align		4
        /*005c*/ 	.byte	0x04, 0x0a
        /*005e*/ 	.short	(.L_226 - .L_225)
	.align		4
.L_225:
        /*0060*/ 	.word	index@(.nv.constant0._ZN3cub18CUB_300001_SM_10006detail8for_each13static_kernelINS2_12policy_hub_t12policy_500_tEmN6thrust24THRUST_300001_SM_1000_NS8cuda_cub20__uninitialized_fill7functorINS7_10device_ptrIiEEiEEEEvT0_T1_)
        /*0064*/ 	.short	0x0380
        /*0066*/ 	.short	0x0018


	//----- nvinfo : EIATTR_SW_WAR
	.align		4
.L_226:
        /*0068*/ 	.byte	0x04, 0x36
        /*006a*/ 	.short	(.L_228 - .L_227)
.L_227:
        /*006c*/ 	.word	0x00000008
.L_228:


//--------------------- .nv.info._ZN3cub18CUB_300001_SM_10006detail8for_each13static_kernelINS2_12policy_hub_t12policy_500_tEmN6thrust24THRUST_300001_SM_1000_NS8cuda_cub20__uninitialized_fill7functorINS7_10device_ptrI5blockEESC_EEEEvT0_T1_ --------------------------
	.section	.nv.info._ZN3cub18CUB_300001_SM_10006detail8for_each13static_kernelINS2_12policy_hub_t12policy_500_tEmN6thrust24THRUST_300001_SM_1000_NS8cuda_cub20__uninitialized_fill7functorINS7_10device_ptrI5blockEESC_EEEEvT0_T1_,"",@"SHT_CUDA_INFO"
	.sectionflags	@""
	.align	4


	//----- nvinfo : EIATTR_CUDA_API_VERSION
	.align		4
        /*0000*/ 	.byte	0x04, 0x37
        /*0002*/ 	.short	(.L_230 - .L_229)
.L_229:
        /*0004*/ 	.word	0x00000082


	//----- nvinfo : EIATTR_KPARAM_INFO
	.align		4
.L_230:
        /*0008*/ 	.byte	0x04, 0x17
        /*000a*/ 	.short	(.L_232 - .L_231)
.L_231:
        /*000c*/ 	.word	0x00000000
        /*0010*/ 	.short	0x0001
        /*0012*/ 	.short	0x0008
        /*0014*/ 	.byte	0x00, 0xf0, 0xc1, 0x00


	//----- nvinfo : EIATTR_KPARAM_INFO
	.align		4
.L_232:
        /*0018*/ 	.byte	0x04, 0x17
        /*001a*/ 	.short	(.L_234 - .L_233)
.L_233:
        /*001c*/ 	.word	0x00000000
        /*0020*/ 	.short	0x0000
        /*0022*/ 	.short	0x0000
        /*0024*/ 	.byte	0x00, 0xf0, 0x21, 0x00


	//----- nvinfo : EIATTR_SPARSE_MMA_MASK
	.align		4
.L_234:
        /*0028*/ 	.byte	0x03, 0x50
        /*002a*/ 	.short	0x0000


	//----- nvinfo : EIATTR_MAXREG_COUNT
	.align		4
        /*002c*/ 	.byte	0x03, 0x1b
        /*002e*/ 	.short	0x00ff


	//----- nvinfo : EIATTR_MERCURY_ISA_VERSION
	.align		4
        /*0030*/ 	.byte	0x03, 0x5f
        /*0032*/ 	.short	0x0101


	//----- nvinfo : EIATTR_VRC_CTA_INIT_COUNT
	.align		4
        /*0034*/ 	.byte	0x02, 0x4a
	.zero		1
	.zero		1


	//----- nvinfo : EIATTR_EXIT_INSTR_OFFSETS
	.align		4
        /*0038*/ 	.byte	0x04, 0x1c
        /*003a*/ 	.short	(.L_236 - .L_235)


	//   ....[0]....
.L_235:
        /*003c*/ 	.word	0x00000280


	//   ....[1]....
        /*0040*/ 	.word	0x00000480


	//   ....[2]....
        /*0044*/ 	.word	0x00000570


	//----- nvinfo : EIATTR_MAX_THREADS
	.align		4
.L_236:
        /*0048*/ 	.byte	0x04, 0x05
        /*004a*/ 	.short	(.L_238 - .L_237)
.L_237:
        /*004c*/ 	.word	0x00000100
        /*0050*/ 	.word	0x00000001
        /*0054*/ 	.word	0x00000001


	//----- nvinfo : EIATTR_CRS_STACK_SIZE
	.align		4
.L_238:
        /*0058*/ 	.byte	0x04, 0x1e
        /*005a*/ 	.short	(.L_240 - .L_239)
.L_239:
        /*005c*/ 	.word	0x00000000


	//----- nvinfo : EIATTR_CBANK_PARAM_SIZE
	.align		4
.L_240:
        /*0060*/ 	.byte	0x03, 0x19
        /*0062*/ 	.short	0x0038


	//----- nvinfo : EIATTR_PARAM_CBANK
	.align		4
        /*0064*/ 	.byte	0x04, 0x0a
        /*0066*/ 	.short	(.L_242 - .L_241)
	.align		4
.L_241:
        /*0068*/ 	.word	index@(.nv.constant0._ZN3cub18CUB_300001_SM_10006detail8for_each13static_kernelINS2_12policy_hub_t12policy_500_tEmN6thrust24THRUST_300001_SM_1000_NS8cuda_cub20__uninitialized_fill7functorINS7_10device_ptrI5blockEESC_EEEEvT0_T1_)
        /*006c*/ 	.short	0x0380
        /*006e*/ 	.short	0x0038


	//----- nvinfo : EIATTR_SW_WAR
	.align		4
.L_242:
        /*0070*/ 	.byte	0x04, 0x36
        /*0072*/ 	.short	(.L_244 - .L_243)
.L_243:
        /*0074*/ 	.word	0x00000008
.L_244:


//--------------------- .nv.info._ZN3cub18CUB_300001_SM_10006detail11EmptyKernelIvEEvv --------------------------
	.section	.nv.info._ZN3cub18CUB_300001_SM_10006detail11EmptyKernelIvEEvv,"",@"SHT_CUDA_INFO"
	.sectionflags	@""
	.align	4


	//----- nvinfo : EIATTR_CUDA_API_VERSION
	.align		4
        /*0000*/ 	.byte	0x04, 0x37
        /*0002*/ 	.short	(.L_246 - .L_245)
.L_245:
        /*0004*/ 	.word	0x00000082


	//----- nvinfo : EIATTR_SPARSE_MMA_MASK
	.align		4
.L_246:
        /*0008*/ 	.byte	0x03, 0x50
        /*000a*/ 	.short	0x0000


	//----- nvinfo : EIATTR_MAXREG_COUNT
	.align		4
        /*000c*/ 	.byte	0x03, 0x1b
        /*000e*/ 	.short	0x00ff


	//----- nvinfo : EIATTR_MERCURY_ISA_VERSION
	.align		4
        /*0010*/ 	.byte	0x03, 0x5f
        /*0012*/ 	.short	0x0101


	//----- nvinfo : EIATTR_VRC_CTA_INIT_COUNT
	.align		4
        /*0014*/ 	.byte	0x02, 0x4a
	.zero		1
	.zero		1


	//----- nvinfo : EIATTR_EXIT_INSTR_OFFSETS
	.align		4
        /*0018*/ 	.byte	0x04, 0x1c
        /*001a*/ 	.short	(.L_248 - .L_247)


	//   ....[0]....
.L_247:
        /*001c*/ 	.word	0x00000010


	//----- nvinfo : EIATTR_SW_WAR
	.align		4
.L_248:
        /*0020*/ 	.byte	0x04, 0x36
        /*0022*/ 	.short	(.L_250 - .L_249)
.L_249:
        /*0024*/ 	.word	0x00000008
.L_250:


//--------------------- .nv.info._Z7gqsort3P5blockPiS1_ --------------------------
	.section	.nv.info._Z7gqsort3P5blockPiS1_,"",@"SHT_CUDA_INFO"
	.sectionflags	@""
	.align	4


	//----- nvinfo : EIATTR_CUDA_API_VERSION
	.align		4
        /*0000*/ 	.byte	0x04, 0x37
        /*0002*/ 	.short	(.L_252 - .L_251)
.L_251:
        /*0004*/ 	.word	0x00000082


	//----- nvinfo : EIATTR_KPARAM_INFO
	.align		4
.L_252:
        /*0008*/ 	.byte	0x04, 0x17
        /*000a*/ 	.short	(.L_254 - .L_253)
.L_253:
        /*000c*/ 	.word	0x00000000
        /*0010*/ 	.short	0x0002
        /*0012*/ 	.short	0x0010
        /*0014*/ 	.byte	0x00, 0xf5, 0x21, 0x00


	//----- nvinfo : EIATTR_KPARAM_INFO
	.align		4
.L_254:
        /*0018*/ 	.byte	0x04, 0x17
        /*001a*/ 	.short	(.L_256 - .L_255)
.L_255:
        /*001c*/ 	.word	0x00000000
        /*0020*/ 	.short	0x0001
        /*0022*/ 	.short	0x0008
        /*0024*/ 	.byte	0x00, 0xf5, 0x21, 0x00


	//----- nvinfo : EIATTR_KPARAM_INFO
	.align		4
.L_256:
        /*0028*/ 	.byte	0x04, 0x17
        /*002a*/ 	.short	(.L_258 - .L_257)
.L_257:
        /*002c*/ 	.word	0x00000000
        /*0030*/ 	.short	0x0000
        /*0032*/ 	.short	0x0000
        /*0034*/ 	.byte	0x00, 0xf5, 0x21, 0x00


	//----- nvinfo : EIATTR_SPARSE_MMA_MASK
	.align		4
.L_258:
        /*0038*/ 	.byte	0x03, 0x50
        /*003a*/ 	.short	0x0000


	//----- nvinfo : EIATTR_MAXREG_COUNT
	.align		4
        /*003c*/ 	.byte	0x03, 0x1b
        /*003e*/ 	.short	0x00ff


	//----- nvinfo : EIATTR_MERCURY_ISA_VERSION
	.align		4
        /*0040*/ 	.byte	0x03, 0x5f
        /*0042*/ 	.short	0x0101


	//----- nvinfo : EIATTR_VRC_CTA_INIT_COUNT
	.align		4
        /*0044*/ 	.byte	0x02, 0x4a
	.zero		1
	.zero		1


	//----- nvinfo : EIATTR_EXIT_INSTR_OFFSETS
	.align		4
        /*0048*/ 	.byte	0x04, 0x1c
        /*004a*/ 	.short	(.L_260 - .L_259)


	//   ....[0]....
.L_259:
        /*004c*/ 	.word	0x000000b0


	//   ....[1]....
        /*0050*/ 	.word	0x00000380


	//   ....[2]....
        /*0054*/ 	.word	0x00000550


	//----- nvinfo : EIATTR_CRS_STACK_SIZE
	.align		4
.L_260:
        /*0058*/ 	.byte	0x04, 0x1e
        /*005a*/ 	.short	(.L_262 - .L_261)
.L_261:
        /*005c*/ 	.word	0x00000000


	//----- nvinfo : EIATTR_CBANK_PARAM_SIZE
	.align		4
.L_262:
        /*0060*/ 	.byte	0x03, 0x19
        /*0062*/ 	.short	0x0018


	//----- nvinfo : EIATTR_PARAM_CBANK
	.align		4
        /*0064*/ 	.byte	0x04, 0x0a
        /*0066*/ 	.short	(.L_264 - .L_263)
	.align		4
.L_263:
        /*0068*/ 	.word	index@(.nv.constant0._Z7gqsort3P5blockPiS1_)
        /*006c*/ 	.short	0x0380
        /*006e*/ 	.short	0x0018


	//----- nvinfo : EIATTR_SW_WAR
	.align		4
.L_264:
        /*0070*/ 	.byte	0x04, 0x36
        /*0072*/ 	.short	(.L_266 - .L_265)
.L_265:
        /*0074*/ 	.word	0x00000008
.L_266:


//--------------------- .nv.info._Z7gqsort2P5blockPiS1_P8secuenceS1_S1_ --------------------------
	.section	.nv.info._Z7gqsort2P5blockPiS1_P8secuenceS1_S1_,"",@"SHT_CUDA_INFO"
	.sectionflags	@""
	.align	4


	//----- nvinfo : EIATTR_CUDA_API_VERSION
	.align		4
        /*0000*/ 	.byte	0x04, 0x37
        /*0002*/ 	.short	(.L_268 - .L_267)
.L_267:
        /*0004*/ 	.word	0x00000082


	//----- nvinfo : EIATTR_KPARAM_INFO
	.align		4
.L_268:
        /*0008*/ 	.byte	0x04, 0x17
        /*000a*/ 	.short	(.L_270 - .L_269)
.L_269:
        /*000c*/ 	.word	0x00000000
        /*0010*/ 	.short	0x0005
        /*0012*/ 	.short	0x0028
        /*0014*/ 	.byte	0x00, 0xf5, 0x21, 0x00


	//----- nvinfo : EIATTR_KPARAM_INFO
	.align		4
.L_270:
        /*0018*/ 	.byte	0x04, 0x17
        /*001a*/ 	.short	(.L_272 - .L_271)
.L_271:
        /*001c*/ 	.word	0x00000000
        /*0020*/ 	.short	0x0004
        /*0022*/ 	.short	0x0020
        /*0024*/ 	.byte	0x00, 0xf5, 0x21, 0x00


	//----- nvinfo : EIATTR_KPARAM_INFO
	.align		4
.L_272:
        /*0028*/ 	.byte	0x04, 0x17
        /*002a*/ 	.short	(.L_274 - .L_273)
.L_273:
        /*002c*/ 	.word	0x00000000
        /*0030*/ 	.short	0x0003
        /*0032*/ 	.short	0x0018
        /*0034*/ 	.byte	0x00, 0xf5, 0x21, 0x00


	//----- nvinfo : EIATTR_KPARAM_INFO
	.align		4
.L_274:
        /*0038*/ 	.byte	0x04, 0x17
        /*003a*/ 	.short	(.L_276 - .L_275)
.L_275:
        /*003c*/ 	.word	0x00000000
        /*0040*/ 	.short	0x0002
        /*0042*/ 	.short	0x0010
        /*0044*/ 	.byte	0x00, 0xf5, 0x21, 0x00


	//----- nvinfo : EIATTR_KPARAM_INFO
	.align		4
.L_276:
        /*0048*/ 	.byte	0x04, 0x17
        /*004a*/ 	.short	(.L_278 - .L_277)
.L_277:
        /*004c*/ 	.word	0x00000000
        /*0050*/ 	.short	0x0001
        /*0052*/ 	.short	0x0008
        /*0054*/ 	.byte	0x00, 0xf5, 0x21, 0x00


	//----- nvinfo : EIATTR_KPARAM_INFO
	.align		4
.L_278:
        /*0058*/ 	.byte	0x04, 0x17
        /*005a*/ 	.short	(.L_280 - .L_279)
.L_279:
        /*005c*/ 	.word	0x00000000
        /*0060*/ 	.short	0x0000
        /*0062*/ 	.short	0x0000
        /*0064*/ 	.byte	0x00, 0xf5, 0x21, 0x00


	//----- nvinfo : EIATTR_SPARSE_MMA_MASK
	.align		4
.L_280:
        /*0068*/ 	.byte	0x03, 0x50
        /*006a*/ 	.short	0x0000


	//----- nvinfo : EIATTR_MAXREG_COUNT
	.align		4
        /*006c*/ 	.byte	0x03, 0x1b
        /*006e*/ 	.short	0x00ff


	//----- nvinfo : EIATTR_NUM_BARRIERS
	.align		4
        /*0070*/ 	.byte	0x02, 0x4c
        /*0072*/ 	.byte	0x01
	.zero		1


	//----- nvinfo : EIATTR_MERCURY_ISA_VERSION
	.align		4
        /*0074*/ 	.byte	0x03, 0x5f
        /*0076*/ 	.short	0x0101


	//----- nvinfo : EIATTR_INT_WARP_WIDE_INSTR_OFFSETS
	.align		4
        /*0078*/ 	.byte	0x04, 0x31
        /*007a*/ 	.short	(.L_282 - .L_281)


	//   ....[0]....
.L_281:
        /*007c*/ 	.word	0x00001880


	//   ....[1]....
        /*0080*/ 	.word	0x00001890


	//   ....[2]....
        /*0084*/ 	.word	0x000018e0


	//   ....[3]....
        /*0088*/ 	.word	0x00001900


	//   ....[4]....
        /*008c*/ 	.word	0x00001d10


	//   ....[5]....
        /*0090*/ 	.word	0x00001db0


	//   ....[6]....
        /*0094*/ 	.word	0x00001e30


	//   ....[7]....
        /*0098*/ 	.word	0x00001ee0


	//   ....[8]....
        /*009c*/ 	.word	0x00002030


	//   ....[9]....
        /*00a0*/ 	.word	0x000020e0


	//   ....[10]....
        /*00a4*/ 	.word	0x00002170


	//   ....[11]....
        /*00a8*/ 	.word	0x00002220


	//   ....[12]....
        /*00ac*/ 	.word	0x00002310


	//   ....[13]....
        /*00b0*/ 	.word	0x000023c0


	//   ....[14]....
        /*00b4*/ 	.word	0x00002430


	//   ....[15]....
        /*00b8*/ 	.word	0x000024e0


	//   ....[16]....
        /*00bc*/ 	.word	0x000025d0


	//   ....[17]....
        /*00c0*/ 	.word	0x00002680


	//   ....[18]....
        /*00c4*/ 	.word	0x000026f0


	//   ....[19]....
        /*00c8*/ 	.word	0x000027a0


	//   ....[20]....
        /*00cc*/ 	.word	0x00002890


	//   ....[21]....
        /*00d0*/ 	.word	0x00002940


	//   ....[22]....
        /*00d4*/ 	.word	0x000029b0


	//   ....[23]....
        /*00d8*/ 	.word	0x00002a60


	//----- nvinfo : EIATTR_VRC_CTA_INIT_COUNT
	.align		4
.L_282:
        /*00dc*/ 	.byte	0x02, 0x4a
	.zero		1
	.zero		1


	//----- nvinfo : EIATTR_EXIT_INSTR_OFFSETS
	.align		4
        /*00e0*/ 	.byte	0x04, 0x1c
        /*00e2*/ 	.short	(.L_284 - .L_283)


	//   ....[0]....
.L_283:
        /*00e4*/ 	.word	0x00002b30


	//   ....[1]....
        /*00e8*/ 	.word	0x00003010


	//   ....[2]....
        /*00ec*/ 	.word	0x00003320


	//----- nvinfo : EIATTR_CRS_STACK_SIZE
	.align		4
.L_284:
        /*00f0*/ 	.byte	0x04, 0x1e
        /*00f2*/ 	.short	(.L_286 - .L_285)
.L_285:
        /*00f4*/ 	.word	0x00000000


	//----- nvinfo : EIATTR_CBANK_PARAM_SIZE
	.align		4
.L_286:
        /*00f8*/ 	.byte	0x03, 0x19
        /*00fa*/ 	.short	0x0030


	//----- nvinfo : EIATTR_PARAM_CBANK
	.align		4
        /*00fc*/ 	.byte	0x04, 0x0a
        /*00fe*/ 	.short	(.L_288 - .L_287)
	.align		4
.L_287:
        /*0100*/ 	.word	index@(.nv.constant0._Z7gqsort2P5blockPiS1_P8secuenceS1_S1_)
        /*0104*/ 	.short	0x0380
        /*0106*/ 	.short	0x0030


	//----- nvinfo : EIATTR_SW_WAR
	.align		4
.L_288:
        /*0108*/ 	.byte	0x04, 0x36
        /*010a*/ 	.short	(.L_290 - .L_289)
.L_289:
        /*010c*/ 	.word	0x00000008
.L_290:


//--------------------- .nv.info._Z7gqsort1P5blockPiS1_S1_ --------------------------
	.section	.nv.info._Z7gqsort1P5blockPiS1_S1_,"",@"SHT_CUDA_INFO"
	.sectionflags	@""
	.align	4


	//----- nvinfo : EIATTR_CUDA_API_VERSION
	.align		4
        /*0000*/ 	.byte	0x04, 0x37
        /*0002*/ 	.short	(.L_292 - .L_291)
.L_291:
        /*0004*/ 	.word	0x00000082


	//----- nvinfo : EIATTR_KPARAM_INFO
	.align		4
.L_292:
        /*0008*/ 	.byte	0x04, 0x17
        /*000a*/ 	.short	(.L_294 - .L_293)
.L_293:
        /*000c*/ 	.word	0x00000000
        /*0010*/ 	.short	0x0003
        /*0012*/ 	.short	0x0018
        /*0014*/ 	.byte	0x00, 0xf5, 0x21, 0x00


	//----- nvinfo : EIATTR_KPARAM_INFO
	.align		4
.L_294:
        /*0018*/ 	.byte	0x04, 0x17
        /*001a*/ 	.short	(.L_296 - .L_295)
.L_295:
        /*001c*/ 	.word	0x00000000
        /*0020*/ 	.short	0x0002
        /*0022*/ 	.short	0x0010
        /*0024*/ 	.byte	0x00, 0xf5, 0x21, 0x00


	//----- nvinfo : EIATTR_KPARAM_INFO
	.align		4
.L_296:
        /*0028*/ 	.byte	0x04, 0x17
        /*002a*/ 	.short	(.L_298 - .L_297)
.L_297:
        /*002c*/ 	.word	0x00000000
        /*0030*/ 	.short	0x0001
        /*0032*/ 	.short	0x0008
        /*0034*/ 	.byte	0x00, 0xf5, 0x21, 0x00


	//----- nvinfo : EIATTR_KPARAM_INFO
	.align		4
.L_298:
        /*0038*/ 	.byte	0x04, 0x17
        /*003a*/ 	.short	(.L_300 - .L_299)
.L_299:
        /*003c*/ 	.word	0x00000000
        /*0040*/ 	.short	0x0000
        /*0042*/ 	.short	0x0000
        /*0044*/ 	.byte	0x00, 0xf5, 0x21, 0x00


	//----- nvinfo : EIATTR_SPARSE_MMA_MASK
	.align		4
.L_300:
        /*0048*/ 	.byte	0x03, 0x50
        /*004a*/ 	.short	0x0000


	//----- nvinfo : EIATTR_MAXREG_COUNT
	.align		4
        /*004c*/ 	.byte	0x03, 0x1b
        /*004e*/ 	.short	0x00ff


	//----- nvinfo : EIATTR_NUM_BARRIERS
	.align		4
        /*0050*/ 	.byte	0x02, 0x4c
        /*0052*/ 	.byte	0x01
	.zero		1


	//----- nvinfo : EIATTR_MERCURY_ISA_VERSION
	.align		4
        /*0054*/ 	.byte	0x03, 0x5f
        /*0056*/ 	.short	0x0101


	//----- nvinfo : EIATTR_INT_WARP_WIDE_INSTR_OFFSETS
	.align		4
        /*0058*/ 	.byte	0x04, 0x31
        /*005a*/ 	.short	(.L_302 - .L_301)


	//   ....[0]....
.L_301:
        /*005c*/ 	.word	0x000016b0


	//   ....[1]....
        /*0060*/ 	.word	0x000016c0


	//   ....[2]....
        /*0064*/ 	.word	0x000016e0


	//----- nvinfo : EIATTR_VRC_CTA_INIT_COUNT
	.align		4
.L_302:
        /*0068*/ 	.byte	0x02, 0x4a
	.zero		1
	.zero		1


	//----- nvinfo : EIATTR_EXIT_INSTR_OFFSETS
	.align		4
        /*006c*/ 	.byte	0x04, 0x1c
        /*006e*/ 	.short	(.L_304 - .L_303)


	//   ....[0]....
.L_303:
        /*0070*/ 	.word	0x00001740


	//----- nvinfo : EIATTR_CRS_STACK_SIZE
	.align		4
.L_304:
        /*0074*/ 	.byte	0x04, 0x1e
        /*0076*/ 	.short	(.L_306 - .L_305)
.L_305:
        /*0078*/ 	.word	0x00000000


	//----- nvinfo : EIATTR_CBANK_PARAM_SIZE
	.align		4
.L_306:
        /*007c*/ 	.byte	0x03, 0x19
        /*007e*/ 	.short	0x0020


	//----- nvinfo : EIATTR_PARAM_CBANK
	.align		4
        /*0080*/ 	.byte	0x04, 0x0a
        /*0082*/ 	.short	(.L_308 - .L_307)
	.align		4
.L_307:
        /*0084*/ 	.word	index@(.nv.constant0._Z7gqsort1P5blockPiS1_S1_)
        /*0088*/ 	.short	0x0380
        /*008a*/ 	.short	0x0020


	//----- nvinfo : EIATTR_SW_WAR
	.align		4
.L_308:
        /*008c*/ 	.byte	0x04, 0x36
        /*008e*/ 	.short	(.L_310 - .L_309)
.L_309:
        /*0090*/ 	.word	0x00000008
.L_310:


//--------------------- .nv.callgraph             --------------------------
	.section	.nv.callgraph,"",@"SHT_CUDA_CALLGRAPH"
	.align	4
	.sectionentsize	8
	.align		4
        /*0000*/ 	.word	0x00000000
	.align		4
        /*0004*/ 	.word	0xffffffff
	.align		4
        /*0008*/ 	.word	0x00000000
	.align		4
        /*000c*/ 	.word	0xfffffffe
	.align		4
        /*0010*/ 	.word	0x00000000
	.align		4
        /*0014*/ 	.word	0xfffffffd
	.align		4
        /*0018*/ 	.word	0x00000000
	.align		4
        /*001c*/ 	.word	0xfffffffc


//--------------------- .nv.constant4             --------------------------
	.section	.nv.constant4,"a",@progbits
	.align	8
	.align		8
.nv.constant4:
        /*0000*/ 	.dword	_ZN34_INTERNAL_80c7ea72_4_k_cu_40be1f714cuda3std3__45__cpo5beginE
	.align		8
        /*0008*/ 	.dword	_ZN34_INTERNAL_80c7ea72_4_k_cu_40be1f714cuda3std3__45__cpo3endE
	.align		8
        /*0010*/ 	.dword	_ZN34_INTERNAL_80c7ea72_4_k_cu_40be1f714cuda3std3__45__cpo6cbeginE
	.align		8
        /*0018*/ 	.dword	_ZN34_INTERNAL_80c7ea72_4_k_cu_40be1f714cuda3std3__45__cpo4cendE
	.align		8
        /*0020*/ 	.dword	_ZN34_INTERNAL_80c7ea72_4_k_cu_40be1f714cuda3std3__45__cpo6rbeginE
	.align		8
        /*0028*/ 	.dword	_ZN34_INTERNAL_80c7ea72_4_k_cu_40be1f714cuda3std3__45__cpo4rendE
	.align		8
        /*0030*/ 	.dword	_ZN34_INTERNAL_80c7ea72_4_k_cu_40be1f714cuda3std3__45__cpo7crbeginE
	.align		8
        /*0038*/ 	.dword	_ZN34_INTERNAL_80c7ea72_4_k_cu_40be1f714cuda3std3__45__cpo5crendE
	.align		8
        /*0040*/ 	.dword	_ZN34_INTERNAL_80c7ea72_4_k_cu_40be1f714cuda3std3__436_GLOBAL__N__80c7ea72_4_k_cu_40be1f716ignoreE
	.align		8
        /*0048*/ 	.dword	_ZN34_INTERNAL_80c7ea72_4_k_cu_40be1f714cuda3std3__419piecewise_constructE
	.align		8
        /*0050*/ 	.dword	_ZN34_INTERNAL_80c7ea72_4_k_cu_40be1f714cuda3std3__48in_placeE
	.align		8
        /*0058*/ 	.dword	_ZN34_INTERNAL_80c7ea72_4_k_cu_40be1f714cuda3std3__420unreachable_sentinelE
	.align		8
        /*0060*/ 	.dword	_ZN34_INTERNAL_80c7ea72_4_k_cu_40be1f714cuda3std3__47nulloptE
	.align		8
        /*0068*/ 	.dword	_ZN34_INTERNAL_80c7ea72_4_k_cu_40be1f714cuda3std3__48unexpectE
	.align		8
        /*0070*/ 	.dword	_ZN34_INTERNAL_80c7ea72_4_k_cu_40be1f714cuda3std6ranges3__45__cpo4swapE
	.align		8
        /*0078*/ 	.dword	_ZN34_INTERNAL_80c7ea72_4_k_cu_40be1f714cuda3std6ranges3__45__cpo9iter_moveE
	.align		8
        /*0080*/ 	.dword	_ZN34_INTERNAL_80c7ea72_4_k_cu_40be1f714cuda3std6ranges3__45__cpo5beginE
	.align		8
        /*0088*/ 	.dword	_ZN34_INTERNAL_80c7ea72_4_k_cu_40be1f714cuda3std6ranges3__45__cpo3endE
	.align		8
        /*0090*/ 	.dword	_ZN34_INTERNAL_80c7ea72_4_k_cu_40be1f714cuda3std6ranges3__45__cpo6cbeginE
	.align		8
        /*0098*/ 	.dword	_ZN34_INTERNAL_80c7ea72_4_k_cu_40be1f714cuda3std6ranges3__45__cpo4cendE
	.align		8
        /*00a0*/ 	.dword	_ZN34_INTERNAL_80c7ea72_4_k_cu_40be1f714cuda3std6ranges3__45__cpo7advanceE
	.align		8
        /*00a8*/ 	.dword	_ZN34_INTERNAL_80c7ea72_4_k_cu_40be1f714cuda3std6ranges3__45__cpo9iter_swapE
	.align		8
        /*00b0*/ 	.dword	_ZN34_INTERNAL_80c7ea72_4_k_cu_40be1f714cuda3std6ranges3__45__cpo4nextE
	.align		8
        /*00b8*/ 	.dword	_ZN34_INTERNAL_80c7ea72_4_k_cu_40be1f714cuda3std6ranges3__45__cpo4prevE
	.align		8
        /*00c0*/ 	.dword	_ZN34_INTERNAL_80c7ea72_4_k_cu_40be1f714cuda3std6ranges3__45__cpo4dataE
	.align		8
        /*00c8*/ 	.dword	_ZN34_INTERNAL_80c7ea72_4_k_cu_40be1f714cuda3std6ranges3__45__cpo5cdataE
	.align		8
        /*00d0*/ 	.dword	_ZN34_INTERNAL_80c7ea72_4_k_cu_40be1f714cuda3std6ranges3__45__cpo4sizeE
	.align		8
        /*00d8*/ 	.dword	_ZN34_INTERNAL_80c7ea72_4_k_cu_40be1f714cuda3std6ranges3__45__cpo5ssizeE
	.align		8
        /*00e0*/ 	.dword	_ZN34_INTERNAL_80c7ea72_4_k_cu_40be1f714cuda3std6ranges3__45__cpo8distanceE
	.align		8
        /*00e8*/ 	.dword	_ZN34_INTERNAL_80c7ea72_4_k_cu_40be1f716thrust24THRUST_300001_SM_1000_NS8cuda_cub3parE
	.align		8
        /*00f0*/ 	.dword	_ZN34_INTERNAL_80c7ea72_4_k_cu_40be1f716thrust24THRUST_300001_SM_1000_NS8cuda_cub10par_nosyncE
	.align		8
        /*00f8*/ 	.dword	_ZN34_INTERNAL_80c7ea72_4_k_cu_40be1f716thrust24THRUST_300001_SM_1000_NS6system6detail10sequential3seqE
	.align		8
        /*0100*/ 	.dword	_ZN34_INTERNAL_80c7ea72_4_k_cu_40be1f716thrust24THRUST_300001_SM_1000_NS6system3cpp3parE
	.align		8
        /*0108*/ 	.dword	_ZN34_INTERNAL_80c7ea72_4_k_cu_40be1f716thrust24THRUST_300001_SM_1000_NS12placeholders2_1E
	.align		8
        /*0110*/ 	.dword	_ZN34_INTERNAL_80c7ea72_4_k_cu_40be1f716thrust24THRUST_300001_SM_1000_NS12placeholders2_2E
	.align		8
        /*0118*/ 	.dword	_ZN34_INTERNAL_80c7ea72_4_k_cu_40be1f716thrust24THRUST_300001_SM_1000_NS12placeholders2_3E
	.align		8
        /*0120*/ 	.dword	_ZN34_INTERNAL_80c7ea72_4_k_cu_40be1f716thrust24THRUST_300001_SM_1000_NS12placeholders2_4E
	.align		8
        /*0128*/ 	.dword	_ZN34_INTERNAL_80c7ea72_4_k_cu_40be1f716thrust24THRUST_300001_SM_1000_NS12placeholders2_5E
	.align		8
        /*0130*/ 	.dword	_ZN34_INTERNAL_80c7ea72_4_k_cu_40be1f716thrust24THRUST_300001_SM_1000_NS12placeholders2_6E
	.align		8
        /*0138*/ 	.dword	_ZN34_INTERNAL_80c7ea72_4_k_cu_40be1f716thrust24THRUST_300001_SM_1000_NS12placeholders2_7E
	.align		8
        /*0140*/ 	.dword	_ZN34_INTERNAL_80c7ea72_4_k_cu_40be1f716thrust24THRUST_300001_SM_1000_NS12placeholders2_8E
	.align		8
        /*0148*/ 	.dword	_ZN34_INTERNAL_80c7ea72_4_k_cu_40be1f716thrust24THRUST_300001_SM_1000_NS12placeholders2_9E
	.align		8
        /*0150*/ 	.dword	_ZN34_INTERNAL_80c7ea72_4_k_cu_40be1f716thrust24THRUST_300001_SM_1000_NS12placeholders3_10E
	.align		8
        /*0158*/ 	.dword	_ZN34_INTERNAL_80c7ea72_4_k_cu_40be1f716thrust24THRUST_300001_SM_1000_NS3seqE
	.align		8
        /*0160*/ 	.dword	_ZN34_INTERNAL_80c7ea72_4_k_cu_40be1f716thrust24THRUST_300001_SM_1000_NS6deviceE


//--------------------- .text._ZN3cub18CUB_300001_SM_10006detail10radix_sort29DeviceRadixSortOnesweepKernelINS1_5radix10policy_hubIiNS0_8NullTypeEyE10Policy1000ELNS0_9SortOrderE0EiS6_yiiNS1_21identity_decomposer_tEEEvPT5_SC_PT3_PKSD_PT1_PKSH_PT2_PKSL_T4_iiT6_ --------------------------
	.section	.text._ZN3cub18CUB_300001_SM_10006detail10radix_sort29DeviceRadixSortOnesweepKernelINS1_5radix10policy_hubIiNS0_8NullTypeEyE10Policy1000ELNS0_9SortOrderE0EiS6_yiiNS1_21identity_decomposer_tEEEvPT5_SC_PT3_PKSD_PT1_PKSH_PT2_PKSL_T4_iiT6_,"ax",@progbits
	.align	128
        .global         _ZN3cub18CUB_300001_SM_10006detail10radix_sort29DeviceRadixSortOnesweepKernelINS1_5radix10policy_hubIiNS0_8NullTypeEyE10Policy1000ELNS0_9SortOrderE0EiS6_yiiNS1_21identity_decomposer_tEEEvPT5_SC_PT3_PKSD_PT1_PKSH_PT2_PKSL_T4_iiT6_
        .type           _ZN3cub18CUB_300001_SM_10006detail10radix_sort29DeviceRadixSortOnesweepKernelINS1_5radix10policy_hubIiNS0_8NullTypeEyE10Policy1000ELNS0_9SortOrderE0EiS6_yiiNS1_21identity_decomposer_tEEEvPT5_SC_PT3_PKSD_PT1_PKSH_PT2_PKSL_T4_iiT6_,@function
        .size           _ZN3cub18CUB_300001_SM_10006detail10radix_sort29DeviceRadixSortOnesweepKernelINS1_5radix10policy_hubIiNS0_8NullTypeEyE10Policy1000ELNS0_9SortOrderE0EiS6_yiiNS1_21identity_decomposer_tEEEvPT5_SC_PT3_PKSD_PT1_PKSH_PT2_PKSL_T4_iiT6_,(.L_x_299 - _ZN3cub18CUB_300001_SM_10006detail10radix_sort29DeviceRadixSortOnesweepKernelINS1_5radix10policy_hubIiNS0_8NullTypeEyE10Policy1000ELNS0_9SortOrderE0EiS6_yiiNS1_21identity_decomposer_tEEEvPT5_SC_PT3_PKSD_PT1_PKSH_PT2_PKSL_T4_iiT6_)
        .other          _ZN3cub18CUB_300001_SM_10006detail10radix_sort29DeviceRadixSortOnesweepKernelINS1_5radix10policy_hubIiNS0_8NullTypeEyE10Policy1000ELNS0_9SortOrderE0EiS6_yiiNS1_21identity_decomposer_tEEEvPT5_SC_PT3_PKSD_PT1_PKSH_PT2_PKSL_T4_iiT6_,@"STO_CUDA_ENTRY STV_DEFAULT"
_ZN3cub18CUB_300001_SM_10006detail10radix_sort29DeviceRadixSortOnesweepKernelINS1_5radix10policy_hubIiNS0_8NullTypeEyE10Policy1000ELNS0_9SortOrderE0EiS6_yiiNS1_21identity_decomposer_tEEEvPT5_SC_PT3_PKSD_PT1_PKSH_PT2_PKSL_T4_iiT6_:
.text._ZN3cub18CUB_300001_SM_10006detail10radix_sort29DeviceRadixSortOnesweepKernelINS1_5radix10policy_hubIiNS0_8NullTypeEyE10Policy1000ELNS0_9SortOrderE0EiS6_yiiNS1_21identity_decomposer_tEEEvPT5_SC_PT3_PKSD_PT1_PKSH_PT2_PKSL_T4_iiT6_:
[----:B------:R-:W-:Y:S01]  /*0000*/  LDC R1, c[0x0][0x37c] ;  /* 0x0000df00ff017b82 */ /* 0x000fe20000000800 */
[----:B------:R-:W0:Y:S01]  /*0010*/  S2R R3, SR_TID.X ;  /* 0x0000000000037919 */ /* 0x000e220000002100 */
[----:B------:R-:W1:Y:S01]  /*0020*/  LDCU.64 UR8, c[0x0][0x358] ;  /* 0x00006b00ff0877ac */ /* 0x000e620008000a00 */
[----:B------:R-:W-:Y:S01]  /*0030*/  BSSY.RECONVERGENT B0, `(.L_x_0) ;  /* 0x000000a000007945 */ /* 0x000fe20003800200 */
[----:B0-----:R-:W-:-:S13]  /*0040*/  ISETP.NE.AND P0, PT, R3, RZ, PT ;  /* 0x000000ff0300720c */ /* 0x001fda0003f05270 */
[----:B-1----:R-:W-:Y:S05]  /*0050*/  @P0 BRA `(.L_x_1) ;  /* 0x00000000001c0947 */ /* 0x002fea0003800000 */
[----:B------:R-:W0:Y:S01]  /*0060*/  LDC.64 R4, c[0x0][0x388] ;  /* 0x0000e200ff047b82 */ /* 0x000e220000000a00 */
[----:B------:R-:W-:-:S05]  /*0070*/  IMAD.MOV.U32 R7, RZ, RZ, 0x1 ;  /* 0x00000001ff077424 */ /* 0x000fca00078e00ff */
[----:B0-----:R-:W2:Y:S02]  /*0080*/  ATOMG.E.ADD.STRONG.GPU PT, R4, desc[UR8][R4.64], R7 ;  /* 0x80000007040479a8 */ /* 0x001ea400081ef108 */
[----:B------:R-:W0:Y:S01]  /*0090*/  S2UR UR5, SR_CgaCtaId ;  /* 0x00000000000579c3 */ /* 0x000e220000008800 */
[----:B------:R-:W-:Y:S02]  /*00a0*/  UMOV UR4, 0x400 ;  /* 0x0000040000047882 */ /* 0x000fe40000000000 */
[----:B0-----:R-:W-:-:S09]  /*00b0*/  ULEA UR4, UR5, UR4, 0x18 ;  /* 0x0000000405047291 */ /* 0x001fd2000f8ec0ff */
[----:B--2---:R0:W-:Y:S03]  /*00c0*/  STS [UR4+0x7200], R4 ;  /* 0x00720004ff007988 */ /* 0x0041e60008000804 */
.L_x_1:
[----:B------:R-:W-:Y:S05]  /*00d0*/  BSYNC.RECONVERGENT B0 ;  /* 0x0000000000007941 */ /* 0x000fea0003800200 */
.L_x_0:
[----:B------:R-:W1:Y:S08]  /*00e0*/  S2UR UR5, SR_CgaCtaId ;  /* 0x00000000000579c3 */ /* 0x000e700000008800 */
[----:B------:R-:W-:Y:S06]  /*00f0*/  BAR.SYNC.DEFER_BLOCKING 0x0 ;  /* 0x0000000000007b1d */ /* 0x000fec0000010000 */
[----:B------:R-:W-:Y:S01]  /*0100*/  UMOV UR4, 0x400 ;  /* 0x0000040000047882 */ /* 0x000fe20000000000 */
[----:B------:R-:W2:Y:S01]  /*0110*/  S2R R46, SR_LANEID ;  /* 0x00000000002e7919 */ /* 0x000ea20000000000 */
[----:B-1----:R-:W-:Y:S01]  /*0120*/  ULEA UR4, UR5, UR4, 0x18 ;  /* 0x0000000405047291 */ /* 0x002fe2000f8ec0ff */
[----:B------:R-:W1:Y:S08]  /*0130*/  LDCU UR5, c[0x0][0x3c0] ;  /* 0x00007800ff0577ac */ /* 0x000e700008000800 */
[----:B------:R-:W3:Y:S02]  /*0140*/  LDS R0, [UR4+0x7200] ;  /* 0x00720004ff007984 */ /* 0x000ee40008000800 */
[----:B---3--:R-:W-:-:S13]  /*0150*/  R2UR UR7, R0 ;  /* 0x00000000000772ca */ /* 0x008fda00000e0000 */
[----:B------:R-:W-:-:S04]  /*0160*/  UIMAD UR6, UR7, 0x1c80, URZ ;  /* 0x00001c80070678a4 */ /* 0x000fc8000f8e02ff */
[----:B------:R-:W-:Y:S02]  /*0170*/  UIADD3 UR10, UPT, UPT, UR6, 0x1c80, URZ ;  /* 0x00001c80060a7890 */ /* 0x000fe4000fffe0ff */
[----:B------:R-:W-:Y:S02]  /*0180*/  USHF.R.S32.HI UR11, URZ, 0x1f, UR6 ;  /* 0x0000001fff0b7899 */ /* 0x000fe40008011406 */
[----:B-1----:R-:W-:-:S09]  /*0190*/  UISETP.GT.AND UP0, UPT, UR10, UR5, UPT ;  /* 0x000000050a00728c */ /* 0x002fd2000bf04270 */
[----:B--2---:R-:W-:Y:S05]  /*01a0*/  BRA.U UP0, `(.L_x_2) ;  /* 0x0000000100707547 */ /* 0x004fea000b800000 */
[----:B------:R-:W0:Y:S01]  /*01b0*/  LDCU.64 UR12, c[0x0][0x3a8] ;  /* 0x00007500ff0c77ac */ /* 0x000e220008000a00 */
[C---:B------:R-:W-:Y:S02]  /*01c0*/  LOP3.LUT R0, R3.reuse, 0x1f, RZ, 0xc0, !PT ;  /* 0x0000001f03007812 */ /* 0x040fe400078ec0ff */
[----:B------:R-:W-:-:S05]  /*01d0*/  LOP3.LUT R5, R3, 0x3e0, RZ, 0xc0, !PT ;  /* 0x000003e003057812 */ /* 0x000fca00078ec0ff */
[----:B------:R-:W-:-:S05]  /*01e0*/  IMAD R0, R5, 0x13, R0 ;  /* 0x0000001305007824 */ /* 0x000fca00078e0200 */
[----:B------:R-:W-:-:S05]  /*01f0*/  IADD3 R0, P0, PT, R0, UR6, RZ ;  /* 0x0000000600007c10 */ /* 0x000fca000ff1e0ff */
[----:B------:R-:W-:Y:S01]  /*0200*/  IMAD.X R5, RZ, RZ, UR11, P0 ;  /* 0x0000000bff057e24 */ /* 0x000fe200080e06ff */
[----:B0-----:R-:W-:-:S04]  /*0210*/  LEA R4, P0, R0, UR12, 0x2 ;  /* 0x0000000c00047c11 */ /* 0x001fc8000f8010ff */
[----:B------:R-:W-:-:S05]  /*0220*/  LEA.HI.X R5, R0, UR13, R5, 0x2, P0 ;  /* 0x0000000d00057c11 */ /* 0x000fca00080f1405 */
[----:B------:R0:W5:Y:S04]  /*0230*/  LDG.E R44, desc[UR8][R4.64] ;  /* 0x00000008042c7981 */ /* 0x000168000c1e1900 */
        /* <DEDUP_REMOVED lines=17> */
[----:B------:R0:W5:Y:S01]  /*0350*/  LDG.E R24, desc[UR8][R4.64+0x900] ;  /* 0x0009000804187981 */ /* 0x000162000c1e1900 */
[----:B------:R-:W-:Y:S05]  /*0360*/  BRA `(.L_x_3) ;  /* 0x0000000400507947 */ /* 0x000fea0003800000 */
.L_x_2:
[C---:B------:R-:W-:Y:S01]  /*0370*/  LOP3.LUT R0, R3.reuse, 0x1f, RZ, 0xc0, !PT ;  /* 0x0000001f03007812 */ /* 0x040fe200078ec0ff */
[----:B------:R-:W1:Y:S01]  /*0380*/  LDCU.64 UR12, c[0x0][0x3a8] ;  /* 0x00007500ff0c77ac */ /* 0x000e620008000a00 */
[----:B------:R-:W-:Y:S01]  /*0390*/  LOP3.LUT R5, R3, 0x3e0, RZ, 0xc0, !PT ;  /* 0x000003e003057812 */ /* 0x000fe200078ec0ff */
[----:B------:R-:W-:Y:S01]  /*03a0*/  IMAD.MOV.U32 R44, RZ, RZ, 0x7fffffff ;  /* 0x7fffffffff2c7424 */ /* 0x000fe200078e00ff */
[----:B------:R-:W-:Y:S01]  /*03b0*/  UIADD3 UR5, UPT, UPT, -UR6, UR5, URZ ;  /* 0x0000000506057290 */ /* 0x000fe2000fffe1ff */
[----:B------:R-:W-:Y:S02]  /*03c0*/  IMAD.MOV.U32 R42, RZ, RZ, 0x7fffffff ;  /* 0x7fffffffff2a7424 */ /* 0x000fe400078e00ff */
[----:B------:R-:W-:Y:S02]  /*03d0*/  IMAD R7, R5, 0x13, R0 ;  /* 0x0000001305077824 */ /* 0x000fe400078e0200 */
[----:B------:R-:W-:Y:S02]  /*03e0*/  IMAD.MOV.U32 R43, RZ, RZ, 0x7fffffff ;  /* 0x7fffffffff2b7424 */ /* 0x000fe400078e00ff */
[C---:B------:R-:W-:Y:S01]  /*03f0*/  VIADD R0, R7.reuse, 0x20 ;  /* 0x0000002007007836 */ /* 0x040fe20000000000 */
[C---:B------:R-:W-:Y:S01]  /*0400*/  ISETP.GE.AND P1, PT, R7.reuse, UR5, PT ;  /* 0x0000000507007c0c */ /* 0x040fe2000bf26270 */
[----:B------:R-:W-:-:S02]  /*0410*/  VIADD R5, R7, 0x60 ;  /* 0x0000006007057836 */ /* 0x000fc40000000000 */
[C---:B0-----:R-:W-:Y:S01]  /*0420*/  VIADD R4, R7.reuse, 0x40 ;  /* 0x0000004007047836 */ /* 0x041fe20000000000 */
[----:B------:R-:W-:Y:S01]  /*0430*/  ISETP.GE.AND P2, PT, R0, UR5, PT ;  /* 0x0000000500007c0c */ /* 0x000fe2000bf46270 */
[C---:B------:R-:W-:Y:S01]  /*0440*/  VIADD R8, R7.reuse, 0xa0 ;  /* 0x000000a007087836 */ /* 0x040fe20000000000 */
[C---:B------:R-:W-:Y:S01]  /*0450*/  IADD3 R0, P0, PT, R7.reuse, UR6, RZ ;  /* 0x0000000607007c10 */ /* 0x040fe2000ff1e0ff */
[----:B------:R-:W-:Y:S01]  /*0460*/  VIADD R6, R7, 0x80 ;  /* 0x0000008007067836 */ /* 0x000fe20000000000 */
[----:B------:R-:W-:Y:S01]  /*0470*/  ISETP.GE.AND P4, PT, R5, UR5, PT ;  /* 0x0000000505007c0c */ /* 0x000fe2000bf86270 */
[----:B------:R-:W-:Y:S01]  /*0480*/  VIADD R9, R7, 0xc0 ;  /* 0x000000c007097836 */ /* 0x000fe20000000000 */
[----:B------:R-:W-:Y:S01]  /*0490*/  ISETP.GE.AND P3, PT, R4, UR5, PT ;  /* 0x0000000504007c0c */ /* 0x000fe2000bf66270 */
[----:B------:R-:W-:Y:S01]  /*04a0*/  IMAD.X R5, RZ, RZ, UR11, P0 ;  /* 0x0000000bff057e24 */ /* 0x000fe200080e06ff */
[----:B-1----:R-:W-:Y:S02]  /*04b0*/  LEA R4, P0, R0, UR12, 0x2 ;  /* 0x0000000c00047c11 */ /* 0x002fe4000f8010ff */
[----:B------:R-:W-:-:S02]  /*04c0*/  ISETP.GE.AND P6, PT, R8, UR5, PT ;  /* 0x0000000508007c0c */ /* 0x000fc4000bfc6270 */
[----:B------:R-:W-:Y:S01]  /*04d0*/  LEA.HI.X R5, R0, UR13, R5, 0x2, P0 ;  /* 0x0000000d00057c11 */ /* 0x000fe200080f1405 */
[----:B------:R-:W-:Y:S01]  /*04e0*/  VIADD R0, R7, 0xe0 ;  /* 0x000000e007007836 */ /* 0x000fe20000000000 */
[----:B------:R-:W-:Y:S01]  /*04f0*/  ISETP.GE.AND P5, PT, R6, UR5, PT ;  /* 0x0000000506007c0c */ /* 0x000fe2000bfa6270 */
[----:B------:R-:W-:Y:S01]  /*0500*/  IMAD.MOV.U32 R8, RZ, RZ, 0x7fffffff ;  /* 0x7fffffffff087424 */ /* 0x000fe200078e00ff */
[----:B------:R-:W-:Y:S01]  /*0510*/  ISETP.GE.AND P0, PT, R9, UR5, PT ;  /* 0x0000000509007c0c */ /* 0x000fe2000bf06270 */
[----:B------:R1:W5:Y:S01]  /*0520*/  @!P1 LDG.E R44, desc[UR8][R4.64] ;  /* 0x00000008042c9981 */ /* 0x000362000c1e1900 */
[----:B------:R-:W-:Y:S01]  /*0530*/  ISETP.GE.AND P1, PT, R0, UR5, PT ;  /* 0x0000000500007c0c */ /* 0x000fe2000bf26270 */
[C---:B------:R-:W-:Y:S02]  /*0540*/  VIADD R0, R7.reuse, 0x120 ;  /* 0x0000012007007836 */ /* 0x040fe40000000000 */
[----:B------:R1:W5:Y:S01]  /*0550*/  @!P3 LDG.E R42, desc[UR8][R4.64+0x100] ;  /* 0x00010008042ab981 */ /* 0x000362000c1e1900 */
[----:B------:R-:W-:-:S02]  /*0560*/  VIADD R6, R7, 0x100 ;  /* 0x0000010007067836 */ /* 0x000fc40000000000 */
[----:B------:R-:W-:Y:S01]  /*0570*/  ISETP.GE.AND P3, PT, R0, UR5, PT ;  /* 0x0000000500007c0c */ /* 0x000fe2000bf66270 */
[----:B------:R-:W-:Y:S01]  /*0580*/  VIADD R0, R7, 0x140 ;  /* 0x0000014007007836 */ /* 0x000fe20000000000 */
[----:B------:R1:W5:Y:S01]  /*0590*/  @!P4 LDG.E R8, desc[UR8][R4.64+0x180] ;  /* 0x000180080408c981 */ /* 0x000362000c1e1900 */
[----:B------:R-:W-:-:S03]  /*05a0*/  IMAD.MOV.U32 R10, RZ, RZ, 0x7fffffff ;  /* 0x7fffffffff0a7424 */ /* 0x000fc600078e00ff */
[----:B------:R-:W-:Y:S01]  /*05b0*/  ISETP.GE.AND P4, PT, R0, UR5, PT ;  /* 0x0000000500007c0c */ /* 0x000fe2000bf86270 */
[C---:B------:R-:W-:Y:S01]  /*05c0*/  VIADD R0, R7.reuse, 0x180 ;  /* 0x0000018007007836 */ /* 0x040fe20000000000 */
[----:B------:R1:W5:Y:S01]  /*05d0*/  @!P2 LDG.E R43, desc[UR8][R4.64+0x80] ;  /* 0x00008008042ba981 */ /* 0x000362000c1e1900 */
[----:B------:R-:W-:Y:S01]  /*05e0*/  ISETP.GE.AND P2, PT, R6, UR5, PT ;  /* 0x0000000506007c0c */ /* 0x000fe2000bf46270 */
[----:B------:R-:W-:Y:S02]  /*05f0*/  IMAD.MOV.U32 R12, RZ, RZ, 0x7fffffff ;  /* 0x7fffffffff0c7424 */ /* 0x000fe400078e00ff */
[----:B------:R1:W5:Y:S01]  /*0600*/  @!P6 LDG.E R10, desc[UR8][R4.64+0x280] ;  /* 0x00028008040ae981 */ /* 0x000362000c1e1900 */
[----:B------:R-:W-:Y:S01]  /*0610*/  ISETP.GE.AND P6, PT, R0, UR5, PT ;  /* 0x0000000500007c0c */ /* 0x000fe2000bfc6270 */
[C---:B------:R-:W-:Y:S02]  /*0620*/  VIADD R0, R7.reuse, 0x1a0 ;  /* 0x000001a007007836 */ /* 0x040fe40000000000 */
[----:B------:R-:W-:Y:S01]  /*0630*/  IMAD.MOV.U32 R9, RZ, RZ, 0x7fffffff ;  /* 0x7fffffffff097424 */ /* 0x000fe200078e00ff */
[----:B------:R1:W5:Y:S01]  /*0640*/  @!P0 LDG.E R12, desc[UR8][R4.64+0x300] ;  /* 0x00030008040c8981 */ /* 0x000362000c1e1900 */
[----:B------:R-:W-:Y:S01]  /*0650*/  VIADD R6, R7, 0x160 ;  /* 0x0000016007067836 */ /* 0x000fe20000000000 */
[----:B------:R-:W-:Y:S01]  /*0660*/  ISETP.GE.AND P0, PT, R0, UR5, PT ;  /* 0x0000000500007c0c */ /* 0x000fe2000bf06270 */
[----:B------:R-:W-:-:S02]  /*0670*/  IMAD.MOV.U32 R14, RZ, RZ, 0x7fffffff ;  /* 0x7fffffffff0e7424 */ /* 0x000fc400078e00ff */
[C---:B------:R-:W-:Y:S01]  /*0680*/  VIADD R0, R7.reuse, 0x1e0 ;  /* 0x000001e007007836 */ /* 0x040fe20000000000 */
[----:B------:R1:W5:Y:S01]  /*0690*/  @!P5 LDG.E R9, desc[UR8][R4.64+0x200] ;  /* 0x000200080409d981 */ /* 0x000362000c1e1900 */
[----:B------:R-:W-:Y:S01]  /*06a0*/  ISETP.GE.AND P5, PT, R6, UR5, PT ;  /* 0x0000000506007c0c */ /* 0x000fe2000bfa6270 */
[----:B------:R-:W-:Y:S02]  /*06b0*/  IMAD.MOV.U32 R13, RZ, RZ, 0x7fffffff ;  /* 0x7fffffffff0d7424 */ /* 0x000fe400078e00ff */
[----:B------:R1:W5:Y:S01]  /*06c0*/  @!P2 LDG.E R14, desc[UR8][R4.64+0x400] ;  /* 0x00040008040ea981 */ /* 0x000362000c1e1900 */
[----:B------:R-:W-:Y:S01]  /*06d0*/  IMAD.MOV.U32 R15, RZ, RZ, 0x7fffffff ;  /* 0x7fffffffff0f7424 */ /* 0x000fe200078e00ff */
[----:B------:R-:W-:Y:S01]  /*06e0*/  ISETP.GE.AND P2, PT, R0, UR5, PT ;  /* 0x0000000500007c0c */ /* 0x000fe2000bf46270 */
[C---:B------:R-:W-:Y:S01]  /*06f0*/  VIADD R6, R7.reuse, 0x1c0 ;  /* 0x000001c007067836 */ /* 0x040fe20000000000 */
[----:B------:R1:W5:Y:S01]  /*0700*/  @!P1 LDG.E R13, desc[UR8][R4.64+0x380] ;  /* 0x00038008040d9981 */ /* 0x000362000c1e1900 */
[----:B------:R-:W-:-:S02]  /*0710*/  VIADD R0, R7, 0x200 ;  /* 0x0000020007007836 */ /* 0x000fc40000000000 */
[----:B------:R-:W-:Y:S01]  /*0720*/  IMAD.MOV.U32 R16, RZ, RZ, 0x7fffffff ;  /* 0x7fffffffff107424 */ /* 0x000fe200078e00ff */
[----:B------:R1:W5:Y:S01]  /*0730*/  @!P3 LDG.E R15, desc[UR8][R4.64+0x480] ;  /* 0x00048008040fb981 */ /* 0x000362000c1e1900 */
[----:B------:R-:W-:Y:S01]  /*0740*/  IMAD.MOV.U32 R17, RZ, RZ, 0x7fffffff ;  /* 0x7fffffffff117424 */ /* 0x000fe200078e00ff */
[----:B------:R-:W-:Y:S01]  /*0750*/  ISETP.GE.AND P1, PT, R6, UR5, PT ;  /* 0x0000000506007c0c */ /* 0x000fe2000bf26270 */
[C---:B------:R-:W-:Y:S01]  /*0760*/  VIADD R6, R7.reuse, 0x220 ;  /* 0x0000022007067836 */ /* 0x040fe20000000000 */
[----:B------:R-:W-:Y:S01]  /*0770*/  ISETP.GE.AND P3, PT, R0, UR5, PT ;  /* 0x0000000500007c0c */ /* 0x000fe2000bf66270 */
[----:B------:R-:W-:Y:S01]  /*0780*/  VIADD R0, R7, 0x240 ;  /* 0x0000024007007836 */ /* 0x000fe20000000000 */
[----:B------:R1:W5:Y:S02]  /*0790*/  @!P4 LDG.E R16, desc[UR8][R4.64+0x500] ;  /* 0x000500080410c981 */ /* 0x000364000c1e1900 */
[----:B------:R-:W-:Y:S02]  /*07a0*/  ISETP.GE.AND P4, PT, R6, UR5, PT ;  /* 0x0000000506007c0c */ /* 0x000fe4000bf86270 */
[----:B------:R1:W5:Y:S01]  /*07b0*/  @!P5 LDG.E R17, desc[UR8][R4.64+0x580] ;  /* 0x000580080411d981 */ /* 0x000362000c1e1900 */
[----:B------:R-:W-:Y:S01]  /*07c0*/  ISETP.GE.AND P5, PT, R0, UR5, PT ;  /* 0x0000000500007c0c */ /* 0x000fe2000bfa6270 */
[----:B------:R-:W-:-:S02]  /*07d0*/  IMAD.MOV.U32 R18, RZ, RZ, 0x7fffffff ;  /* 0x7fffffffff127424 */ /* 0x000fc400078e00ff */
[----:B------:R-:W-:Y:S02]  /*07e0*/  IMAD.MOV.U32 R19, RZ, RZ, 0x7fffffff ;  /* 0x7fffffffff137424 */ /* 0x000fe400078e00ff */
[----:B------:R-:W-:Y:S02]  /*07f0*/  IMAD.MOV.U32 R20, RZ, RZ, 0x7fffffff ;  /* 0x7fffffffff147424 */ /* 0x000fe400078e00ff */
[----:B------:R-:W-:Y:S01]  /*0800*/  IMAD.MOV.U32 R21, RZ, RZ, 0x7fffffff ;  /* 0x7fffffffff157424 */ /* 0x000fe200078e00ff */
[----:B------:R1:W5:Y:S01]  /*0810*/  @!P6 LDG.E R18, desc[UR8][R4.64+0x600] ;  /* 0x000600080412e981 */ /* 0x000362000c1e1900 */
[----:B------:R-:W-:Y:S02]  /*0820*/  IMAD.MOV.U32 R22, RZ, RZ, 0x7fffffff ;  /* 0x7fffffffff167424 */ /* 0x000fe400078e00ff */
[----:B------:R-:W-:Y:S01]  /*0830*/  IMAD.MOV.U32 R23, RZ, RZ, 0x7fffffff ;  /* 0x7fffffffff177424 */ /* 0x000fe200078e00ff */
[----:B------:R1:W5:Y:S01]  /*0840*/  @!P0 LDG.E R19, desc[UR8][R4.64+0x680] ;  /* 0x0006800804138981 */ /* 0x000362000c1e1900 */
[----:B------:R-:W-:-:S03]  /*0850*/  IMAD.MOV.U32 R24, RZ, RZ, 0x7fffffff ;  /* 0x7fffffffff187424 */ /* 0x000fc600078e00ff */
[----:B------:R1:W5:Y:S04]  /*0860*/  @!P1 LDG.E R20, desc[UR8][R4.64+0x700] ;  /* 0x0007000804149981 */ /* 0x000368000c1e1900 */
[----:B------:R1:W5:Y:S04]  /*0870*/  @!P2 LDG.E R21, desc[UR8][R4.64+0x780] ;  /* 0x000780080415a981 */ /* 0x000368000c1e1900 */
[----:B------:R1:W5:Y:S04]  /*0880*/  @!P3 LDG.E R22, desc[UR8][R4.64+0x800] ;  /* 0x000800080416b981 */ /* 0x000368000c1e1900 */
[----:B------:R1:W5:Y:S04]  /*0890*/  @!P4 LDG.E R23, desc[UR8][R4.64+0x880] ;  /* 0x000880080417c981 */ /* 0x000368000c1e1900 */
[----:B------:R1:W5:Y:S02]  /*08a0*/  @!P5 LDG.E R24, desc[UR8][R4.64+0x900] ;  /* 0x000900080418d981 */ /* 0x000364000c1e1900 */
.L_x_3:
[----:B01----:R-:W-:Y:S01]  /*08b0*/  VIMNMX R5, PT, PT, R46, 0xe0, !PT ;  /* 0x000000e02e057848 */ /* 0x003fe20007fe0100 */
[----:B------:R-:W0:Y:S01]  /*08c0*/  LDCU UR5, c[0x0][0x3c8] ;  /* 0x00007900ff0577ac */ /* 0x000e220008000800 */
[----:B------:R-:W-:Y:S01]  /*08d0*/  SHF.R.U32.HI R0, RZ, 0x5, R3 ;  /* 0x00000005ff007819 */ /* 0x000fe20000011603 */
[----:B------:R-:W-:Y:S01]  /*08e0*/  BSSY.RECONVERGENT B0, `(.L_x_4) ;  /* 0x0000026000007945 */ /* 0x000fe20003800200 */
[--C-:B------:R-:W-:Y:S01]  /*08f0*/  IADD3 R5, PT, PT, R5, 0x1f, -R46.reuse ;  /* 0x0000001f05057810 */ /* 0x100fe20007ffe82e */
[----:B------:R-:W-:Y:S01]  /*0900*/  UMOV UR6, 0xffffffff ;  /* 0xffffffff00067882 */ /* 0x000fe20000000000 */
[----:B------:R-:W-:Y:S02]  /*0910*/  IMAD.MOV.U32 R7, RZ, RZ, R46 ;  /* 0x000000ffff077224 */ /* 0x000fe400078e002e */
[C---:B------:R-:W-:Y:S02]  /*0920*/  ISETP.GE.U32.AND P0, PT, R5.reuse, 0x1e0, PT ;  /* 0x000001e00500780c */ /* 0x040fe40003f06070 */
[----:B------:R-:W-:Y:S01]  /*0930*/  LEA.HI R6, R5, 0x1, RZ, 0x1b ;  /* 0x0000000105067811 */ /* 0x000fe200078fd8ff */
[----:B------:R-:W-:-:S03]  /*0940*/  IMAD.SHL.U32 R5, R0, 0x400, RZ ;  /* 0x0000040000057824 */ /* 0x000fc600078e00ff */
[----:B------:R-:W-:-:S04]  /*0950*/  LOP3.LUT R25, R6, 0xf, RZ, 0xc0, !PT ;  /* 0x0000000f06197812 */ /* 0x000fc800078ec0ff */
[----:B------:R-:W-:Y:S01]  /*0960*/  ISETP.NE.AND P1, PT, R25, RZ, PT ;  /* 0x000000ff1900720c */ /* 0x000fe20003f25270 */
[----:B0-----:R-:W-:Y:S02]  /*0970*/  USHF.L.U32 UR5, UR6, UR5, URZ ;  /* 0x0000000506057299 */ /* 0x001fe400080006ff */
[----:B------:R-:W-:Y:S10]  /*0980*/  @!P0 BRA `(.L_x_5) ;  /* 0x00000000006c8947 */ /* 0x000ff40003800000 */
[----:B------:R-:W-:Y:S01]  /*0990*/  IMAD R4, R46, 0x4, R5 ;  /* 0x000000042e047824 */ /* 0x000fe200078e0205 */
[----:B------:R-:W-:Y:S01]  /*09a0*/  LOP3.LUT R0, R6, 0xffffff0, RZ, 0xc0, !PT ;  /* 0x0ffffff006007812 */ /* 0x000fe200078ec0ff */
[----:B------:R-:W-:Y:S02]  /*09b0*/  IMAD.U32 R11, RZ, RZ, UR4 ;  /* 0x00000004ff0b7e24 */ /* 0x000fe4000f8e00ff */
[----:B------:R-:W-:Y:S02]  /*09c0*/  IMAD.MOV.U32 R7, RZ, RZ, R46 ;  /* 0x000000ffff077224 */ /* 0x000fe400078e002e */
[----:B------:R-:W-:Y:S01]  /*09d0*/  IMAD.MOV R0, RZ, RZ, -R0 ;  /* 0x000000ffff007224 */ /* 0x000fe200078e0a00 */
[----:B------:R-:W-:-:S07]  /*09e0*/  IADD3 R4, PT, PT, R4, 0x400, R11 ;  /* 0x0000040004047810 */ /* 0x000fce0007ffe00b */
.L_x_6:
[----:B------:R-:W-:Y:S01]  /*09f0*/  VIADD R0, R0, 0x10 ;  /* 0x0000001000007836 */ /* 0x000fe20000000000 */
[----:B------:R-:W-:Y:S01]  /*0a00*/  STS [R4+-0x400], RZ ;  /* 0xfffc00ff04007388 */ /* 0x000fe20000000800 */
[----:B------:R-:W-:-:S03]  /*0a10*/  VIADD R7, R7, 0x200 ;  /* 0x0000020007077836 */ /* 0x000fc60000000000 */
[----:B------:R-:W-:Y:S01]  /*0a20*/  ISETP.NE.AND P0, PT, R0, RZ, PT ;  /* 0x000000ff0000720c */ /* 0x000fe20003f05270 */
[----:B------:R-:W-:Y:S04]  /*0a30*/  STS [R4+-0x380], RZ ;  /* 0xfffc80ff04007388 */ /* 0x000fe80000000800 */
[----:B------:R-:W-:Y:S04]  /*0a40*/  STS [R4+-0x300], RZ ;  /* 0xfffd00ff04007388 */ /* 0x000fe80000000800 */
[----:B------:R-:W-:Y:S04]  /*0a50*/  STS [R4+-0x280], RZ ;  /* 0xfffd80ff04007388 */ /* 0x000fe80000000800 */
[----:B------:R-:W-:Y:S04]  /*0a60*/  STS [R4+-0x200], RZ ;  /* 0xfffe00ff04007388 */ /* 0x000fe80000000800 */
[----:B------:R-:W-:Y:S04]  /*0a70*/  STS [R4+-0x180], RZ ;  /* 0xfffe80ff04007388 */ /* 0x000fe80000000800 */
[----:B------:R-:W-:Y:S04]  /*0a80*/  STS [R4+-0x100], RZ ;  /* 0xffff00ff04007388 */ /* 0x000fe80000000800 */
[----:B------:R-:W-:Y:S04]  /*0a90*/  STS [R4+-0x80], RZ ;  /* 0xffff80ff04007388 */ /* 0x000fe80000000800 */
[----:B------:R-:W-:Y:S04]  /*0aa0*/  STS [R4], RZ ;  /* 0x000000ff04007388 */ /* 0x000fe80000000800 */
[----:B------:R-:W-:Y:S04]  /*0ab0*/  STS [R4+0x80], RZ ;  /* 0x000080ff04007388 */ /* 0x000fe80000000800 */
[----:B------:R-:W-:Y:S04]  /*0ac0*/  STS [R4+0x100], RZ ;  /* 0x000100ff04007388 */ /* 0x000fe80000000800 */
[----:B------:R-:W-:Y:S04]  /*0ad0*/  STS [R4+0x180], RZ ;  /* 0x000180ff04007388 */ /* 0x000fe80000000800 */
[----:B------:R-:W-:Y:S04]  /*0ae0*/  STS [R4+0x200], RZ ;  /* 0x000200ff04007388 */ /* 0x000fe80000000800 */
[----:B------:R-:W-:Y:S04]  /*0af0*/  STS [R4+0x280], RZ ;  /* 0x000280ff04007388 */ /* 0x000fe80000000800 */
[----:B------:R-:W-:Y:S04]  /*0b00*/  STS [R4+0x300], RZ ;  /* 0x000300ff04007388 */ /* 0x000fe80000000800 */
[----:B------:R0:W-:Y:S02]  /*0b10*/  STS [R4+0x380], RZ ;  /* 0x000380ff04007388 */ /* 0x0001e40000000800 */
[----:B0-----:R-:W-:Y:S01]  /*0b20*/  VIADD R4, R4, 0x800 ;  /* 0x0000080004047836 */ /* 0x001fe20000000000 */
[----:B------:R-:W-:Y:S06]  /*0b30*/  @P0 BRA `(.L_x_6) ;  /* 0xfffffffc00ac0947 */ /* 0x000fec000383ffff */
.L_x_5:
[----:B------:R-:W-:Y:S05]  /*0b40*/  BSYNC.RECONVERGENT B0 ;  /* 0x0000000000007941 */ /* 0x000fea0003800200 */
.L_x_4:
[----:B------:R-:W-:Y:S01]  /*0b50*/  BSSY.RECONVERGENT B0, `(.L_x_7) ;  /* 0x0000026000007945 */ /* 0x000fe20003800200 */
[----:B------:R-:W-:-:S03]  /*0b60*/  VIADD R4, R5, UR4 ;  /* 0x0000000405047c36 */ /* 0x000fc60008000000 */
[----:B------:R-:W-:Y:S05]  /*0b70*/  @!P1 BRA `(.L_x_8) ;  /* 0x00000000008c9947 */ /* 0x000fea0003800000 */
[----:B------:R-:W-:Y:S01]  /*0b80*/  ISETP.GE.U32.AND P0, PT, R25, 0x8, PT ;  /* 0x000000081900780c */ /* 0x000fe20003f06070 */
[----:B------:R-:W-:Y:S01]  /*0b90*/  BSSY.RECONVERGENT B1, `(.L_x_9) ;  /* 0x000000e000017945 */ /* 0x000fe20003800200 */
[----:B------:R-:W-:-:S04]  /*0ba0*/  LOP3.LUT R11, R6, 0x7, RZ, 0xc0, !PT ;  /* 0x00000007060b7812 */ /* 0x000fc800078ec0ff */
[----:B------:R-:W-:-:S07]  /*0bb0*/  ISETP.NE.AND P1, PT, R11, RZ, PT ;  /* 0x000000ff0b00720c */ /* 0x000fce0003f25270 */
[----:B------:R-:W-:Y:S06]  /*0bc0*/  @!P0 BRA `(.L_x_10) ;  /* 0x0000000000288947 */ /* 0x000fec0003800000 */
[C---:B------:R-:W-:Y:S02]  /*0bd0*/  IMAD R0, R7.reuse, 0x4, R4 ;  /* 0x0000000407007824 */ /* 0x040fe400078e0204 */
[----:B------:R-:W-:-:S03]  /*0be0*/  VIADD R7, R7, 0x100 ;  /* 0x0000010007077836 */ /* 0x000fc60000000000 */
[----:B------:R0:W-:Y:S04]  /*0bf0*/  STS [R0], RZ ;  /* 0x000000ff00007388 */ /* 0x0001e80000000800 */
[----:B------:R0:W-:Y:S04]  /*0c00*/  STS [R0+0x80], RZ ;  /* 0x000080ff00007388 */ /* 0x0001e80000000800 */
[----:B------:R0:W-:Y:S04]  /*0c10*/  STS [R0+0x100], RZ ;  /* 0x000100ff00007388 */ /* 0x0001e80000000800 */
[----:B------:R0:W-:Y:S04]  /*0c20*/  STS [R0+0x180], RZ ;  /* 0x000180ff00007388 */ /* 0x0001e80000000800 */
[----:B------:R0:W-:Y:S04]  /*0c30*/  STS [R0+0x200], RZ ;  /* 0x000200ff00007388 */ /* 0x0001e80000000800 */
[----:B------:R0:W-:Y:S04]  /*0c40*/  STS [R0+0x280], RZ ;  /* 0x000280ff00007388 */ /* 0x0001e80000000800 */
[----:B------:R0:W-:Y:S04]  /*0c50*/  STS [R0+0x300], RZ ;  /* 0x000300ff00007388 */ /* 0x0001e80000000800 */
[----:B------:R0:W-:Y:S02]  /*0c60*/  STS [R0+0x380], RZ ;  /* 0x000380ff00007388 */ /* 0x0001e40000000800 */
.L_x_10:
[----:B------:R-:W-:Y:S05]  /*0c70*/  BSYNC.RECONVERGENT B1 ;  /* 0x0000000000017941 */ /* 0x000fea0003800200 */
.L_x_9:
[----:B------:R-:W-:Y:S05]  /*0c80*/  @!P1 BRA `(.L_x_8) ;  /* 0x0000000000489947 */ /* 0x000fea0003800000 */
[----:B------:R-:W-:Y:S02]  /*0c90*/  ISETP.GE.U32.AND P0, PT, R11, 0x4, PT ;  /* 0x000000040b00780c */ /* 0x000fe40003f06070 */
[----:B------:R-:W-:-:S04]  /*0ca0*/  LOP3.LUT R6, R6, 0x3, RZ, 0xc0, !PT ;  /* 0x0000000306067812 */ /* 0x000fc800078ec0ff */
[----:B------:R-:W-:-:S07]  /*0cb0*/  ISETP.NE.AND P1, PT, R6, RZ, PT ;  /* 0x000000ff0600720c */ /* 0x000fce0003f25270 */
[C---:B0-----:R-:W-:Y:S02]  /*0cc0*/  @P0 IMAD R0, R7.reuse, 0x4, R4 ;  /* 0x0000000407000824 */ /* 0x041fe400078e0204 */
[----:B------:R-:W-:-:S03]  /*0cd0*/  @P0 VIADD R7, R7, 0x80 ;  /* 0x0000008007070836 */ /* 0x000fc60000000000 */
[----:B------:R1:W-:Y:S04]  /*0ce0*/  @P0 STS [R0], RZ ;  /* 0x000000ff00000388 */ /* 0x0003e80000000800 */
[----:B------:R1:W-:Y:S04]  /*0cf0*/  @P0 STS [R0+0x80], RZ ;  /* 0x000080ff00000388 */ /* 0x0003e80000000800 */
[----:B------:R1:W-:Y:S04]  /*0d00*/  @P0 STS [R0+0x100], RZ ;  /* 0x000100ff00000388 */ /* 0x0003e80000000800 */
[----:B------:R1:W-:Y:S01]  /*0d10*/  @P0 STS [R0+0x180], RZ ;  /* 0x000180ff00000388 */ /* 0x0003e20000000800 */
[----:B------:R-:W-:Y:S05]  /*0d20*/  @!P1 BRA `(.L_x_8) ;  /* 0x0000000000209947 */ /* 0x000fea0003800000 */
[----:B------:R-:W-:Y:S02]  /*0d30*/  IMAD R5, R7, 0x4, R5 ;  /* 0x0000000407057824 */ /* 0x000fe400078e0205 */
[----:B------:R-:W-:Y:S02]  /*0d40*/  IMAD.MOV R6, RZ, RZ, -R6 ;  /* 0x000000ffff067224 */ /* 0x000fe400078e0a06 */
[----:B------:R-:W-:-:S07]  /*0d50*/  VIADD R5, R5, UR4 ;  /* 0x0000000405057c36 */ /* 0x000fce0008000000 */
.L_x_11:
[----:B------:R-:W-:Y:S01]  /*0d60*/  VIADD R6, R6, 0x1 ;  /* 0x0000000106067836 */ /* 0x000fe20000000000 */
[----:B------:R0:W-:Y:S04]  /*0d70*/  STS [R5], RZ ;  /* 0x000000ff05007388 */ /* 0x0001e80000000800 */
[----:B------:R-:W-:Y:S01]  /*0d80*/  ISETP.NE.AND P0, PT, R6, RZ, PT ;  /* 0x000000ff0600720c */ /* 0x000fe20003f05270 */
[----:B0-----:R-:W-:-:S12]  /*0d90*/  VIADD R5, R5, 0x80 ;  /* 0x0000008005057836 */ /* 0x001fd80000000000 */
[----:B------:R-:W-:Y:S05]  /*0da0*/  @P0 BRA `(.L_x_11) ;  /* 0xfffffffc00ec0947 */ /* 0x000fea000383ffff */
.L_x_8:
[----:B------:R-:W-:Y:S05]  /*0db0*/  BSYNC.RECONVERGENT B0 ;  /* 0x0000000000007941 */ /* 0x000fea0003800200 */
.L_x_7:
[----:B------:R-:W2:Y:S01]  /*0dc0*/  LDCU UR6, c[0x0][0x3c4] ;  /* 0x00007880ff0677ac */ /* 0x000ea20008000800 */
[----:B-----5:R-:W-:Y:S01]  /*0dd0*/  LOP3.LUT R45, R44, 0x80000000, RZ, 0x3c, !PT ;  /* 0x800000002c2d7812 */ /* 0x020fe200078e3cff */
[----:B------:R-:W-:Y:S01]  /*0de0*/  BSSY.RECONVERGENT B0, `(.L_x_12) ;  /* 0x0000089000007945 */ /* 0x000fe20003800200 */
[----:B------:R-:W-:Y:S02]  /*0df0*/  LOP3.LUT R6, R43, 0x80000000, RZ, 0x3c, !PT ;  /* 0x800000002b067812 */ /* 0x000fe400078e3cff */
[----:B01----:R-:W-:Y:S02]  /*0e00*/  LOP3.LUT R0, R42, 0x80000000, RZ, 0x3c, !PT ;  /* 0x800000002a007812 */ /* 0x003fe400078e3cff */
[----:B------:R-:W-:Y:S02]  /*0e10*/  LOP3.LUT R41, R8, 0x80000000, RZ, 0x3c, !PT ;  /* 0x8000000008297812 */ /* 0x000fe400078e3cff */
[----:B------:R-:W-:Y:S02]  /*0e20*/  LOP3.LUT R40, R9, 0x80000000, RZ, 0x3c, !PT ;  /* 0x8000000009287812 */ /* 0x000fe400078e3cff */
[----:B------:R-:W-:-:S02]  /*0e30*/  LOP3.LUT R39, R10, 0x80000000, RZ, 0x3c, !PT ;  /* 0x800000000a277812 */ /* 0x000fc400078e3cff */
[----:B------:R-:W-:Y:S02]  /*0e40*/  LOP3.LUT R38, R13, 0x80000000, RZ, 0x3c, !PT ;  /* 0x800000000d267812 */ /* 0x000fe400078e3cff */
[----:B------:R-:W-:Y:S02]  /*0e50*/  LOP3.LUT R37, R14, 0x80000000, RZ, 0x3c, !PT ;  /* 0x800000000e257812 */ /* 0x000fe400078e3cff */
[----:B------:R-:W-:Y:S02]  /*0e60*/  LOP3.LUT R36, R15, 0x80000000, RZ, 0x3c, !PT ;  /* 0x800000000f247812 */ /* 0x000fe400078e3cff */
[----:B--2---:R-:W-:Y:S02]  /*0e70*/  SHF.R.U32.HI R47, RZ, UR6, R45 ;  /* 0x00000006ff2f7c19 */ /* 0x004fe4000801162d */
[----:B------:R-:W-:Y:S02]  /*0e80*/  SHF.R.U32.HI R7, RZ, UR6, R6 ;  /* 0x00000006ff077c19 */ /* 0x000fe40008011606 */
[----:B------:R-:W-:-:S02]  /*0e90*/  LOP3.LUT R47, R47, UR5, RZ, 0x30, !PT ;  /* 0x000000052f2f7c12 */ /* 0x000fc4000f8e30ff */
[----:B------:R-:W-:Y:S02]  /*0ea0*/  SHF.R.U32.HI R11, RZ, UR6, R0 ;  /* 0x00000006ff0b7c19 */ /* 0x000fe40008011600 */
[----:B------:R-:W-:Y:S01]  /*0eb0*/  SHF.R.U32.HI R25, RZ, UR6, R41 ;  /* 0x00000006ff197c19 */ /* 0x000fe20008011629 */
[----:B------:R-:W-:Y:S01]  /*0ec0*/  IMAD R5, R47, 0x4, R4 ;  /* 0x000000042f057824 */ /* 0x000fe200078e0204 */
[----:B------:R-:W-:Y:S01]  /*0ed0*/  LOP3.LUT R7, R7, UR5, RZ, 0x30, !PT ;  /* 0x0000000507077c12 */ /* 0x000fe2000f8e30ff */
[----:B------:R-:W-:Y:S01]  /*0ee0*/  NOP ;  /* 0x0000000000007918 */ /* 0x000fe20000000000 */
[----:B------:R-:W-:Y:S02]  /*0ef0*/  SHF.R.U32.HI R26, RZ, UR6, R40 ;  /* 0x00000006ff1a7c19 */ /* 0x000fe40008011628 */
[----:B------:R0:W-:Y:S01]  /*0f00*/  ATOMS.POPC.INC.32 RZ, [R5+URZ] ;  /* 0x0000000005ff7f8c */ /* 0x0001e2000d8000ff */
[----:B------:R-:W-:Y:S01]  /*0f10*/  LOP3.LUT R11, R11, UR5, RZ, 0x30, !PT ;  /* 0x000000050b0b7c12 */ /* 0x000fe2000f8e30ff */
[----:B------:R-:W-:Y:S01]  /*0f20*/  IMAD R7, R7, 0x4, R4 ;  /* 0x0000000407077824 */ /* 0x000fe200078e0204 */
[----:B------:R-:W-:-:S02]  /*0f30*/  SHF.R.U32.HI R27, RZ, UR6, R39 ;  /* 0x00000006ff1b7c19 */ /* 0x000fc40008011627 */
[----:B------:R-:W-:Y:S01]  /*0f40*/  LOP3.LUT R25, R25, UR5, RZ, 0x30, !PT ;  /* 0x0000000519197c12 */ /* 0x000fe2000f8e30ff */
[--C-:B------:R-:W-:Y:S01]  /*0f50*/  IMAD R11, R11, 0x4, R4.reuse ;  /* 0x000000040b0b7824 */ /* 0x100fe200078e0204 */
[----:B------:R-:W-:Y:S01]  /*0f60*/  LOP3.LUT R27, R27, UR5, RZ, 0x30, !PT ;  /* 0x000000051b1b7c12 */ /* 0x000fe2000f8e30ff */
[----:B------:R1:W-:Y:S01]  /*0f70*/  ATOMS.POPC.INC.32 RZ, [R7+URZ] ;  /* 0x0000000007ff7f8c */ /* 0x0003e2000d8000ff */
[----:B0-----:R-:W-:Y:S01]  /*0f80*/  LOP3.LUT R5, R26, UR5, RZ, 0x30, !PT ;  /* 0x000000051a057c12 */ /* 0x001fe2000f8e30ff */
[--C-:B------:R-:W-:Y:S01]  /*0f90*/  IMAD R25, R25, 0x4, R4.reuse ;  /* 0x0000000419197824 */ /* 0x100fe200078e0204 */
[----:B------:R-:W-:Y:S01]  /*0fa0*/  LOP3.LUT R26, R12, 0x80000000, RZ, 0x3c, !PT ;  /* 0x800000000c1a7812 */ /* 0x000fe200078e3cff */
[----:B------:R0:W-:Y:S01]  /*0fb0*/  ATOMS.POPC.INC.32 RZ, [R11+URZ] ;  /* 0x000000000bff7f8c */ /* 0x0001e2000d8000ff */
[----:B------:R-:W-:Y:S01]  /*0fc0*/  LOP3.LUT R35, R16, 0x80000000, RZ, 0x3c, !PT ;  /* 0x8000000010237812 */ /* 0x000fe200078e3cff */
[----:B------:R-:W-:Y:S01]  /*0fd0*/  IMAD R5, R5, 0x4, R4 ;  /* 0x0000000405057824 */ /* 0x000fe200078e0204 */
[----:B------:R-:W-:Y:S01]  /*0fe0*/  SHF.R.U32.HI R26, RZ, UR6, R26 ;  /* 0x00000006ff1a7c19 */ /* 0x000fe2000801161a */
[----:B------:R-:W-:Y:S01]  /*0ff0*/  IMAD R27, R27, 0x4, R4 ;  /* 0x000000041b1b7824 */ /* 0x000fe200078e0204 */
[----:B------:R2:W-:Y:S01]  /*1000*/  ATOMS.POPC.INC.32 RZ, [R25+URZ] ;  /* 0x0000000019ff7f8c */ /* 0x0005e2000d8000ff */
[----:B-1----:R-:W-:-:S02]  /*1010*/  SHF.R.U32.HI R7, RZ, UR6, R37 ;  /* 0x00000006ff077c19 */ /* 0x002fc40008011625 */
[----:B0-----:R-:W-:Y:S01]  /*1020*/  SHF.R.U32.HI R11, RZ, UR6, R38 ;  /* 0x00000006ff0b7c19 */ /* 0x001fe20008011626 */
[----:B------:R0:W-:Y:S01]  /*1030*/  ATOMS.POPC.INC.32 RZ, [R5+URZ] ;  /* 0x0000000005ff7f8c */ /* 0x0001e2000d8000ff */
[----:B------:R-:W-:Y:S02]  /*1040*/  SHF.R.U32.HI R28, RZ, UR6, R36 ;  /* 0x00000006ff1c7c19 */ /* 0x000fe40008011624 */
[----:B------:R-:W-:Y:S01]  /*1050*/  LOP3.LUT R11, R11, UR5, RZ, 0x30, !PT ;  /* 0x000000050b0b7c12 */ /* 0x000fe2000f8e30ff */
[----:B------:R1:W-:Y:S01]  /*1060*/  ATOMS.POPC.INC.32 RZ, [R27+URZ] ;  /* 0x000000001bff7f8c */ /* 0x0003e2000d8000ff */
[----:B--2---:R-:W-:Y:S02]  /*1070*/  LOP3.LUT R25, R26, UR5, RZ, 0x30, !PT ;  /* 0x000000051a197c12 */ /* 0x004fe4000f8e30ff */
[----:B------:R-:W-:Y:S01]  /*1080*/  SHF.R.U32.HI R26, RZ, UR6, R35 ;  /* 0x00000006ff1a7c19 */ /* 0x000fe20008011623 */
[--C-:B0-----:R-:W-:Y:S01]  /*1090*/  IMAD R5, R11, 0x4, R4.reuse ;  /* 0x000000040b057824 */ /* 0x101fe200078e0204 */
[----:B------:R-:W-:Y:S01]  /*10a0*/  LOP3.LUT R7, R7, UR5, RZ, 0x30, !PT ;  /* 0x0000000507077c12 */ /* 0x000fe2000f8e30ff */
[----:B------:R-:W-:Y:S01]  /*10b0*/  IMAD R25, R25, 0x4, R4 ;  /* 0x0000000419197824 */ /* 0x000fe200078e0204 */
[----:B------:R-:W-:-:S02]  /*10c0*/  LOP3.LUT R29, R26, UR5, RZ, 0x30, !PT ;  /* 0x000000051a1d7c12 */ /* 0x000fc4000f8e30ff */
[----:B-1----:R-:W-:Y:S01]  /*10d0*/  LOP3.LUT R27, R28, UR5, RZ, 0x30, !PT ;  /* 0x000000051c1b7c12 */ /* 0x002fe2000f8e30ff */
[--C-:B------:R-:W-:Y:S01]  /*10e0*/  IMAD R26, R7, 0x4, R4.reuse ;  /* 0x00000004071a7824 */ /* 0x100fe200078e0204 */
[----:B------:R-:W-:Y:S01]  /*10f0*/  LOP3.LUT R34, R17, 0x80000000, RZ, 0x3c, !PT ;  /* 0x8000000011227812 */ /* 0x000fe200078e3cff */
[--C-:B------:R-:W-:Y:S01]  /*1100*/  IMAD R28, R29, 0x4, R4.reuse ;  /* 0x000000041d1c7824 */ /* 0x100fe200078e0204 */
[----:B------:R-:W-:Y:S01]  /*1110*/  LOP3.LUT R48, R18, 0x80000000, RZ, 0x3c, !PT ;  /* 0x8000000012307812 */ /* 0x000fe200078e3cff */
[----:B------:R-:W-:Y:S01]  /*1120*/  IMAD R27, R27, 0x4, R4 ;  /* 0x000000041b1b7824 */ /* 0x000fe200078e0204 */
[----:B------:R-:W-:Y:S01]  /*1130*/  ATOMS.POPC.INC.32 RZ, [R25+URZ] ;  /* 0x0000000019ff7f8c */ /* 0x000fe2000d8000ff */
[----:B------:R-:W-:Y:S02]  /*1140*/  LOP3.LUT R33, R19, 0x80000000, RZ, 0x3c, !PT ;  /* 0x8000000013217812 */ /* 0x000fe400078e3cff */
[----:B------:R-:W-:Y:S01]  /*1150*/  LOP3.LUT R32, R20, 0x80000000, RZ, 0x3c, !PT ;  /* 0x8000000014207812 */ /* 0x000fe200078e3cff */
[----:B------:R-:W-:Y:S01]  /*1160*/  ATOMS.POPC.INC.32 RZ, [R5+URZ] ;  /* 0x0000000005ff7f8c */ /* 0x000fe2000d8000ff */
[----:B------:R-:W-:-:S02]  /*1170*/  LOP3.LUT R31, R21, 0x80000000, RZ, 0x3c, !PT ;  /* 0x80000000151f7812 */ /* 0x000fc400078e3cff */
[----:B------:R-:W-:Y:S01]  /*1180*/  SHF.R.U32.HI R53, RZ, UR6, R34 ;  /* 0x00000006ff357c19 */ /* 0x000fe20008011622 */
[----:B------:R-:W-:Y:S01]  /*1190*/  ATOMS.POPC.INC.32 RZ, [R26+URZ] ;  /* 0x000000001aff7f8c */ /* 0x000fe2000d8000ff */
[----:B------:R-:W-:Y:S02]  /*11a0*/  LOP3.LUT R30, R22, 0x80000000, RZ, 0x3c, !PT ;  /* 0x80000000161e7812 */ /* 0x000fe400078e3cff */
[----:B------:R-:W-:Y:S01]  /*11b0*/  SHF.R.U32.HI R48, RZ, UR6, R48 ;  /* 0x00000006ff307c19 */ /* 0x000fe20008011630 */
[----:B------:R0:W-:Y:S01]  /*11c0*/  ATOMS.POPC.INC.32 RZ, [R27+URZ] ;  /* 0x000000001bff7f8c */ /* 0x0001e2000d8000ff */
[----:B------:R-:W-:Y:S02]  /*11d0*/  LOP3.LUT R29, R23, 0x80000000, RZ, 0x3c, !PT ;  /* 0x80000000171d7812 */ /* 0x000fe400078e3cff */
[----:B------:R-:W-:Y:S01]  /*11e0*/  SHF.R.U32.HI R50, RZ, UR6, R33 ;  /* 0x00000006ff327c19 */ /* 0x000fe20008011621 */
[----:B------:R1:W-:Y:S01]  /*11f0*/  ATOMS.POPC.INC.32 RZ, [R28+URZ] ;  /* 0x000000001cff7f8c */ /* 0x0003e2000d8000ff */
[----:B------:R-:W-:-:S02]  /*1200*/  SHF.R.U32.HI R51, RZ, UR6, R32 ;  /* 0x00000006ff337c19 */ /* 0x000fc40008011620 */
[----:B------:R-:W-:Y:S02]  /*1210*/  LOP3.LUT R53, R53, UR5, RZ, 0x30, !PT ;  /* 0x0000000535357c12 */ /* 0x000fe4000f8e30ff */
[----:B0-----:R-:W-:Y:S02]  /*1220*/  SHF.R.U32.HI R27, RZ, UR6, R31 ;  /* 0x00000006ff1b7c19 */ /* 0x001fe4000801161f */
[----:B------:R-:W-:Y:S01]  /*1230*/  LOP3.LUT R48, R48, UR5, RZ, 0x30, !PT ;  /* 0x0000000530307c12 */ /* 0x000fe2000f8e30ff */
[----:B------:R-:W-:Y:S01]  /*1240*/  IMAD R26, R53, 0x4, R4 ;  /* 0x00000004351a7824 */ /* 0x000fe200078e0204 */
[----:B-1----:R-:W-:Y:S02]  /*1250*/  LOP3.LUT R28, R24, 0x80000000, RZ, 0x3c, !PT ;  /* 0x80000000181c7812 */ /* 0x002fe400078e3cff */
[----:B------:R-:W-:Y:S01]  /*1260*/  SHF.R.U32.HI R25, RZ, UR6, R30 ;  /* 0x00000006ff197c19 */ /* 0x000fe2000801161e */
[----:B------:R-:W-:Y:S01]  /*1270*/  IMAD R48, R48, 0x4, R4 ;  /* 0x0000000430307824 */ /* 0x000fe200078e0204 */
[----:B------:R-:W-:Y:S01]  /*1280*/  LOP3.LUT R50, R50, UR5, RZ, 0x30, !PT ;  /* 0x0000000532327c12 */ /* 0x000fe2000f8e30ff */
[----:B------:R0:W-:Y:S01]  /*1290*/  ATOMS.POPC.INC.32 RZ, [R26+URZ] ;  /* 0x000000001aff7f8c */ /* 0x0001e2000d8000ff */
[----:B------:R-:W-:-:S02]  /*12a0*/  SHF.R.U32.HI R5, RZ, UR6, R29 ;  /* 0x00000006ff057c19 */ /* 0x000fc4000801161d */
[----:B------:R-:W-:Y:S01]  /*12b0*/  LOP3.LUT R51, R51, UR5, RZ, 0x30, !PT ;  /* 0x0000000533337c12 */ /* 0x000fe2000f8e30ff */
[----:B------:R-:W-:Y:S01]  /*12c0*/  IMAD R50, R50, 0x4, R4 ;  /* 0x0000000432327824 */ /* 0x000fe200078e0204 */
[----:B------:R-:W-:Y:S01]  /*12d0*/  SHF.R.U32.HI R49, RZ, UR6, R28 ;  /* 0x00000006ff317c19 */ /* 0x000fe2000801161c */
[----:B------:R0:W-:Y:S01]  /*12e0*/  ATOMS.POPC.INC.32 RZ, [R48+URZ] ;  /* 0x0000000030ff7f8c */ /* 0x0001e2000d8000ff */
[----:B------:R-:W-:Y:S01]  /*12f0*/  LOP3.LUT R27, R27, UR5, RZ, 0x30, !PT ;  /* 0x000000051b1b7c12 */ /* 0x000fe2000f8e30ff */
[--C-:B------:R-:W-:Y:S01]  /*1300*/  IMAD R51, R51, 0x4, R4.reuse ;  /* 0x0000000433337824 */ /* 0x100fe200078e0204 */
[----:B------:R-:W-:Y:S01]  /*1310*/  LOP3.LUT R25, R25, UR5, RZ, 0x30, !PT ;  /* 0x0000000519197c12 */ /* 0x000fe2000f8e30ff */
[----:B------:R0:W-:Y:S01]  /*1320*/  ATOMS.POPC.INC.32 RZ, [R50+URZ] ;  /* 0x0000000032ff7f8c */ /* 0x0001e2000d8000ff */
[----:B------:R-:W-:Y:S01]  /*1330*/  LOP3.LUT R5, R5, UR5, RZ, 0x30, !PT ;  /* 0x0000000505057c12 */ /* 0x000fe2000f8e30ff */
[--C-:B------:R-:W-:Y:S01]  /*1340*/  IMAD R52, R27, 0x4, R4.reuse ;  /* 0x000000041b347824 */ /* 0x100fe200078e0204 */
[----:B------:R-:W-:Y:S01]  /*1350*/  ISETP.GT.U32.AND P1, PT, R3, 0xff, PT ;  /* 0x000000ff0300780c */ /* 0x000fe20003f24070 */
[--C-:B------:R-:W-:Y:S01]  /*1360*/  IMAD R25, R25, 0x4, R4.reuse ;  /* 0x0000000419197824 */ /* 0x100fe200078e0204 */
[----:B------:R-:W-:Y:S01]  /*1370*/  LOP3.LUT R49, R49, UR5, RZ, 0x30, !PT ;  /* 0x0000000531317c12 */ /* 0x000fe2000f8e30ff */
[----:B------:R-:W-:Y:S01]  /*1380*/  IMAD R5, R5, 0x4, R4 ;  /* 0x0000000405057824 */ /* 0x000fe200078e0204 */
[----:B------:R0:W-:Y:S01]  /*1390*/  ATOMS.POPC.INC.32 RZ, [R51+URZ] ;  /* 0x0000000033ff7f8c */ /* 0x0001e2000d8000ff */
[----:B------:R-:W-:Y:S01]  /*13a0*/  P2R R53, PR, RZ, 0x2 ;  /* 0x00000002ff357803 */ /* 0x000fe20000000000 */
[----:B------:R-:W-:-:S02]  /*13b0*/  IMAD.MOV.U32 R27, RZ, RZ, RZ ;  /* 0x000000ffff1b7224 */ /* 0x000fc400078e00ff */
[----:B------:R-:W-:Y:S01]  /*13c0*/  IMAD R49, R49, 0x4, R4 ;  /* 0x0000000431317824 */ /* 0x000fe200078e0204 */
[----:B------:R0:W-:Y:S01]  /*13d0*/  ATOMS.POPC.INC.32 RZ, [R52+URZ] ;  /* 0x0000000034ff7f8c */ /* 0x0001e2000d8000ff */
[----:B------:R-:W-:-:S03]  /*13e0*/  LEA R4, R3, UR4, 0x2 ;  /* 0x0000000403047c11 */ /* 0x000fc6000f8e10ff */
[----:B------:R0:W-:Y:S04]  /*13f0*/  ATOMS.POPC.INC.32 RZ, [R25+URZ] ;  /* 0x0000000019ff7f8c */ /* 0x0001e8000d8000ff */
[----:B------:R0:W-:Y:S04]  /*1400*/  ATOMS.POPC.INC.32 RZ, [R5+URZ] ;  /* 0x0000000005ff7f8c */ /* 0x0001e8000d8000ff */
[----:B------:R0:W-:Y:S01]  /*1410*/  ATOMS.POPC.INC.32 RZ, [R49+URZ] ;  /* 0x0000000031ff7f8c */ /* 0x0001e2000d8000ff */
[----:B------:R-:W-:Y:S06]  /*1420*/  BAR.SYNC.DEFER_BLOCKING 0x0 ;  /* 0x0000000000007b1d */ /* 0x000fec0000010000 */
[----:B------:R-:W-:Y:S05]  /*1430*/  @P1 BRA `(.L_x_13) ;  /* 0x00000000008c1947 */ /* 0x000fea0003800000 */
[----:B0-----:R-:W0:Y:S04]  /*1440*/  LDS R51, [R4] ;  /* 0x0000000004337984 */ /* 0x001e280000000800 */
[----:B------:R-:W1:Y:S04]  /*1450*/  LDS R26, [R4+0x400] ;  /* 0x00040000041a7984 */ /* 0x000e680000000800 */
[----:B------:R-:W2:Y:S04]  /*1460*/  LDS R5, [R4+0x800] ;  /* 0x0008000004057984 */ /* 0x000ea80000000800 */
[----:B------:R-:W3:Y:S04]  /*1470*/  LDS R48, [R4+0xc00] ;  /* 0x000c000004307984 */ /* 0x000ee80000000800 */
[----:B------:R-:W4:Y:S04]  /*1480*/  LDS R49, [R4+0x1000] ;  /* 0x0010000004317984 */ /* 0x000f280000000800 */
[----:B------:R-:W5:Y:S04]  /*1490*/  LDS R50, [R4+0x1400] ;  /* 0x0014000004327984 */ /* 0x000f680000000800 */
[----:B------:R-:W-:Y:S04]  /*14a0*/  LDS R27, [R4+0x2000] ;  /* 0x00200000041b7984 */ /* 0x000fe80000000800 */
[----:B------:R-:W-:Y:S04]  /*14b0*/  STS [R4], RZ ;  /* 0x000000ff04007388 */ /* 0x000fe80000000800 */
[----:B0-----:R-:W-:Y:S01]  /*14c0*/  STS [R4+0x400], R51 ;  /* 0x0004003304007388 */ /* 0x001fe20000000800 */
[----:B-1----:R-:W-:-:S03]  /*14d0*/  IMAD.IADD R52, R51, 0x1, R26 ;  /* 0x0000000133347824 */ /* 0x002fc600078e021a */
[----:B------:R-:W-:Y:S01]  /*14e0*/  LDS R26, [R4+0x2400] ;  /* 0x00240000041a7984 */ /* 0x000fe20000000800 */
[----:B--2---:R-:W-:-:S03]  /*14f0*/  IMAD.IADD R25, R52, 0x1, R5 ;  /* 0x0000000134197824 */ /* 0x004fc600078e0205 */
[----:B------:R-:W0:Y:S04]  /*1500*/  LDS R5, [R4+0x1800] ;  /* 0x0018000004057984 */ /* 0x000e280000000800 */
[----:B------:R3:W-:Y:S04]  /*1510*/  STS [R4+0x800], R52 ;  /* 0x0008003404007388 */ /* 0x0007e80000000800 */
[----:B------:R-:W-:Y:S01]  /*1520*/  STS [R4+0xc00], R25 ;  /* 0x000c001904007388 */ /* 0x000fe20000000800 */
[----:B---3--:R-:W-:-:S03]  /*1530*/  IMAD.IADD R52, R25, 0x1, R48 ;  /* 0x0000000119347824 */ /* 0x008fc600078e0230 */
[----:B------:R-:W1:Y:S01]  /*1540*/  LDS R48, [R4+0x1c00] ;  /* 0x001c000004307984 */ /* 0x000e620000000800 */
[----:B----4-:R-:W-:-:S03]  /*1550*/  IMAD.IADD R49, R52, 0x1, R49 ;  /* 0x0000000134317824 */ /* 0x010fc600078e0231 */
[----:B------:R-:W2:Y:S01]  /*1560*/  LDS R25, [R4+0x2800] ;  /* 0x0028000004197984 */ /* 0x000ea20000000800 */
[----:B-----5:R-:W-:-:S03]  /*1570*/  IMAD.IADD R51, R49, 0x1, R50 ;  /* 0x0000000131337824 */ /* 0x020fc600078e0232 */
[----:B------:R-:W3:Y:S04]  /*1580*/  LDS R50, [R4+0x2c00] ;  /* 0x002c000004327984 */ /* 0x000ee80000000800 */
[----:B------:R-:W-:Y:S04]  /*1590*/  STS [R4+0x1000], R52 ;  /* 0x0010003404007388 */ /* 0x000fe80000000800 */
[----:B------:R-:W-:Y:S04]  /*15a0*/  STS [R4+0x1400], R49 ;  /* 0x0014003104007388 */ /* 0x000fe80000000800 */
[----:B------:R-:W-:Y:S01]  /*15b0*/  STS [R4+0x1800], R51 ;  /* 0x0018003304007388 */ /* 0x000fe20000000800 */
[----:B0-----:R-:W-:-:S05]  /*15c0*/  IMAD.IADD R5, R51, 0x1, R5 ;  /* 0x0000000133057824 */ /* 0x001fca00078e0205 */
[----:B------:R-:W-:Y:S01]  /*15d0*/  STS [R4+0x1c00], R5 ;  /* 0x001c000504007388 */ /* 0x000fe20000000800 */
[----:B-1----:R-:W-:-:S04]  /*15e0*/  IMAD.IADD R48, R5, 0x1, R48 ;  /* 0x0000000105307824 */ /* 0x002fc800078e0230 */
[----:B------:R-:W-:Y:S01]  /*15f0*/  IMAD.IADD R27, R48, 0x1, R27 ;  /* 0x00000001301b7824 */ /* 0x000fe200078e021b */
[----:B------:R-:W-:Y:S03]  /*1600*/  STS [R4+0x2000], R48 ;  /* 0x0020003004007388 */ /* 0x000fe60000000800 */
[----:B------:R-:W-:Y:S01]  /*1610*/  IMAD.IADD R26, R27, 0x1, R26 ;  /* 0x000000011b1a7824 */ /* 0x000fe200078e021a */
[----:B------:R3:W-:Y:S03]  /*1620*/  STS [R4+0x2400], R27 ;  /* 0x0024001b04007388 */ /* 0x0007e60000000800 */
[----:B--2---:R-:W-:Y:S01]  /*1630*/  IMAD.IADD R25, R26, 0x1, R25 ;  /* 0x000000011a197824 */ /* 0x004fe200078e0219 */
[----:B------:R1:W-:Y:S04]  /*1640*/  STS [R4+0x2800], R26 ;  /* 0x0028001a04007388 */ /* 0x0003e80000000800 */
[----:B------:R1:W-:Y:S01]  /*1650*/  STS [R4+0x2c00], R25 ;  /* 0x002c001904007388 */ /* 0x0003e20000000800 */
[----:B---3--:R-:W-:-:S07]  /*1660*/  IMAD.IADD R27, R25, 0x1, R50 ;  /* 0x00000001191b7824 */ /* 0x008fce00078e0232 */
.L_x_13:
[----:B------:R-:W-:Y:S05]  /*1670*/  BSYNC.RECONVERGENT B0 ;  /* 0x0000000000007941 */ /* 0x000fea0003800200 */
.L_x_12:
[----:B01----:R-:W0:Y:S01]  /*1680*/  LDC.64 R4, c[0x0][0x380] ;  /* 0x0000e000ff047b82 */ /* 0x003e220000000a00 */
[C---:B------:R-:W-:Y:S01]  /*1690*/  ISETP.NE.AND P0, PT, R27.reuse, 0x1c80, PT ;  /* 0x00001c801b00780c */ /* 0x040fe20003f05270 */
[----:B------:R-:W-:Y:S01]  /*16a0*/  IMAD.U32 R25, RZ, RZ, UR7 ;  /* 0x00000007ff197e24 */ /* 0x000fe2000f8e00ff */
[----:B------:R-:W-:Y:S02]  /*16b0*/  @!P1 LOP3.LUT R49, R27, 0x40000000, RZ, 0xfc, !PT ;  /* 0x400000001b319812 */ /* 0x000fe400078efcff */
[----:B------:R-:W-:Y:S01]  /*16c0*/  ISETP.LT.U32.AND P0, PT, R3, 0x100, !P0 ;  /* 0x000001000300780c */ /* 0x000fe20004701070 */
[----:B------:R-:W-:Y:S01]  /*16d0*/  IMAD R25, R25, 0x100, R3 ;  /* 0x0000010019197824 */ /* 0x000fe200078e0203 */
[----:B------:R-:W-:-:S03]  /*16e0*/  LOP3.LUT R26, R18, 0x80000000, RZ, 0x3c, !PT ;  /* 0x80000000121a7812 */ /* 0x000fc600078e3cff */
[----:B0-----:R-:W-:Y:S01]  /*16f0*/  IMAD.WIDE R4, R25, 0x4, R4 ;  /* 0x0000000419047825 */ /* 0x001fe200078e0204 */
[----:B------:R-:W-:-:S04]  /*1700*/  LOP3.LUT R25, R12, 0x80000000, RZ, 0x3c, !PT ;  /* 0x800000000c197812 */ /* 0x000fc800078e3cff */
[----:B------:R0:W-:Y:S03]  /*1710*/  @!P1 STG.E.STRONG.SYS desc[UR8][R4.64], R49 ;  /* 0x0000003104009986 */ /* 0x0001e6000c115908 */
[----:B------:R-:W-:Y:S06]  /*1720*/  BAR.RED.OR.DEFER_BLOCKING 0x0, P0 ;  /* 0x0000000000007b1d */ /* 0x000fec0000014800 */
[----:B------:R-:W1:Y:S02]  /*1730*/  B2R.RESULT RZ, P0 ;  /* 0x0000000000ff731c */ /* 0x000e640000004000 */
[----:B01----:R-:W-:Y:S05]  /*1740*/  @!P0 BRA `(.L_x_14) ;  /* 0x0000000800908947 */ /* 0x003fea0003800000 */
[C---:B------:R-:W-:Y:S01]  /*1750*/  ISETP.GT.U32.AND P0, PT, R3.reuse, R47, PT ;  /* 0x0000002f0300720c */ /* 0x040fe20003f04070 */
[----:B------:R-:W-:Y:S01]  /*1760*/  BSSY B1, `(.L_x_15) ;  /* 0x000002e000017945 */ /* 0x000fe20003800000 */
[----:B------:R-:W-:Y:S02]  /*1770*/  LEA R11, R3, UR4, 0x3 ;  /* 0x00000004030b7c11 */ /* 0x000fe4000f8e18ff */
[----:B------:R-:W-:Y:S01]  /*1780*/  SEL R0, RZ, 0x1c80, !P0 ;  /* 0x00001c80ff007807 */ /* 0x000fe20004000000 */
[----:B------:R-:W-:Y:S08]  /*1790*/  @P1 BRA `(.L_x_16) ;  /* 0x0000000000a81947 */ /* 0x000ff00003800000 */
[----:B------:R-:W0:Y:S02]  /*17a0*/  LDC.64 R28, c[0x0][0x398] ;  /* 0x0000e600ff1c7b82 */ /* 0x000e240000000a00 */
[----:B0-----:R-:W-:-:S06]  /*17b0*/  IMAD.WIDE.U32 R28, R3, 0x8, R28 ;  /* 0x00000008031c7825 */ /* 0x001fcc00078e001c */
[----:B------:R-:W2:Y:S01]  /*17c0*/  LDG.E.64 R28, desc[UR8][R28.64] ;  /* 0x000000081c1c7981 */ /* 0x000ea2000c1e1b00 */
[----:B------:R-:W-:Y:S01]  /*17d0*/  UISETP.GE.AND UP0, UPT, UR7, 0x1, UPT ;  /* 0x000000010700788c */ /* 0x000fe2000bf06270 */
[----:B------:R-:W-:Y:S01]  /*17e0*/  IMAD.MOV.U32 R26, RZ, RZ, R27 ;  /* 0x000000ffff1a7224 */ /* 0x000fe200078e001b */
[----:B--2---:R-:W-:-:S04]  /*17f0*/  IADD3 R6, P0, PT, -R0, R28, RZ ;  /* 0x0000001c00067210 */ /* 0x004fc80007f1e1ff */
[----:B------:R-:W-:-:S05]  /*1800*/  IADD3.X R7, PT, PT, R29, -0x1, RZ, P0, !PT ;  /* 0xffffffff1d077810 */ /* 0x000fca00007fe4ff */
[----:B------:R0:W-:Y:S01]  /*1810*/  STS.64 [R11+0x7200], R6 ;  /* 0x007200060b007388 */ /* 0x0001e20000000a00 */
[----:B------:R-:W-:Y:S05]  /*1820*/  BRA.U !UP0, `(.L_x_17) ;  /* 0x00000001086c7547 */ /* 0x000fea000b800000 */
[----:B------:R-:W-:Y:S01]  /*1830*/  BSSY B0, `(.L_x_18) ;  /* 0x0000019000007945 */ /* 0x000fe20003800000 */
[----:B------:R-:W-:Y:S02]  /*1840*/  IMAD.MOV.U32 R25, RZ, RZ, -0x1 ;  /* 0xffffffffff197424 */ /* 0x000fe400078e00ff */
[----:B------:R-:W-:Y:S02]  /*1850*/  IMAD.U32 R28, RZ, RZ, UR7 ;  /* 0x00000007ff1c7e24 */ /* 0x000fe4000f8e00ff */
[----:B------:R-:W-:-:S07]  /*1860*/  IMAD.MOV.U32 R26, RZ, RZ, R27 ;  /* 0x000000ffff1a7224 */ /* 0x000fce00078e001b */
.L_x_22:
[----:B0-----:R-:W0:Y:S01]  /*1870*/  LDC.64 R6, c[0x0][0x380] ;  /* 0x0000e000ff067b82 */ /* 0x001e220000000a00 */
[----:B------:R-:W-:Y:S01]  /*1880*/  VIADD R31, R28, 0xffffffff ;  /* 0xffffffff1c1f7836 */ /* 0x000fe20000000000 */
[----:B------:R-:W-:Y:S03]  /*1890*/  BSSY B2, `(.L_x_19) ;  /* 0x0000008000027945 */ /* 0x000fe60003800000 */
[----:B------:R-:W-:-:S04]  /*18a0*/  IMAD R29, R31, 0x100, R3 ;  /* 0x000001001f1d7824 */ /* 0x000fc800078e0203 */
[----:B0-----:R-:W-:-:S07]  /*18b0*/  IMAD.WIDE R6, R29, 0x4, R6 ;  /* 0x000000041d067825 */ /* 0x001fce00078e0206 */
.L_x_20:
[----:B------:R-:W-:Y:S05]  /*18c0*/  YIELD ;  /* 0x0000000000007946 */ /* 0x000fea0003800000 */
[----:B------:R0:W-:Y:S06]  /*18d0*/  MEMBAR.SC.CTA ;  /* 0x0000000000007992 */ /* 0x0001ec0000000000 */
[----:B0-----:R-:W2:Y:S02]  /*18e0*/  LDG.E.STRONG.SYS R29, desc[UR8][R6.64] ;  /* 0x00000008061d7981 */ /* 0x001ea4000c1f5900 */
[----:B--2---:R-:W-:-:S13]  /*18f0*/  ISETP.NE.AND P0, PT, R29, RZ, PT ;  /* 0x000000ff1d00720c */ /* 0x004fda0003f05270 */
[----:B------:R-:W-:Y:S05]  /*1900*/  @!P0 BRA `(.L_x_20) ;  /* 0xfffffffc00ec8947 */ /* 0x000fea000383ffff */
[----:B------:R-:W-:Y:S05]  /*1910*/  BSYNC B2 ;  /* 0x0000000000027941 */ /* 0x000fea0003800000 */
.L_x_19:
[----:B------:R-:W-:Y:S01]  /*1920*/  BSSY.RECONVERGENT B2, `(.L_x_21) ;  /* 0x0000006000027945 */ /* 0x000fe20003800200 */
[C---:B------:R-:W-:Y:S02]  /*1930*/  ISETP.GT.AND P0, PT, R29.reuse, -0x1, PT ;  /* 0xffffffff1d00780c */ /* 0x040fe40003f04270 */
[----:B------:R-:W-:Y:S01]  /*1940*/  LOP3.LUT R29, R29, 0x3fffffff, RZ, 0xc0, !PT ;  /* 0x3fffffff1d1d7812 */ /* 0x000fe200078ec0ff */
[----:B------:R-:W-:Y:S05]  /*1950*/  WARPSYNC.EXCLUSIVE R25 ;  /* 0x0000000019007348 */ /* 0x000fea0003a00000 */
[----:B------:R-:W-:-:S05]  /*1960*/  IMAD.IADD R26, R29, 0x1, R26 ;  /* 0x000000011d1a7824 */ /* 0x000fca00078e021a */
[----:B------:R-:W-:-:S07]  /*1970*/  VOTE.ANY R25, PT, P0 ;  /* 0x0000000000197806 */ /* 0x000fce00000e0100 */
[----:B------:R-:W-:Y:S05]  /*1980*/  BSYNC.RECONVERGENT B2 ;  /* 0x0000000000027941 */ /* 0x000fea0003800200 */
.L_x_21:
[----:B------:R-:W-:Y:S01]  /*1990*/  ISETP.GT.U32.AND P1, PT, R28, 0x1, PT ;  /* 0x000000011c00780c */ /* 0x000fe20003f24070 */
[----:B------:R-:W-:-:S12]  /*19a0*/  IMAD.MOV.U32 R28, RZ, RZ, R31 ;  /* 0x000000ffff1c7224 */ /* 0x000fd800078e001f */
[----:B------:R-:W-:Y:S05]  /*19b0*/  @P0 BRA P1, `(.L_x_22) ;  /* 0xfffffffc00ac0947 */ /* 0x000fea000083ffff */
[----:B------:R-:W-:Y:S05]  /*19c0*/  BSYNC B0 ;  /* 0x0000000000007941 */ /* 0x000fea0003800000 */
.L_x_18:
[----:B------:R1:W2:Y:S02]  /*19d0*/  LDS.64 R6, [R11+0x7200] ;  /* 0x007200000b067984 */ /* 0x0002a40000000a00 */
.L_x_17:
[C---:B------:R-:W-:Y:S01]  /*19e0*/  IMAD.IADD R29, R26.reuse, 0x1, -R27 ;  /* 0x000000011a1d7824 */ /* 0x040fe200078e0a1b */
[----:B------:R-:W-:-:S04]  /*19f0*/  LOP3.LUT R25, R26, 0x80000000, RZ, 0xfc, !PT ;  /* 0x800000001a197812 */ /* 0x000fc800078efcff */
[C---:B0-2---:R-:W-:Y:S01]  /*1a00*/  IADD3 R6, P0, PT, R29.reuse, R6, RZ ;  /* 0x000000061d067210 */ /* 0x045fe20007f1e0ff */
[----:B------:R0:W-:Y:S03]  /*1a10*/  STG.E.STRONG.SYS desc[UR8][R4.64], R25 ;  /* 0x0000001904007986 */ /* 0x0001e6000c115908 */
[----:B------:R-:W-:-:S05]  /*1a20*/  LEA.HI.X.SX32 R7, R29, R7, 0x1, P0 ;  /* 0x000000071d077211 */ /* 0x000fca00000f0eff */
[----:B------:R0:W-:Y:S04]  /*1a30*/  STS.64 [R11+0x7200], R6 ;  /* 0x007200060b007388 */ /* 0x0001e80000000a00 */
.L_x_16:
[----:B------:R-:W-:Y:S05]  /*1a40*/  BSYNC B1 ;  /* 0x0000000000017941 */ /* 0x000fea0003800000 */
.L_x_15:
[----:B------:R-:W2:Y:S01]  /*1a50*/  LDC R26, c[0x0][0x3c0] ;  /* 0x0000f000ff1a7b82 */ /* 0x000ea20000000800 */
[----:B------:R-:W-:-:S07]  /*1a60*/  LEA R47, R47, UR4, 0x3 ;  /* 0x000000042f2f7c11 */ /* 0x000fce000f8e18ff */
[----:B0-----:R-:W0:Y:S01]  /*1a70*/  LDC.64 R4, c[0x0][0x390] ;  /* 0x0000e400ff047b82 */ /* 0x001e220000000a00 */
[----:B--2---:R-:W-:Y:S02]  /*1a80*/  ISETP.LE.AND P0, PT, R26, UR10, PT ;  /* 0x0000000a1a007c0c */ /* 0x004fe4000bf03270 */
[----:B0-----:R-:W-:-:S04]  /*1a90*/  ISETP.EQ.U32.AND P1, PT, R4, RZ, PT ;  /* 0x000000ff0400720c */ /* 0x001fc80003f22070 */
[----:B------:R-:W-:-:S04]  /*1aa0*/  ISETP.EQ.OR.EX P0, PT, R5, RZ, !P0, P1 ;  /* 0x000000ff0500720c */ /* 0x000fc80004702710 */
[----:B------:R-:W-:-:S13]  /*1ab0*/  ISETP.GT.U32.OR P0, PT, R3, 0xff, P0 ;  /* 0x000000ff0300780c */ /* 0x000fda0000704470 */
[----:B------:R-:W-:Y:S05]  /*1ac0*/  @P0 BRA `(.L_x_23) ;  /* 0x00000000001c0947 */ /* 0x000fea0003800000 */
[----:B------:R-:W0:Y:S01]  /*1ad0*/  LDS.64 R6, [R11+0x7200] ;  /* 0x007200000b067984 */ /* 0x000e220000000a00 */
[C---:B------:R-:W-:Y:S02]  /*1ae0*/  LEA R4, P2, R3.reuse, R4, 0x3 ;  /* 0x0000000403047211 */ /* 0x040fe400078418ff */
[--C-:B------:R-:W-:Y:S02]  /*1af0*/  SHF.R.S32.HI R25, RZ, 0x1f, R27.reuse ;  /* 0x0000001fff197819 */ /* 0x100fe4000001141b */
[----:B------:R-:W-:Y:S02]  /*1b00*/  LEA.HI.X R5, R3, R5, RZ, 0x3, P2 ;  /* 0x0000000503057211 */ /* 0x000fe400010f1cff */
[----:B0-----:R-:W-:-:S04]  /*1b10*/  IADD3 R6, P0, P1, R6, R0, R27 ;  /* 0x0000000006067210 */ /* 0x001fc8000791e01b */
[----:B------:R-:W-:-:S05]  /*1b20*/  IADD3.X R7, PT, PT, R7, RZ, R25, P0, P1 ;  /* 0x000000ff07077210 */ /* 0x000fca00007e2419 */
[----:B------:R0:W-:Y:S04]  /*1b30*/  STG.E.64 desc[UR8][R4.64], R6 ;  /* 0x0000000604007986 */ /* 0x0001e8000c101b08 */
.L_x_23:
[----:B------:R-:W-:Y:S05]  /*1b40*/  WARPSYNC.ALL ;  /* 0x0000000000007948 */ /* 0x000fea0003800000 */
[----:B------:R-:W-:Y:S01]  /*1b50*/  BAR.SYNC.DEFER_BLOCKING 0x0 ;  /* 0x0000000000007b1d */ /* 0x000fe20000010000 */
[----:B------:R-:W-:-:S05]  /*1b60*/  ISETP.LT.AND P0, PT, R26, UR10, PT ;  /* 0x0000000a1a007c0c */ /* 0x000fca000bf01270 */
[----:B0-----:R0:W2:Y:S08]  /*1b70*/  LDS.64 R4, [R47+0x7200] ;  /* 0x007200002f047984 */ /* 0x0010b00000000a00 */
[----:B0-----:R-:W-:Y:S05]  /*1b80*/  @P0 BRA `(.L_x_24) ;  /* 0x0000000000700947 */ /* 0x001fea0003800000 */
[----:B------:R-:W0:Y:S01]  /*1b90*/  LDCU.64 UR12, c[0x0][0x3a0] ;  /* 0x00007400ff0c77ac */ /* 0x000e220008000a00 */
[C---:B------:R-:W-:Y:S02]  /*1ba0*/  LOP3.LUT R7, R3.reuse, 0x3e0, RZ, 0xc0, !PT ;  /* 0x000003e003077812 */ /* 0x040fe400078ec0ff */
[----:B------:R-:W-:-:S05]  /*1bb0*/  LOP3.LUT R2, R3, 0x1f, RZ, 0xc0, !PT ;  /* 0x0000001f03027812 */ /* 0x000fca00078ec0ff */
[----:B------:R-:W-:-:S05]  /*1bc0*/  IMAD R7, R7, 0x13, R2 ;  /* 0x0000001307077824 */ /* 0x000fca00078e0202 */
[----:B--2---:R-:W-:-:S05]  /*1bd0*/  IADD3 R0, P0, PT, R7, R4, RZ ;  /* 0x0000000407007210 */ /* 0x004fca0007f1e0ff */
[----:B------:R-:W-:Y:S01]  /*1be0*/  IMAD.X R5, RZ, RZ, R5, P0 ;  /* 0x000000ffff057224 */ /* 0x000fe200000e0605 */
[----:B0-----:R-:W-:-:S04]  /*1bf0*/  LEA R2, P0, R0, UR12, 0x2 ;  /* 0x0000000c00027c11 */ /* 0x001fc8000f8010ff */
[----:B------:R-:W-:-:S05]  /*1c00*/  LEA.HI.X R3, R0, UR13, R5, 0x2, P0 ;  /* 0x0000000d00037c11 */ /* 0x000fca00080f1405 */
[----:B------:R-:W-:Y:S04]  /*1c10*/  STG.E desc[UR8][R2.64], R44 ;  /* 0x0000002c02007986 */ /* 0x000fe8000c101908 */
        /* <DEDUP_REMOVED lines=17> */
[----:B------:R-:W-:Y:S01]  /*1d30*/  STG.E desc[UR8][R2.64+0x900], R24 ;  /* 0x0009001802007986 */ /* 0x000fe2000c101908 */
[----:B------:R-:W-:Y:S05]  /*1d40*/  EXIT ;  /* 0x000000000000794d */ /* 0x000fea0003800000 */
.L_x_24:
[C---:B------:R-:W-:Y:S01]  /*1d50*/  LOP3.LUT R7, R3.reuse, 0x3e0, RZ, 0xc0, !PT ;  /* 0x000003e003077812 */ /* 0x040fe200078ec0ff */
[----:B------:R-:W0:Y:S01]  /*1d60*/  LDCU.64 UR12, c[0x0][0x3a0] ;  /* 0x00007400ff0c77ac */ /* 0x000e220008000a00 */
[----:B------:R-:W-:Y:S01]  /*1d70*/  LOP3.LUT R2, R3, 0x1f, RZ, 0xc0, !PT ;  /* 0x0000001f03027812 */ /* 0x000fe200078ec0ff */
[----:B-1----:R-:W-:-:S04]  /*1d80*/  IMAD.U32 R11, RZ, RZ, UR7 ;  /* 0x00000007ff0b7e24 */ /* 0x002fc8000f8e00ff */
[----:B------:R-:W-:Y:S02]  /*1d90*/  IMAD R7, R7, 0x13, R2 ;  /* 0x0000001307077824 */ /* 0x000fe400078e0202 */
[----:B------:R-:W-:Y:S02]  /*1da0*/  IMAD R0, R11, -0x1c80, R26 ;  /* 0xffffe3800b007824 */ /* 0x000fe400078e021a */
[C---:B------:R-:W-:Y:S01]  /*1db0*/  VIADD R11, R7.reuse, 0x20 ;  /* 0x00000020070b7836 */ /* 0x040fe20000000000 */
[C---:B--2---:R-:W-:Y:S01]  /*1dc0*/  IADD3 R3, P0, PT, R7.reuse, R4, RZ ;  /* 0x0000000407037210 */ /* 0x044fe20007f1e0ff */
[C---:B------:R-:W-:Y:S01]  /*1dd0*/  VIADD R25, R7.reuse, 0x60 ;  /* 0x0000006007197836 */ /* 0x040fe20000000000 */
[-C--:B------:R-:W-:Y:S02]  /*1de0*/  ISETP.GE.AND P1, PT, R7, R0.reuse, PT ;  /* 0x000000000700720c */ /* 0x080fe40003f26270 */
[-C--:B------:R-:W-:Y:S01]  /*1df0*/  ISETP.GE.AND P2, PT, R11, R0.reuse, PT ;  /* 0x000000000b00720c */ /* 0x080fe20003f46270 */
[----:B------:R-:W-:Y:S01]  /*1e00*/  IMAD.X R4, RZ, RZ, R5, P0 ;  /* 0x000000ffff047224 */ /* 0x000fe200000e0605 */
[----:B------:R-:W-:Y:S01]  /*1e10*/  ISETP.GE.AND P4, PT, R25, R0, PT ;  /* 0x000000001900720c */ /* 0x000fe20003f86270 */
[----:B------:R-:W-:Y:S01]  /*1e20*/  VIADD R5, R7, 0x40 ;  /* 0x0000004007057836 */ /* 0x000fe20000000000 */
[----:B0-----:R-:W-:Y:S01]  /*1e30*/  LEA R2, P0, R3, UR12, 0x2 ;  /* 0x0000000c03027c11 */ /* 0x001fe2000f8010ff */
[----:B------:R-:W-:-:S02]  /*1e40*/  VIADD R11, R7, 0xa0 ;  /* 0x000000a0070b7836 */ /* 0x000fc40000000000 */
[----:B------:R-:W-:Y:S01]  /*1e50*/  VIADD R25, R7, 0xc0 ;  /* 0x000000c007197836 */ /* 0x000fe20000000000 */
[-C--:B------:R-:W-:Y:S01]  /*1e60*/  ISETP.GE.AND P3, PT, R5, R0.reuse, PT ;  /* 0x000000000500720c */ /* 0x080fe20003f66270 */
[----:B------:R-:W-:Y:S01]  /*1e70*/  VIADD R5, R7, 0x80 ;  /* 0x0000008007057836 */ /* 0x000fe20000000000 */
[----:B------:R-:W-:Y:S02]  /*1e80*/  LEA.HI.X R3, R3, UR13, R4, 0x2, P0 ;  /* 0x0000000d03037c11 */ /* 0x000fe400080f1404 */
[-C--:B------:R-:W-:Y:S01]  /*1e90*/  ISETP.GE.AND P6, PT, R11, R0.reuse, PT ;  /* 0x000000000b00720c */ /* 0x080fe20003fc6270 */
[----:B------:R-:W-:Y:S01]  /*1ea0*/  VIADD R11, R7, 0x100 ;  /* 0x00000100070b7836 */ /* 0x000fe20000000000 */
[-C--:B------:R-:W-:Y:S01]  /*1eb0*/  ISETP.GE.AND P5, PT, R5, R0.reuse, PT ;  /* 0x000000000500720c */ /* 0x080fe20003fa6270 */
[----:B------:R-:W-:Y:S01]  /*1ec0*/  VIADD R5, R7, 0xe0 ;  /* 0x000000e007057836 */ /* 0x000fe20000000000 */
[----:B------:R-:W-:Y:S01]  /*1ed0*/  @!P1 STG.E desc[UR8][R2.64], R44 ;  /* 0x0000002c02009986 */ /* 0x000fe2000c101908 */
[----:B------:R-:W-:-:S03]  /*1ee0*/  ISETP.GE.AND P0, PT, R25, R0, PT ;  /* 0x000000001900720c */ /* 0x000fc60003f06270 */
[-C--:B------:R-:W-:Y:S01]  /*1ef0*/  ISETP.GE.AND P1, PT, R5, R0.reuse, PT ;  /* 0x000000000500720c */ /* 0x080fe20003f26270 */
[----:B------:R-:W-:Y:S01]  /*1f00*/  VIADD R5, R7, 0x120 ;  /* 0x0000012007057836 */ /* 0x000fe20000000000 */
[----:B------:R-:W-:Y:S04]  /*1f10*/  @!P3 STG.E desc[UR8][R2.64+0x100], R42 ;  /* 0x0001002a0200b986 */ /* 0x000fe8000c101908 */
[-C--:B------:R-:W-:Y:S01]  /*1f20*/  ISETP.GE.AND P3, PT, R5, R0.reuse, PT ;  /* 0x000000000500720c */ /* 0x080fe20003f66270 */
[----:B------:R-:W-:Y:S01]  /*1f30*/  VIADD R5, R7, 0x160 ;  /* 0x0000016007057836 */ /* 0x000fe20000000000 */
[----:B------:R-:W-:Y:S01]  /*1f40*/  @!P2 STG.E desc[UR8][R2.64+0x80], R43 ;  /* 0x0000802b0200a986 */ /* 0x000fe2000c101908 */
[----:B------:R-:W-:Y:S01]  /*1f50*/  ISETP.GE.AND P2, PT, R11, R0, PT ;  /* 0x000000000b00720c */ /* 0x000fe20003f46270 */
[----:B------:R-:W-:-:S02]  /*1f60*/  VIADD R11, R7, 0x140 ;  /* 0x00000140070b7836 */ /* 0x000fc40000000000 */
[----:B------:R0:W-:Y:S01]  /*1f70*/  @!P5 STG.E desc[UR8][R2.64+0x200], R9 ;  /* 0x000200090200d986 */ /* 0x0001e2000c101908 */
[-C--:B------:R-:W-:Y:S01]  /*1f80*/  ISETP.GE.AND P5, PT, R5, R0.reuse, PT ;  /* 0x000000000500720c */ /* 0x080fe20003fa6270 */
[----:B------:R-:W-:Y:S02]  /*1f90*/  VIADD R5, R7, 0x1a0 ;  /* 0x000001a007057836 */ /* 0x000fe40000000000 */
[----:B------:R1:W-:Y:S01]  /*1fa0*/  @!P4 STG.E desc[UR8][R2.64+0x180], R8 ;  /* 0x000180080200c986 */ /* 0x0003e2000c101908 */
[-C--:B------:R-:W-:Y:S01]  /*1fb0*/  ISETP.GE.AND P4, PT, R11, R0.reuse, PT ;  /* 0x000000000b00720c */ /* 0x080fe20003f86270 */
[----:B------:R-:W-:Y:S02]  /*1fc0*/  VIADD R11, R7, 0x180 ;  /* 0x00000180070b7836 */ /* 0x000fe40000000000 */
[----:B------:R1:W-:Y:S01]  /*1fd0*/  @!P0 STG.E desc[UR8][R2.64+0x300], R12 ;  /* 0x0003000c02008986 */ /* 0x0003e2000c101908 */
[----:B------:R-:W-:Y:S01]  /*1fe0*/  ISETP.GE.AND P0, PT, R5, R0, PT ;  /* 0x000000000500720c */ /* 0x000fe20003f06270 */
[----:B------:R-:W-:-:S02]  /*1ff0*/  VIADD R5, R7, 0x1e0 ;  /* 0x000001e007057836 */ /* 0x000fc40000000000 */
[----:B------:R1:W-:Y:S01]  /*2000*/  @!P6 STG.E desc[UR8][R2.64+0x280], R10 ;  /* 0x0002800a0200e986 */ /* 0x0003e2000c101908 */
[-C--:B------:R-:W-:Y:S01]  /*2010*/  ISETP.GE.AND P6, PT, R11, R0.reuse, PT ;  /* 0x000000000b00720c */ /* 0x080fe20003fc6270 */
[----:B------:R-:W-:Y:S02]  /*2020*/  VIADD R11, R7, 0x1c0 ;  /* 0x000001c0070b7836 */ /* 0x000fe40000000000 */
[----:B------:R1:W-:Y:S01]  /*2030*/  @!P2 STG.E desc[UR8][R2.64+0x400], R14 ;  /* 0x0004000e0200a986 */ /* 0x0003e2000c101908 */
[-C--:B------:R-:W-:Y:S01]  /*2040*/  ISETP.GE.AND P2, PT, R5, R0.reuse, PT ;  /* 0x000000000500720c */ /* 0x080fe20003f46270 */
[C---:B0-----:R-:W-:Y:S02]  /*2050*/  VIADD R9, R7.reuse, 0x200 ;  /* 0x0000020007097836 */ /* 0x041fe40000000000 */
[C---:B------:R-:W-:Y:S01]  /*2060*/  VIADD R5, R7.reuse, 0x220 ;  /* 0x0000022007057836 */ /* 0x040fe20000000000 */
[----:B------:R1:W-:Y:S01]  /*2070*/  @!P1 STG.E desc[UR8][R2.64+0x380], R13 ;  /* 0x0003800d02009986 */ /* 0x0003e2000c101908 */
[----:B------:R-:W-:Y:S01]  /*2080*/  VIADD R7, R7, 0x240 ;  /* 0x0000024007077836 */ /* 0x000fe20000000000 */
[----:B------:R-:W-:-:S02]  /*2090*/  ISETP.GE.AND P1, PT, R11, R0, PT ;  /* 0x000000000b00720c */ /* 0x000fc40003f26270 */
[----:B------:R1:W-:Y:S01]  /*20a0*/  @!P3 STG.E desc[UR8][R2.64+0x480], R15 ;  /* 0x0004800f0200b986 */ /* 0x0003e2000c101908 */
[----:B------:R-:W-:-:S03]  /*20b0*/  ISETP.GE.AND P3, PT, R9, R0, PT ;  /* 0x000000000900720c */ /* 0x000fc60003f66270 */
[----:B------:R1:W-:Y:S01]  /*20c0*/  @!P4 STG.E desc[UR8][R2.64+0x500], R16 ;  /* 0x000500100200c986 */ /* 0x0003e2000c101908 */
[----:B------:R-:W-:-:S03]  /*20d0*/  ISETP.GE.AND P4, PT, R5, R0, PT ;  /* 0x000000000500720c */ /* 0x000fc60003f86270 */
[----:B------:R1:W-:Y:S01]  /*20e0*/  @!P5 STG.E desc[UR8][R2.64+0x580], R17 ;  /* 0x000580110200d986 */ /* 0x0003e2000c101908 */
[----:B------:R-:W-:-:S03]  /*20f0*/  ISETP.GE.AND P5, PT, R7, R0, PT ;  /* 0x000000000700720c */ /* 0x000fc60003fa6270 */
[----:B------:R1:W-:Y:S04]  /*2100*/  @!P6 STG.E desc[UR8][R2.64+0x600], R18 ;  /* 0x000600120200e986 */ /* 0x0003e8000c101908 */
[----:B------:R1:W-:Y:S04]  /*2110*/  @!P0 STG.E desc[UR8][R2.64+0x680], R19 ;  /* 0x0006801302008986 */ /* 0x0003e8000c101908 */
[----:B------:R1:W-:Y:S04]  /*2120*/  @!P1 STG.E desc[UR8][R2.64+0x700], R20 ;  /* 0x0007001402009986 */ /* 0x0003e8000c101908 */
[----:B------:R1:W-:Y:S04]  /*2130*/  @!P2 STG.E desc[UR8][R2.64+0x780], R21 ;  /* 0x000780150200a986 */ /* 0x0003e8000c101908 */
[----:B------:R1:W-:Y:S04]  /*2140*/  @!P3 STG.E desc[UR8][R2.64+0x800], R22 ;  /* 0x000800160200b986 */ /* 0x0003e8000c101908 */
[----:B------:R1:W-:Y:S01]  /*2150*/  @!P4 STG.E desc[UR8][R2.64+0x880], R23 ;  /* 0x000880170200c986 */ /* 0x0003e2000c101908 */
[----:B------:R-:W-:Y:S05]  /*2160*/  @P5 EXIT ;  /* 0x000000000000594d */ /* 0x000fea0003800000 */
[----:B------:R-:W-:Y:S01]  /*2170*/  STG.E desc[UR8][R2.64+0x900], R24 ;  /* 0x0009001802007986 */ /* 0x000fe2000c101908 */
[----:B------:R-:W-:Y:S05]  /*2180*/  EXIT ;  /* 0x000000000000794d */ /* 0x000fea0003800000 */
.L_x_14:
[----:B------:R-:W-:Y:S01]  /*2190*/  IMAD.MOV.U32 R2, RZ, RZ, RZ ;  /* 0x000000ffff027224 */ /* 0x000fe200078e00ff */
[C---:B------:R-:W-:Y:S01]  /*21a0*/  ISETP.GT.U32.AND P0, PT, R3.reuse, 0x1f, PT ;  /* 0x0000001f0300780c */ /* 0x040fe20003f04070 */
[----:B------:R-:W-:Y:S05]  /*21b0*/  WARPSYNC.ALL ;  /* 0x0000000000007948 */ /* 0x000fea0003800000 */
[----:B------:R-:W-:-:S05]  /*21c0*/  IMAD.HI.U32 R24, R3, 0x15555556, R2 ;  /* 0x1555555603187827 */ /* 0x000fca00078e0002 */
[----:B------:R-:W-:-:S05]  /*21d0*/  LEA R24, R24, UR4, 0x2 ;  /* 0x0000000418187c11 */ /* 0x000fca000f8e10ff */
[----:B------:R0:W-:Y:S01]  /*21e0*/  STS [R24+0x3410], R27 ;  /* 0x0034101b18007388 */ /* 0x0001e20000000800 */
[----:B------:R-:W-:Y:S06]  /*21f0*/  BAR.SYNC.DEFER_BLOCKING 0x0 ;  /* 0x0000000000007b1d */ /* 0x000fec0000010000 */
[----:B------:R-:W-:Y:S05]  /*2200*/  @P0 BRA `(.L_x_25) ;  /* 0x0000000000e00947 */ /* 0x000fea0003800000 */
[----:B------:R-:W-:Y:S01]  /*2210*/  IMAD.MOV.U32 R5, RZ, RZ, 0x34 ;  /* 0x00000034ff057424 */ /* 0x000fe200078e00ff */
[----:B------:R-:W-:-:S03]  /*2220*/  UMOV UR11, 0xffffffff ;  /* 0xffffffff000b7882 */ /* 0x000fc60000000000 */
[----:B------:R-:W-:-:S05]  /*2230*/  IMAD R18, R3, R5, UR4 ;  /* 0x0000000403127e24 */ /* 0x000fca000f8e0205 */
[----:B------:R-:W-:Y:S04]  /*2240*/  LDS R16, [R18+0x3410] ;  /* 0x0034100012107984 */ /* 0x000fe80000000800 */
[----:B------:R-:W-:Y:S04]  /*2250*/  LDS R17, [R18+0x3414] ;  /* 0x0034140012117984 */ /* 0x000fe80000000800 */
[----:B------:R-:W1:Y:S04]  /*2260*/  LDS R14, [R18+0x3418] ;  /* 0x00341800120e7984 */ /* 0x000e680000000800 */
[----:B------:R-:W-:Y:S04]  /*2270*/  LDS R15, [R18+0x341c] ;  /* 0x00341c00120f7984 */ /* 0x000fe80000000800 */
[----:B------:R-:W2:Y:S04]  /*2280*/  LDS R12, [R18+0x3420] ;  /* 0x00342000120c7984 */ /* 0x000ea80000000800 */
[----:B------:R-:W-:Y:S04]  /*2290*/  LDS R13, [R18+0x3424] ;  /* 0x00342400120d7984 */ /* 0x000fe80000000800 */
[----:B------:R-:W3:Y:S04]  /*22a0*/  LDS R10, [R18+0x3428] ;  /* 0x00342800120a7984 */ /* 0x000ee80000000800 */
[----:B------:R-:W-:Y:S04]  /*22b0*/  LDS R9, [R18+0x342c] ;  /* 0x00342c0012097984 */ /* 0x000fe80000000800 */
[----:B------:R-:W4:Y:S04]  /*22c0*/  LDS R8, [R18+0x3430] ;  /* 0x0034300012087984 */ /* 0x000f280000000800 */
[----:B------:R-:W-:Y:S04]  /*22d0*/  LDS R5, [R18+0x3434] ;  /* 0x0034340012057984 */ /* 0x000fe80000000800 */
[----:B------:R-:W5:Y:S04]  /*22e0*/  LDS R4, [R18+0x3438] ;  /* 0x0034380012047984 */ /* 0x000f680000000800 */
[----:B------:R-:W0:Y:S01]  /*22f0*/  LDS R19, [R18+0x343c] ;  /* 0x00343c0012137984 */ /* 0x000e220000000800 */
[----:B-1----:R-:W-:-:S04]  /*2300*/  IADD3 R20, PT, PT, R14, R17, R16 ;  /* 0x000000110e147210 */ /* 0x002fc80007ffe010 */
[----:B--2---:R-:W-:-:S04]  /*2310*/  IADD3 R20, PT, PT, R12, R20, R15 ;  /* 0x000000140c147210 */ /* 0x004fc80007ffe00f */
[----:B---3--:R-:W-:-:S04]  /*2320*/  IADD3 R20, PT, PT, R10, R20, R13 ;  /* 0x000000140a147210 */ /* 0x008fc80007ffe00d */
[----:B----4-:R-:W-:-:S04]  /*2330*/  IADD3 R20, PT, PT, R8, R20, R9 ;  /* 0x0000001408147210 */ /* 0x010fc80007ffe009 */
[----:B-----5:R-:W-:-:S05]  /*2340*/  IADD3 R20, PT, PT, R4, R20, R5 ;  /* 0x0000001404147210 */ /* 0x020fca0007ffe005 */
[----:B0-----:R-:W-:Y:S01]  /*2350*/  IMAD.IADD R19, R19, 0x1, R20 ;  /* 0x0000000113137824 */ /* 0x001fe200078e0214 */
[----:B------:R-:W-:Y:S06]  /*2360*/  BRA.DIV UR11, `(.L_x_26) ;  /* 0x0000005e0be47947 */ /* 0x000fec000b800000 */
[----:B------:R-:W0:Y:S02]  /*2370*/  SHFL.UP P0, R20, R19, 0x1, RZ ;  /* 0x0420000013147989 */ /* 0x000e2400000000ff */
[----:B0-----:R-:W-:-:S05]  /*2380*/  @P0 IMAD.IADD R20, R19, 0x1, R20 ;  /* 0x0000000113140824 */ /* 0x001fca00078e0214 */
[----:B------:R-:W0:Y:S02]  /*2390*/  SHFL.UP P0, R21, R20, 0x2, RZ ;  /* 0x0440000014157989 */ /* 0x000e2400000000ff */
[----:B0-----:R-:W-:-:S05]  /*23a0*/  @P0 IMAD.IADD R21, R20, 0x1, R21 ;  /* 0x0000000114150824 */ /* 0x001fca00078e0215 */
[----:B------:R-:W0:Y:S02]  /*23b0*/  SHFL.UP P0, R22, R21, 0x4, RZ ;  /* 0x0480000015167989 */ /* 0x000e2400000000ff */
[----:B0-----:R-:W-:-:S05]  /*23c0*/  @P0 IMAD.IADD R22, R21, 0x1, R22 ;  /* 0x0000000115160824 */ /* 0x001fca00078e0216 */
[----:B------:R-:W0:Y:S02]  /*23d0*/  SHFL.UP P0, R23, R22, 0x8, RZ ;  /* 0x0500000016177989 */ /* 0x000e2400000000ff */
[----:B0-----:R-:W-:-:S05]  /*23e0*/  @P0 IMAD.IADD R23, R22, 0x1, R23 ;  /* 0x0000000116170824 */ /* 0x001fca00078e0217 */
[----:B------:R0:W1:Y:S02]  /*23f0*/  SHFL.UP P0, R48, R23, 0x10, RZ ;  /* 0x0600000017307989 */ /* 0x00006400000000ff */
.L_x_118:
[----:B-1----:R-:W-:-:S04]  /*2400*/  @P0 IMAD.IADD R48, R23, 0x1, R48 ;  /* 0x0000000117300824 */ /* 0x002fc800078e0230 */
[----:B------:R-:W-:-:S04]  /*2410*/  IMAD.IADD R19, R48, 0x1, -R19 ;  /* 0x0000000130137824 */ /* 0x000fc800078e0a13 */
[----:B------:R-:W-:Y:S01]  /*2420*/  IMAD.IADD R16, R16, 0x1, R19 ;  /* 0x0000000110107824 */ /* 0x000fe200078e0213 */
[----:B------:R1:W-:Y:S03]  /*2430*/  STS [R18+0x3410], R19 ;  /* 0x0034101312007388 */ /* 0x0003e60000000800 */
        /* <DEDUP_REMOVED lines=19> */
[----:B------:R1:W-:Y:S04]  /*2570*/  STS [R18+0x3438], R5 ;  /* 0x0034380512007388 */ /* 0x0003e80000000800 */
[----:B------:R1:W-:Y:S02]  /*2580*/  STS [R18+0x343c], R21 ;  /* 0x00343c1512007388 */ /* 0x0003e40000000800 */
.L_x_25:
[----:B------:R-:W-:Y:S05]  /*2590*/  WARPSYNC.ALL ;  /* 0x0000000000007948 */ /* 0x000fea0003800000 */
[----:B------:R-:W-:Y:S01]  /*25a0*/  BAR.SYNC.DEFER_BLOCKING 0x0 ;  /* 0x0000000000007b1d */ /* 0x000fe20000010000 */
[----:B------:R-:W-:Y:S02]  /*25b0*/  ISETP.NE.AND P0, PT, R53, RZ, PT ;  /* 0x000000ff3500720c */ /* 0x000fe40003f05270 */
[----:B-1----:R-:W-:-:S03]  /*25c0*/  SHF.R.U32.HI R5, RZ, UR6, R45 ;  /* 0x00000006ff057c19 */ /* 0x002fc6000801162d */
[----:B------:R-:W-:Y:S01]  /*25d0*/  BSSY.RECONVERGENT B0, `(.L_x_27) ;  /* 0x0000029000007945 */ /* 0x000fe20003800200 */
[----:B------:R-:W-:Y:S01]  /*25e0*/  LOP3.LUT R5, R5, UR5, RZ, 0x30, !PT ;  /* 0x0000000505057c12 */ /* 0x000fe2000f8e30ff */
[----:B0-----:R-:W0:Y:S06]  /*25f0*/  LDS R24, [R24+0x3410] ;  /* 0x0034100018187984 */ /* 0x001e2c0000000800 */
[----:B------:R-:W-:Y:S05]  /*2600*/  @P0 BRA `(.L_x_28) ;  /* 0x0000000000940947 */ /* 0x000fea0003800000 */
[----:B------:R-:W-:-:S05]  /*2610*/  LEA R4, R3, UR4, 0x2 ;  /* 0x0000000403047c11 */ /* 0x000fca000f8e10ff */
[----:B------:R-:W0:Y:S04]  /*2620*/  LDS R13, [R4] ;  /* 0x00000000040d7984 */ /* 0x000e280000000800 */
[----:B------:R-:W1:Y:S04]  /*2630*/  LDS R15, [R4+0x400] ;  /* 0x00040000040f7984 */ /* 0x000e680000000800 */
[----:B------:R-:W2:Y:S04]  /*2640*/  LDS R17, [R4+0x800] ;  /* 0x0008000004117984 */ /* 0x000ea80000000800 */
[----:B------:R-:W3:Y:S04]  /*2650*/  LDS R19, [R4+0xc00] ;  /* 0x000c000004137984 */ /* 0x000ee80000000800 */
[----:B------:R-:W4:Y:S04]  /*2660*/  LDS R21, [R4+0x1000] ;  /* 0x0010000004157984 */ /* 0x000f280000000800 */
[----:B------:R-:W5:Y:S04]  /*2670*/  LDS R23, [R4+0x1400] ;  /* 0x0014000004177984 */ /* 0x000f680000000800 */
[----:B------:R-:W5:Y:S04]  /*2680*/  LDS R45, [R4+0x1800] ;  /* 0x00180000042d7984 */ /* 0x000f680000000800 */
[----:B------:R-:W5:Y:S04]  /*2690*/  LDS R47, [R4+0x1c00] ;  /* 0x001c0000042f7984 */ /* 0x000f680000000800 */
[----:B------:R-:W5:Y:S04]  /*26a0*/  LDS R49, [R4+0x2000] ;  /* 0x0020000004317984 */ /* 0x000f680000000800 */
[----:B------:R-:W5:Y:S04]  /*26b0*/  LDS R51, [R4+0x2400] ;  /* 0x0024000004337984 */ /* 0x000f680000000800 */
[----:B------:R-:W5:Y:S01]  /*26c0*/  LDS R8, [R4+0x2800] ;  /* 0x0028000004087984 */ /* 0x000f620000000800 */
[----:B0-----:R-:W-:-:S03]  /*26d0*/  IMAD.IADD R13, R24, 0x1, R13 ;  /* 0x00000001180d7824 */ /* 0x001fc600078e020d */
[----:B------:R-:W0:Y:S01]  /*26e0*/  LDS R9, [R4+0x2c00] ;  /* 0x002c000004097984 */ /* 0x000e220000000800 */
[----:B-1----:R-:W-:-:S03]  /*26f0*/  IMAD.IADD R15, R24, 0x1, R15 ;  /* 0x00000001180f7824 */ /* 0x002fc600078e020f */
[----:B------:R1:W-:Y:S01]  /*2700*/  STS [R4], R13 ;  /* 0x0000000d04007388 */ /* 0x0003e20000000800 */
[C---:B--2---:R-:W-:Y:S02]  /*2710*/  IMAD.IADD R17, R24.reuse, 0x1, R17 ;  /* 0x0000000118117824 */ /* 0x044fe400078e0211 */
[C---:B---3--:R-:W-:Y:S01]  /*2720*/  IMAD.IADD R19, R24.reuse, 0x1, R19 ;  /* 0x0000000118137824 */ /* 0x048fe200078e0213 */
[----:B------:R2:W-:Y:S01]  /*2730*/  STS [R4+0x400], R15 ;  /* 0x0004000f04007388 */ /* 0x0005e20000000800 */
[----:B----4-:R-:W-:-:S03]  /*2740*/  IMAD.IADD R21, R24, 0x1, R21 ;  /* 0x0000000118157824 */ /* 0x010fc600078e0215 */
[----:B------:R2:W-:Y:S01]  /*2750*/  STS [R4+0x800], R17 ;  /* 0x0008001104007388 */ /* 0x0005e20000000800 */
[----:B-----5:R-:W-:-:S03]  /*2760*/  IMAD.IADD R23, R24, 0x1, R23 ;  /* 0x0000000118177824 */ /* 0x020fc600078e0217 */
[----:B------:R2:W-:Y:S01]  /*2770*/  STS [R4+0xc00], R19 ;  /* 0x000c001304007388 */ /* 0x0005e20000000800 */
[----:B------:R-:W-:-:S03]  /*2780*/  IMAD.IADD R45, R24, 0x1, R45 ;  /* 0x00000001182d7824 */ /* 0x000fc600078e022d */
[----:B------:R2:W-:Y:S01]  /*2790*/  STS [R4+0x1000], R21 ;  /* 0x0010001504007388 */ /* 0x0005e20000000800 */
[----:B------:R-:W-:-:S03]  /*27a0*/  IMAD.IADD R47, R24, 0x1, R47 ;  /* 0x00000001182f7824 */ /* 0x000fc600078e022f */
[----:B------:R2:W-:Y:S01]  /*27b0*/  STS [R4+0x1400], R23 ;  /* 0x0014001704007388 */ /* 0x0005e20000000800 */
[----:B------:R-:W-:-:S03]  /*27c0*/  IMAD.IADD R49, R24, 0x1, R49 ;  /* 0x0000000118317824 */ /* 0x000fc600078e0231 */
[----:B------:R2:W-:Y:S01]  /*27d0*/  STS [R4+0x1800], R45 ;  /* 0x0018002d04007388 */ /* 0x0005e20000000800 */
[----:B------:R-:W-:-:S03]  /*27e0*/  IMAD.IADD R51, R24, 0x1, R51 ;  /* 0x0000000118337824 */ /* 0x000fc600078e0233 */
[----:B------:R2:W-:Y:S01]  /*27f0*/  STS [R4+0x1c00], R47 ;  /* 0x001c002f04007388 */ /* 0x0005e20000000800 */
[----:B-1----:R-:W-:-:S03]  /*2800*/  IMAD.IADD R13, R24, 0x1, R8 ;  /* 0x00000001180d7824 */ /* 0x002fc600078e0208 */
[----:B------:R2:W-:Y:S01]  /*2810*/  STS [R4+0x2000], R49 ;  /* 0x0020003104007388 */ /* 0x0005e20000000800 */
[----:B0-----:R-:W-:-:S03]  /*2820*/  IMAD.IADD R9, R24, 0x1, R9 ;  /* 0x0000000118097824 */ /* 0x001fc600078e0209 */
[----:B------:R2:W-:Y:S04]  /*2830*/  STS [R4+0x2400], R51 ;  /* 0x0024003304007388 */ /* 0x0005e80000000800 */
[----:B------:R2:W-:Y:S04]  /*2840*/  STS [R4+0x2800], R13 ;  /* 0x0028000d04007388 */ /* 0x0005e80000000800 */
[----:B------:R2:W-:Y:S02]  /*2850*/  STS [R4+0x2c00], R9 ;  /* 0x002c000904007388 */ /* 0x0005e40000000800 */
.L_x_28:
[----:B------:R-:W-:Y:S05]  /*2860*/  BSYNC.RECONVERGENT B0 ;  /* 0x0000000000007941 */ /* 0x000fea0003800200 */
.L_x_27:
[----:B------:R-:W-:Y:S01]  /*2870*/  BAR.SYNC.DEFER_BLOCKING 0x0 ;  /* 0x0000000000007b1d */ /* 0x000fe20000010000 */
[----:B------:R-:W-:Y:S01]  /*2880*/  R2P PR, R5, 0x7f ;  /* 0x0000007f05007804 */ /* 0x000fe20000000000 */
[----:B------:R-:W-:-:S04]  /*2890*/  IMAD.MOV.U32 R8, RZ, RZ, RZ ;  /* 0x000000ffff087224 */ /* 0x000fc800078e00ff */
[----:B------:R-:W-:Y:S01]  /*28a0*/  BSSY.RECONVERGENT B0, `(.L_x_29) ;  /* 0x0000026000007945 */ /* 0x000fe20003800200 */
[----:B--2---:R-:W1:Y:S07]  /*28b0*/  S2R R23, SR_LEMASK ;  /* 0x0000000000177919 */ /* 0x004e6e0000003a00 */
[----:B------:R-:W-:Y:S02]  /*28c0*/  VOTE.ANY R4, PT, P0 ;  /* 0x0000000000047806 */ /* 0x000fe400000e0100 */
[----:B------:R-:W-:-:S02]  /*28d0*/  VOTE.ANY R9, PT, P1 ;  /* 0x0000000000097806 */ /* 0x000fc400008e0100 */
[----:B------:R-:W-:Y:S02]  /*28e0*/  @!P0 LOP3.LUT R4, RZ, R4, RZ, 0x33, !PT ;  /* 0x00000004ff048212 */ /* 0x000fe400078e33ff */
[----:B------:R-:W-:Y:S02]  /*28f0*/  VOTE.ANY R13, PT, P2 ;  /* 0x00000000000d7806 */ /* 0x000fe400010e0100 */
[----:B------:R-:W-:Y:S02]  /*2900*/  @!P1 LOP3.LUT R9, RZ, R9, RZ, 0x33, !PT ;  /* 0x00000009ff099212 */ /* 0x000fe400078e33ff */
[----:B------:R-:W-:Y:S02]  /*2910*/  VOTE.ANY R15, PT, P3 ;  /* 0x00000000000f7806 */ /* 0x000fe400018e0100 */
[----:B------:R-:W-:Y:S02]  /*2920*/  @!P2 LOP3.LUT R13, RZ, R13, RZ, 0x33, !PT ;  /* 0x0000000dff0da212 */ /* 0x000fe400078e33ff */
[----:B------:R-:W-:-:S02]  /*2930*/  LOP3.LUT R4, R9, R4, RZ, 0xc0, !PT ;  /* 0x0000000409047212 */ /* 0x000fc400078ec0ff */
[----:B------:R-:W-:Y:S02]  /*2940*/  @!P3 LOP3.LUT R15, RZ, R15, RZ, 0x33, !PT ;  /* 0x0000000fff0fb212 */ /* 0x000fe400078e33ff */
[----:B------:R-:W-:Y:S02]  /*2950*/  LOP3.LUT R4, R13, R4, RZ, 0xc0, !PT ;  /* 0x000000040d047212 */ /* 0x000fe400078ec0ff */
[----:B------:R-:W-:Y:S02]  /*2960*/  VOTE.ANY R9, PT, P4 ;  /* 0x0000000000097806 */ /* 0x000fe400020e0100 */
[----:B------:R-:W-:Y:S02]  /*2970*/  LOP3.LUT P0, RZ, R5, 0x80, RZ, 0xc0, !PT ;  /* 0x0000008005ff7812 */ /* 0x000fe4000780c0ff */
[----:B------:R-:W-:Y:S02]  /*2980*/  LOP3.LUT R4, R15, R4, RZ, 0xc0, !PT ;  /* 0x000000040f047212 */ /* 0x000fe400078ec0ff */
[----:B------:R-:W-:-:S02]  /*2990*/  VOTE.ANY R13, PT, P5 ;  /* 0x00000000000d7806 */ /* 0x000fc400028e0100 */
[----:B------:R-:W-:Y:S02]  /*29a0*/  @!P4 LOP3.LUT R9, RZ, R9, RZ, 0x33, !PT ;  /* 0x00000009ff09c212 */ /* 0x000fe400078e33ff */
[----:B------:R-:W-:Y:S02]  /*29b0*/  @!P5 LOP3.LUT R13, RZ, R13, RZ, 0x33, !PT ;  /* 0x0000000dff0dd212 */ /* 0x000fe400078e33ff */
[----:B------:R-:W-:Y:S02]  /*29c0*/  LOP3.LUT R4, R9, R4, RZ, 0xc0, !PT ;  /* 0x0000000409047212 */ /* 0x000fe400078ec0ff */
[----:B------:R-:W-:Y:S02]  /*29d0*/  VOTE.ANY R9, PT, P6 ;  /* 0x0000000000097806 */ /* 0x000fe400030e0100 */
[----:B------:R-:W-:Y:S02]  /*29e0*/  LOP3.LUT R4, R13, R4, RZ, 0xc0, !PT ;  /* 0x000000040d047212 */ /* 0x000fe400078ec0ff */
[----:B------:R-:W-:-:S02]  /*29f0*/  VOTE.ANY R13, PT, P0 ;  /* 0x00000000000d7806 */ /* 0x000fc400000e0100 */
[----:B------:R-:W-:Y:S02]  /*2a00*/  @!P6 LOP3.LUT R9, RZ, R9, RZ, 0x33, !PT ;  /* 0x00000009ff09e212 */ /* 0x000fe400078e33ff */
[----:B------:R-:W-:Y:S02]  /*2a10*/  @!P0 LOP3.LUT R13, RZ, R13, RZ, 0x33, !PT ;  /* 0x0000000dff0d8212 */ /* 0x000fe400078e33ff */
[----:B------:R-:W-:Y:S02]  /*2a20*/  LOP3.LUT R4, R9, R4, RZ, 0xc0, !PT ;  /* 0x0000000409047212 */ /* 0x000fe400078ec0ff */
[----:B------:R-:W-:Y:S02]  /*2a30*/  SHF.R.U32.HI R9, RZ, UR6, R6 ;  /* 0x00000006ff097c19 */ /* 0x000fe40008011606 */
[----:B------:R-:W-:Y:S01]  /*2a40*/  LOP3.LUT R10, R13, R4, RZ, 0xc0, !PT ;  /* 0x000000040d0a7212 */ /* 0x000fe200078ec0ff */
[----:B------:R-:W-:Y:S01]  /*2a50*/  IMAD.SHL.U32 R4, R3, 0x20, RZ ;  /* 0x0000002003047824 */ /* 0x000fe200078e00ff */
[----:B------:R-:W-:-:S02]  /*2a60*/  LOP3.LUT R9, R9, UR5, RZ, 0x30, !PT ;  /* 0x0000000509097c12 */ /* 0x000fc4000f8e30ff */
[----:B------:R-:W2:Y:S01]  /*2a70*/  FLO.U32 R15, R10 ;  /* 0x0000000a000f7300 */ /* 0x000ea200000e0000 */
[----:B-1----:R-:W-:Y:S02]  /*2a80*/  LOP3.LUT R14, R23, R10, RZ, 0xc0, !PT ;  /* 0x0000000a170e7212 */ /* 0x002fe400078ec0ff */
[----:B------:R-:W-:-:S05]  /*2a90*/  LOP3.LUT R4, R4, 0x7c00, RZ, 0xc0, !PT ;  /* 0x00007c0004047812 */ /* 0x000fca00078ec0ff */
[----:B------:R-:W1:Y:S01]  /*2aa0*/  POPC R14, R14 ;  /* 0x0000000e000e7309 */ /* 0x000e620000000000 */
[----:B------:R-:W-:Y:S01]  /*2ab0*/  VIADD R22, R4, UR4 ;  /* 0x0000000404167c36 */ /* 0x000fe20008000000 */
[----:B--2---:R-:W-:-:S13]  /*2ac0*/  ISETP.NE.AND P0, PT, R46, R15, PT ;  /* 0x0000000f2e00720c */ /* 0x004fda0003f05270 */
[----:B-1----:R-:W-:Y:S05]  /*2ad0*/  @P0 BRA `(.L_x_30) ;  /* 0x0000000000080947 */ /* 0x002fea0003800000 */
[----:B------:R-:W-:-:S05]  /*2ae0*/  IMAD R5, R5, 0x4, R22 ;  /* 0x0000000405057824 */ /* 0x000fca00078e0216 */
[----:B------:R1:W2:Y:S02]  /*2af0*/  ATOMS.ADD R8, [R5], R14 ;  /* 0x0000000e0508738c */ /* 0x0002a40000000000 */
.L_x_30:
[----:B------:R-:W-:Y:S05]  /*2b00*/  BSYNC.RECONVERGENT B0 ;  /* 0x0000000000007941 */ /* 0x000fea0003800200 */
.L_x_29:
[----:B------:R-:W-:Y:S01]  /*2b10*/  R2P PR, R9, 0x7f ;  /* 0x0000007f09007804 */ /* 0x000fe20000000000 */
[----:B--2---:R2:W3:Y:S01]  /*2b20*/  SHFL.IDX PT, R8, R8, R15, 0x1f ;  /* 0x00001f0f08087589 */ /* 0x0044e200000e0000 */
[----:B------:R-:W-:Y:S01]  /*2b30*/  BSSY.RECONVERGENT B0, `(.L_x_31) ;  /* 0x0000023000007945 */ /* 0x000fe20003800200 */
[----:B------:R-:W-:-:S10]  /*2b40*/  IMAD.MOV.U32 R12, RZ, RZ, RZ ;  /* 0x000000ffff0c7224 */ /* 0x000fd400078e00ff */
[----:B------:R-:W-:Y:S02]  /*2b50*/  VOTE.ANY R4, PT, P0 ;  /* 0x0000000000047806 */ /* 0x000fe400000e0100 */
[----:B-1----:R-:W-:Y:S02]  /*2b60*/  VOTE.ANY R5, PT, P1 ;  /* 0x0000000000057806 */ /* 0x002fe400008e0100 */
[----:B------:R-:W-:Y:S02]  /*2b70*/  @!P0 LOP3.LUT R4, RZ, R4, RZ, 0x33, !PT ;  /* 0x00000004ff048212 */ /* 0x000fe400078e33ff */
[----:B------:R-:W-:Y:S02]  /*2b80*/  VOTE.ANY R13, PT, P2 ;  /* 0x00000000000d7806 */ /* 0x000fe400010e0100 */
[----:B------:R-:W-:Y:S02]  /*2b90*/  @!P1 LOP3.LUT R5, RZ, R5, RZ, 0x33, !PT ;  /* 0x00000005ff059212 */ /* 0x000fe400078e33ff */
[----:B------:R-:W-:-:S02]  /*2ba0*/  @!P2 LOP3.LUT R13, RZ, R13, RZ, 0x33, !PT ;  /* 0x0000000dff0da212 */ /* 0x000fc400078e33ff */
[----:B------:R-:W-:Y:S02]  /*2bb0*/  LOP3.LUT R4, R5, R4, RZ, 0xc0, !PT ;  /* 0x0000000405047212 */ /* 0x000fe400078ec0ff */
[----:B------:R-:W-:Y:S02]  /*2bc0*/  VOTE.ANY R5, PT, P3 ;  /* 0x0000000000057806 */ /* 0x000fe400018e0100 */
[----:B------:R-:W-:Y:S02]  /*2bd0*/  LOP3.LUT R4, R13, R4, RZ, 0xc0, !PT ;  /* 0x000000040d047212 */ /* 0x000fe400078ec0ff */
[----:B------:R-:W-:Y:S02]  /*2be0*/  LOP3.LUT P0, RZ, R9, 0x80, RZ, 0xc0, !PT ;  /* 0x0000008009ff7812 */ /* 0x000fe4000780c0ff */
[----:B------:R-:W-:Y:S02]  /*2bf0*/  VOTE.ANY R13, PT, P4 ;  /* 0x00000000000d7806 */ /* 0x000fe400020e0100 */
[----:B------:R-:W-:-:S02]  /*2c00*/  @!P3 LOP3.LUT R5, RZ, R5, RZ, 0x33, !PT ;  /* 0x00000005ff05b212 */ /* 0x000fc400078e33ff */
[----:B------:R-:W-:Y:S02]  /*2c10*/  @!P4 LOP3.LUT R13, RZ, R13, RZ, 0x33, !PT ;  /* 0x0000000dff0dc212 */ /* 0x000fe400078e33ff */
[----:B------:R-:W-:Y:S02]  /*2c20*/  LOP3.LUT R4, R5, R4, RZ, 0xc0, !PT ;  /* 0x0000000405047212 */ /* 0x000fe400078ec0ff */
[----:B------:R-:W-:Y:S02]  /*2c30*/  VOTE.ANY R5, PT, P5 ;  /* 0x0000000000057806 */ /* 0x000fe400028e0100 */
[----:B------:R-:W-:Y:S02]  /*2c40*/  LOP3.LUT R4, R13, R4, RZ, 0xc0, !PT ;  /* 0x000000040d047212 */ /* 0x000fe400078ec0ff */
[----:B------:R-:W-:Y:S02]  /*2c50*/  VOTE.ANY R13, PT, P6 ;  /* 0x00000000000d7806 */ /* 0x000fe400030e0100 */
[----:B------:R-:W-:-:S02]  /*2c60*/  @!P5 LOP3.LUT R5, RZ, R5, RZ, 0x33, !PT ;  /* 0x00000005ff05d212 */ /* 0x000fc400078e33ff */
[----:B------:R-:W-:Y:S02]  /*2c70*/  VOTE.ANY R17, PT, P0 ;  /* 0x0000000000117806 */ /* 0x000fe400000e0100 */
[----:B------:R-:W-:Y:S02]  /*2c80*/  @!P6 LOP3.LUT R13, RZ, R13, RZ, 0x33, !PT ;  /* 0x0000000dff0de212 */ /* 0x000fe400078e33ff */
[----:B------:R-:W-:Y:S02]  /*2c90*/  LOP3.LUT R4, R5, R4, RZ, 0xc0, !PT ;  /* 0x0000000405047212 */ /* 0x000fe400078ec0ff */
[----:B------:R-:W-:Y:S02]  /*2ca0*/  @!P0 LOP3.LUT R17, RZ, R17, RZ, 0x33, !PT ;  /* 0x00000011ff118212 */ /* 0x000fe400078e33ff */
[----:B------:R-:W-:-:S04]  /*2cb0*/  LOP3.LUT R4, R13, R4, RZ, 0xc0, !PT ;  /* 0x000000040d047212 */ /* 0x000fc800078ec0ff */
[----:B------:R-:W-:Y:S02]  /*2cc0*/  LOP3.LUT R4, R17, R4, RZ, 0xc0, !PT ;  /* 0x0000000411047212 */ /* 0x000fe400078ec0ff */
[----:B------:R-:W-:Y:S02]  /*2cd0*/  SHF.R.U32.HI R17, RZ, UR6, R0 ;  /* 0x00000006ff117c19 */ /* 0x000fe40008011600 */
[----:B------:R-:W1:Y:S01]  /*2ce0*/  FLO.U32 R5, R4 ;  /* 0x0000000400057300 */ /* 0x000e6200000e0000 */
[----:B------:R-:W-:Y:S02]  /*2cf0*/  LOP3.LUT R13, R23, R4, RZ, 0xc0, !PT ;  /* 0x00000004170d7212 */ /* 0x000fe400078ec0ff */
[----:B------:R-:W-:-:S05]  /*2d00*/  LOP3.LUT R17, R17, UR5, RZ, 0x30, !PT ;  /* 0x0000000511117c12 */ /* 0x000fca000f8e30ff */
[----:B------:R-:W4:Y:S01]  /*2d10*/  POPC R13, R13 ;  /* 0x0000000d000d7309 */ /* 0x000f220000000000 */
[----:B-1----:R-:W-:-:S13]  /*2d20*/  ISETP.NE.AND P0, PT, R46, R5, PT ;  /* 0x000000052e00720c */ /* 0x002fda0003f05270 */
[----:B--234-:R-:W-:Y:S05]  /*2d30*/  @P0 BRA `(.L_x_32) ;  /* 0x0000000000080947 */ /* 0x01cfea0003800000 */
[----:B------:R-:W-:-:S06]  /*2d40*/  IMAD R12, R9, 0x4, R22 ;  /* 0x00000004090c7824 */ /* 0x000fcc00078e0216 */
[----:B------:R1:W2:Y:S02]  /*2d50*/  ATOMS.ADD R12, [R12], R13 ;  /* 0x0000000d0c0c738c */ /* 0x0002a40000000000 */
.L_x_32:
[----:B------:R-:W-:Y:S05]  /*2d60*/  BSYNC.RECONVERGENT B0 ;  /* 0x0000000000007941 */ /* 0x000fea0003800200 */
.L_x_31:
[----:B------:R-:W-:Y:S01]  /*2d70*/  R2P PR, R17, 0x7f ;  /* 0x0000007f11007804 */ /* 0x000fe20000000000 */
[----:B--2---:R2:W3:Y:S01]  /*2d80*/  SHFL.IDX PT, R12, R12, R5, 0x1f ;  /* 0x00001f050c0c7589 */ /* 0x0044e200000e0000 */
[----:B------:R-:W-:Y:S11]  /*2d90*/  BSSY.RECONVERGENT B0, `(.L_x_33) ;  /* 0x0000023000007945 */ /* 0x000ff60003800200 */
[----:B------:R-:W-:-:S02]  /*2da0*/  VOTE.ANY R0, PT, P0 ;  /* 0x0000000000007806 */ /* 0x000fc400000e0100 */
[----:B------:R-:W-:Y:S02]  /*2db0*/  VOTE.ANY R9, PT, P1 ;  /* 0x0000000000097806 */ /* 0x000fe400008e0100 */
[----:B------:R-:W-:Y:S02]  /*2dc0*/  @!P0 LOP3.LUT R0, RZ, R0, RZ, 0x33, !PT ;  /* 0x00000000ff008212 */ /* 0x000fe400078e33ff */
[----:B------:R-:W-:Y:S02]  /*2dd0*/  VOTE.ANY R15, PT, P2 ;  /* 0x00000000000f7806 */ /* 0x000fe400010e0100 */
[----:B------:R-:W-:Y:S02]  /*2de0*/  @!P1 LOP3.LUT R9, RZ, R9, RZ, 0x33, !PT ;  /* 0x00000009ff099212 */ /* 0x000fe400078e33ff */
[----:B------:R-:W-:Y:S02]  /*2df0*/  @!P2 LOP3.LUT R15, RZ, R15, RZ, 0x33, !PT ;  /* 0x0000000fff0fa212 */ /* 0x000fe400078e33ff */
[----:B------:R-:W-:-:S02]  /*2e00*/  LOP3.LUT R0, R9, R0, RZ, 0xc0, !PT ;  /* 0x0000000009007212 */ /* 0x000fc400078ec0ff */
[----:B------:R-:W-:Y:S02]  /*2e10*/  VOTE.ANY R9, PT, P3 ;  /* 0x0000000000097806 */ /* 0x000fe400018e0100 */
[----:B------:R-:W-:Y:S02]  /*2e20*/  LOP3.LUT R0, R15, R0, RZ, 0xc0, !PT ;  /* 0x000000000f007212 */ /* 0x000fe400078ec0ff */
[----:B------:R-:W-:Y:S02]  /*2e30*/  LOP3.LUT P0, RZ, R17, 0x80, RZ, 0xc0, !PT ;  /* 0x0000008011ff7812 */ /* 0x000fe4000780c0ff */
[----:B------:R-:W-:Y:S02]  /*2e40*/  VOTE.ANY R15, PT, P4 ;  /* 0x00000000000f7806 */ /* 0x000fe400020e0100 */
[----:B------:R-:W-:Y:S02]  /*2e50*/  @!P3 LOP3.LUT R9, RZ, R9, RZ, 0x33, !PT ;  /* 0x00000009ff09b212 */ /* 0x000fe400078e33ff */
[----:B------:R-:W-:-:S02]  /*2e60*/  @!P4 LOP3.LUT R15, RZ, R15, RZ, 0x33, !PT ;  /* 0x0000000fff0fc212 */ /* 0x000fc400078e33ff */
[----:B------:R-:W-:Y:S02]  /*2e70*/  LOP3.LUT R0, R9, R0, RZ, 0xc0, !PT ;  /* 0x0000000009007212 */ /* 0x000fe400078ec0ff */
[----:B------:R-:W-:Y:S02]  /*2e80*/  VOTE.ANY R9, PT, P5 ;  /* 0x0000000000097806 */ /* 0x000fe400028e0100 */
[----:B------:R-:W-:Y:S02]  /*2e90*/  LOP3.LUT R0, R15, R0, RZ, 0xc0, !PT ;  /* 0x000000000f007212 */ /* 0x000fe400078ec0ff */
[----:B------:R-:W-:Y:S02]  /*2ea0*/  VOTE.ANY R15, PT, P6 ;  /* 0x00000000000f7806 */ /* 0x000fe400030e0100 */
[----:B------:R-:W-:Y:S02]  /*2eb0*/  @!P5 LOP3.LUT R9, RZ, R9, RZ, 0x33, !PT ;  /* 0x00000009ff09d212 */ /* 0x000fe400078e33ff */
[----:B------:R-:W-:-:S02]  /*2ec0*/  VOTE.ANY R19, PT, P0 ;  /* 0x0000000000137806 */ /* 0x000fc400000e0100 */
[----:B------:R-:W-:Y:S02]  /*2ed0*/  @!P6 LOP3.LUT R15, RZ, R15, RZ, 0x33, !PT ;  /* 0x0000000fff0fe212 */ /* 0x000fe400078e33ff */
[----:B------:R-:W-:Y:S02]  /*2ee0*/  LOP3.LUT R0, R9, R0, RZ, 0xc0, !PT ;  /* 0x0000000009007212 */ /* 0x000fe400078ec0ff */
[----:B------:R-:W-:Y:S02]  /*2ef0*/  @!P0 LOP3.LUT R19, RZ, R19, RZ, 0x33, !PT ;  /* 0x00000013ff138212 */ /* 0x000fe400078e33ff */
[----:B------:R-:W-:Y:S02]  /*2f00*/  LOP3.LUT R0, R15, R0, RZ, 0xc0, !PT ;  /* 0x000000000f007212 */ /* 0x000fe400078ec0ff */
[----:B------:R-:W-:Y:S02]  /*2f10*/  SHF.R.U32.HI R15, RZ, UR6, R41 ;  /* 0x00000006ff0f7c19 */ /* 0x000fe40008011629 */
[----:B------:R-:W-:Y:S01]  /*2f20*/  LOP3.LUT R4, R19, R0, RZ, 0xc0, !PT ;  /* 0x0000000013047212 */ /* 0x000fe200078ec0ff */
[----:B------:R-:W-:Y:S01]  /*2f30*/  IMAD.MOV.U32 R0, RZ, RZ, RZ ;  /* 0x000000ffff007224 */ /* 0x000fe200078e00ff */
[----:B------:R-:W-:-:S02]  /*2f40*/  LOP3.LUT R15, R15, UR5, RZ, 0x30, !PT ;  /* 0x000000050f0f7c12 */ /* 0x000fc4000f8e30ff */
[----:B------:R-:W4:Y:S01]  /*2f50*/  FLO.U32 R51, R4 ;  /* 0x0000000400337300 */ /* 0x000f2200000e0000 */
[----:B------:R-:W-:-:S07]  /*2f60*/  LOP3.LUT R10, R23, R4, RZ, 0xc0, !PT ;  /* 0x00000004170a7212 */ /* 0x000fce00078ec0ff */
[----:B------:R-:W0:Y:S01]  /*2f70*/  POPC R10, R10 ;  /* 0x0000000a000a7309 */ /* 0x000e220000000000 */
[----:B----4-:R-:W-:-:S13]  /*2f80*/  ISETP.NE.AND P0, PT, R46, R51, PT ;  /* 0x000000332e00720c */ /* 0x010fda0003f05270 */
[----:B0-23--:R-:W-:Y:S05]  /*2f90*/  @P0 BRA `(.L_x_34) ;  /* 0x0000000000080947 */ /* 0x00dfea0003800000 */
[----:B------:R-:W-:-:S05]  /*2fa0*/  IMAD R17, R17, 0x4, R22 ;  /* 0x0000000411117824 */ /* 0x000fca00078e0216 */
[----:B------:R0:W2:Y:S02]  /*2fb0*/  ATOMS.ADD R0, [R17], R10 ;  /* 0x0000000a1100738c */ /* 0x0000a40000000000 */
.L_x_34:
[----:B------:R-:W-:Y:S05]  /*2fc0*/  BSYNC.RECONVERGENT B0 ;  /* 0x0000000000007941 */ /* 0x000fea0003800200 */
.L_x_33:
        /* <DEDUP_REMOVED lines=21> */
[----:B0-----:R-:W-:-:S02]  /*3120*/  VOTE.ANY R17, PT, P0 ;  /* 0x0000000000117806 */ /* 0x001fc400000e0100 */
[----:B------:R-:W-:Y:S02]  /*3130*/  @!P6 LOP3.LUT R9, RZ, R9, RZ, 0x33, !PT ;  /* 0x00000009ff09e212 */ /* 0x000fe400078e33ff */
[----:B------:R-:W-:Y:S02]  /*3140*/  LOP3.LUT R4, R5, R4, RZ, 0xc0, !PT ;  /* 0x0000000405047212 */ /* 0x000fe400078ec0ff */
[----:B------:R-:W-:Y:S02]  /*3150*/  @!P0 LOP3.LUT R17, RZ, R17, RZ, 0x33, !PT ;  /* 0x00000011ff118212 */ /* 0x000fe400078e33ff */
[----:B------:R-:W-:-:S04]  /*3160*/  LOP3.LUT R4, R9, R4, RZ, 0xc0, !PT ;  /* 0x0000000409047212 */ /* 0x000fc800078ec0ff */
[----:B------:R-:W-:Y:S01]  /*3170*/  LOP3.LUT R6, R17, R4, RZ, 0xc0, !PT ;  /* 0x0000000411067212 */ /* 0x000fe200078ec0ff */
[----:B------:R-:W-:Y:S01]  /*3180*/  IMAD.MOV.U32 R4, RZ, RZ, RZ ;  /* 0x000000ffff047224 */ /* 0x000fe200078e00ff */
[----:B------:R-:W-:Y:S02]  /*3190*/  SHF.R.U32.HI R17, RZ, UR6, R40 ;  /* 0x00000006ff117c19 */ /* 0x000fe40008011628 */
[----:B------:R-:W0:Y:S01]  /*31a0*/  FLO.U32 R45, R6 ;  /* 0x00000006002d7300 */ /* 0x000e2200000e0000 */
[----:B------:R-:W-:Y:S02]  /*31b0*/  LOP3.LUT R9, R23, R6, RZ, 0xc0, !PT ;  /* 0x0000000617097212 */ /* 0x000fe400078ec0ff */
[----:B------:R-:W-:-:S05]  /*31c0*/  LOP3.LUT R17, R17, UR5, RZ, 0x30, !PT ;  /* 0x0000000511117c12 */ /* 0x000fca000f8e30ff */
[----:B------:R-:W4:Y:S01]  /*31d0*/  POPC R9, R9 ;  /* 0x0000000900097309 */ /* 0x000f220000000000 */
[----:B0-----:R-:W-:-:S13]  /*31e0*/  ISETP.NE.AND P0, PT, R46, R45, PT ;  /* 0x0000002d2e00720c */ /* 0x001fda0003f05270 */
[----:B--234-:R-:W-:Y:S05]  /*31f0*/  @P0 BRA `(.L_x_36) ;  /* 0x0000000000080947 */ /* 0x01cfea0003800000 */
[----:B------:R-:W-:-:S06]  /*3200*/  IMAD R4, R15, 0x4, R22 ;  /* 0x000000040f047824 */ /* 0x000fcc00078e0216 */
[----:B------:R0:W2:Y:S02]  /*3210*/  ATOMS.ADD R4, [R4], R9 ;  /* 0x000000090404738c */ /* 0x0000a40000000000 */
.L_x_36:
[----:B------:R-:W-:Y:S05]  /*3220*/  BSYNC.RECONVERGENT B0 ;  /* 0x0000000000007941 */ /* 0x000fea0003800200 */
.L_x_35:
[----:B------:R-:W-:Y:S01]  /*3230*/  R2P PR, R17, 0x7f ;  /* 0x0000007f11007804 */ /* 0x000fe20000000000 */
[----:B--2---:R2:W3:Y:S01]  /*3240*/  SHFL.IDX PT, R45, R4, R45, 0x1f ;  /* 0x00001f2d042d7589 */ /* 0x0044e200000e0000 */
[----:B------:R-:W-:Y:S01]  /*3250*/  BSSY.RECONVERGENT B0, `(.L_x_37) ;  /* 0x0000023000007945 */ /* 0x000fe20003800200 */
[----:B------:R-:W-:-:S10]  /*3260*/  IMAD.MOV.U32 R6, RZ, RZ, RZ ;  /* 0x000000ffff067224 */ /* 0x000fd400078e00ff */
[----:B------:R-:W-:Y:S02]  /*3270*/  VOTE.ANY R0, PT, P0 ;  /* 0x0000000000007806 */ /* 0x000fe400000e0100 */
[----:B------:R-:W-:Y:S02]  /*3280*/  VOTE.ANY R5, PT, P1 ;  /* 0x0000000000057806 */ /* 0x000fe400008e0100 */
        /* <DEDUP_REMOVED lines=20> */
[----:B------:R-:W-:Y:S02]  /*33d0*/  LOP3.LUT R0, R15, R0, RZ, 0xc0, !PT ;  /* 0x000000000f007212 */ /* 0x000fe400078ec0ff */
[----:B------:R-:W-:-:S02]  /*33e0*/  SHF.R.U32.HI R15, RZ, UR6, R39 ;  /* 0x00000006ff0f7c19 */ /* 0x000fc40008011627 */
[----:B------:R-:W-:Y:S02]  /*33f0*/  LOP3.LUT R0, R19, R0, RZ, 0xc0, !PT ;  /* 0x0000000013007212 */ /* 0x000fe400078ec0ff */
[----:B------:R-:W-:Y:S02]  /*3400*/  LOP3.LUT R15, R15, UR5, RZ, 0x30, !PT ;  /* 0x000000050f0f7c12 */ /* 0x000fe4000f8e30ff */
[----:B------:R-:W4:Y:S01]  /*3410*/  FLO.U32 R19, R0 ;  /* 0x0000000000137300 */ /* 0x000f2200000e0000 */
[----:B------:R-:W-:-:S07]  /*3420*/  LOP3.LUT R5, R23, R0, RZ, 0xc0, !PT ;  /* 0x0000000017057212 */ /* 0x000fce00078ec0ff */
[----:B------:R-:W0:Y:S01]  /*3430*/  POPC R5, R5 ;  /* 0x0000000500057309 */ /* 0x000e220000000000 */
[----:B----4-:R-:W-:-:S13]  /*3440*/  ISETP.NE.AND P0, PT, R46, R19, PT ;  /* 0x000000132e00720c */ /* 0x010fda0003f05270 */
[----:B0-23--:R-:W-:Y:S05]  /*3450*/  @P0 BRA `(.L_x_38) ;  /* 0x0000000000080947 */ /* 0x00dfea0003800000 */
[----:B------:R-:W-:-:S06]  /*3460*/  IMAD R6, R17, 0x4, R22 ;  /* 0x0000000411067824 */ /* 0x000fcc00078e0216 */
[----:B------:R0:W2:Y:S02]  /*3470*/  ATOMS.ADD R6, [R6], R5 ;  /* 0x000000050606738c */ /* 0x0000a40000000000 */
.L_x_38:
[----:B------:R-:W-:Y:S05]  /*3480*/  BSYNC.RECONVERGENT B0 ;  /* 0x0000000000007941 */ /* 0x000fea0003800200 */
.L_x_37:
        /* <DEDUP_REMOVED lines=37> */
.L_x_40:
[----:B------:R-:W-:Y:S05]  /*36e0*/  BSYNC.RECONVERGENT B0 ;  /* 0x0000000000007941 */ /* 0x000fea0003800200 */
.L_x_39:
[----:B------:R-:W-:Y:S01]  /*36f0*/  R2P PR, R17, 0x7f ;  /* 0x0000007f11007804 */ /* 0x000fe20000000000 */
[----:B--2---:R2:W3:Y:S01]  /*3700*/  SHFL.IDX PT, R47, R0, R47, 0x1f ;  /* 0x00001f2f002f7589 */ /* 0x0044e200000e0000 */
[----:B------:R-:W-:Y:S11]  /*3710*/  BSSY.RECONVERGENT B0, `(.L_x_41) ;  /* 0x0000021000007945 */ /* 0x000ff60003800200 */
[----:B0-----:R-:W-:-:S02]  /*3720*/  VOTE.ANY R15, PT, P0 ;  /* 0x00000000000f7806 */ /* 0x001fc400000e0100 */
        /* <DEDUP_REMOVED lines=19> */
[----:B------:R-:W-:Y:S01]  /*3860*/  LOP3.LUT R15, R16, R15, RZ, 0xc0, !PT ;  /* 0x0000000f100f7212 */ /* 0x000fe200078ec0ff */
[----:B------:R-:W-:Y:S01]  /*3870*/  IMAD.MOV.U32 R16, RZ, RZ, RZ ;  /* 0x000000ffff107224 */ /* 0x000fe200078e00ff */
[----:B------:R-:W-:Y:S02]  /*3880*/  @!P0 LOP3.LUT R20, RZ, R20, RZ, 0x33, !PT ;  /* 0x00000014ff148212 */ /* 0x000fe400078e33ff */
[----:B------:R-:W-:-:S04]  /*3890*/  LOP3.LUT R15, R18, R15, RZ, 0xc0, !PT ;  /* 0x0000000f120f7212 */ /* 0x000fc800078ec0ff */
[----:B------:R-:W-:-:S04]  /*38a0*/  LOP3.LUT R20, R20, R15, RZ, 0xc0, !PT ;  /* 0x0000000f14147212 */ /* 0x000fc800078ec0ff */
[----:B------:R-:W0:Y:S01]  /*38b0*/  FLO.U32 R49, R20 ;  /* 0x0000001400317300 */ /* 0x000e2200000e0000 */
[----:B------:R-:W-:-:S07]  /*38c0*/  LOP3.LUT R50, R23, R20, RZ, 0xc0, !PT ;  /* 0x0000001417327212 */ /* 0x000fce00078ec0ff */
[----:B------:R-:W4:Y:S01]  /*38d0*/  POPC R50, R50 ;  /* 0x0000003200327309 */ /* 0x000f220000000000 */
[----:B0-----:R-:W-:-:S13]  /*38e0*/  ISETP.NE.AND P0, PT, R46, R49, PT ;  /* 0x000000312e00720c */ /* 0x001fda0003f05270 */
[----:B--234-:R-:W-:Y:S05]  /*38f0*/  @P0 BRA `(.L_x_42) ;  /* 0x0000000000080947 */ /* 0x01cfea0003800000 */
[----:B------:R-:W-:-:S05]  /*3900*/  IMAD R17, R17, 0x4, R22 ;  /* 0x0000000411117824 */ /* 0x000fca00078e0216 */
[----:B------:R0:W2:Y:S02]  /*3910*/  ATOMS.ADD R16, [R17], R50 ;  /* 0x000000321110738c */ /* 0x0000a40000000000 */
.L_x_42:
[----:B------:R-:W-:Y:S05]  /*3920*/  BSYNC.RECONVERGENT B0 ;  /* 0x0000000000007941 */ /* 0x000fea0003800200 */
.L_x_41:
[----:B------:R-:W-:Y:S01]  /*3930*/  R2P PR, R11, 0x7f ;  /* 0x0000007f0b007804 */ /* 0x000fe20000000000 */
[----:B--2---:R2:W3:Y:S01]  /*3940*/  SHFL.IDX PT, R49, R16, R49, 0x1f ;  /* 0x00001f3110317589 */ /* 0x0044e200000e0000 */
[----:B------:R-:W-:Y:S01]  /*3950*/  BSSY.RECONVERGENT B0, `(.L_x_43) ;  /* 0x0000021000007945 */ /* 0x000fe20003800200 */
[----:B------:R-:W-:-:S10]  /*3960*/  IMAD.MOV.U32 R20, RZ, RZ, RZ ;  /* 0x000000ffff147224 */ /* 0x000fd400078e00ff */
[----:B------:R-:W-:Y:S02]  /*3970*/  VOTE.ANY R0, PT, P0 ;  /* 0x0000000000007806 */ /* 0x000fe400000e0100 */
[----:B------:R-:W-:Y:S02]  /*3980*/  VOTE.ANY R15, PT, P1 ;  /* 0x00000000000f7806 */ /* 0x000fe400008e0100 */
[----:B------:R-:W-:Y:S02]  /*3990*/  @!P0 LOP3.LUT R0, RZ, R0, RZ, 0x33, !PT ;  /* 0x00000000ff008212 */ /* 0x000fe400078e33ff */
[----:B0-----:R-:W-:Y:S02]  /*39a0*/  VOTE.ANY R17, PT, P2 ;  /* 0x0000000000117806 */ /* 0x001fe400010e0100 */
        /* <DEDUP_REMOVED lines=25> */
[----:B------:R-:W-:-:S06]  /*3b40*/  IMAD R20, R11, 0x4, R22 ;  /* 0x000000040b147824 */ /* 0x000fcc00078e0216 */
[----:B------:R0:W2:Y:S02]  /*3b50*/  ATOMS.ADD R20, [R20], R21 ;  /* 0x000000151414738c */ /* 0x0000a40000000000 */
.L_x_44:
[----:B------:R-:W-:Y:S05]  /*3b60*/  BSYNC.RECONVERGENT B0 ;  /* 0x0000000000007941 */ /* 0x000fea0003800200 */
.L_x_43:
[----:B------:R-:W-:Y:S01]  /*3b70*/  R2P PR, R7, 0x7f ;  /* 0x0000007f07007804 */ /* 0x000fe20000000000 */
[----:B--2---:R2:W3:Y:S01]  /*3b80*/  SHFL.IDX PT, R20, R20, R15, 0x1f ;  /* 0x00001f0f14147589 */ /* 0x0044e200000e0000 */
[----:B------:R-:W-:Y:S01]  /*3b90*/  BSSY.RECONVERGENT B0, `(.L_x_45) ;  /* 0x0000023000007945 */ /* 0x000fe20003800200 */
[----:B------:R-:W-:-:S10]  /*3ba0*/  IMAD.MOV.U32 R16, RZ, RZ, RZ ;  /* 0x000000ffff107224 */ /* 0x000fd400078e00ff */
[----:B------:R-:W-:Y:S02]  /*3bb0*/  VOTE.ANY R0, PT, P0 ;  /* 0x0000000000007806 */ /* 0x000fe400000e0100 */
[----:B------:R-:W-:Y:S02]  /*3bc0*/  VOTE.ANY R11, PT, P1 ;  /* 0x00000000000b7806 */ /* 0x000fe400008e0100 */
[----:B------:R-:W-:Y:S02]  /*3bd0*/  @!P0 LOP3.LUT R0, RZ, R0, RZ, 0x33, !PT ;  /* 0x00000000ff008212 */ /* 0x000fe400078e33ff */
[----:B------:R-:W-:Y:S02]  /*3be0*/  @!P1 LOP3.LUT R11, RZ, R11, RZ, 0x33, !PT ;  /* 0x0000000bff0b9212 */ /* 0x000fe400078e33ff */
[----:B------:R-:W-:Y:S02]  /*3bf0*/  VOTE.ANY R17, PT, P2 ;  /* 0x0000000000117806 */ /* 0x000fe400010e0100 */
[----:B------:R-:W-:-:S02]  /*3c00*/  LOP3.LUT R0, R11, R0, RZ, 0xc0, !PT ;  /* 0x000000000b007212 */ /* 0x000fc400078ec0ff */
[----:B------:R-:W-:Y:S02]  /*3c10*/  VOTE.ANY R11, PT, P3 ;  /* 0x00000000000b7806 */ /* 0x000fe400018e0100 */
[----:B------:R-:W-:Y:S02]  /*3c20*/  @!P2 LOP3.LUT R17, RZ, R17, RZ, 0x33, !PT ;  /* 0x00000011ff11a212 */ /* 0x000fe400078e33ff */
[----:B------:R-:W-:Y:S02]  /*3c30*/  @!P3 LOP3.LUT R11, RZ, R11, RZ, 0x33, !PT ;  /* 0x0000000bff0bb212 */ /* 0x000fe400078e33ff */
[----:B------:R-:W-:Y:S02]  /*3c40*/  LOP3.LUT R0, R17, R0, RZ, 0xc0, !PT ;  /* 0x0000000011007212 */ /* 0x000fe400078ec0ff */
[----:B------:R-:W-:Y:S02]  /*3c50*/  LOP3.LUT P0, RZ, R7, 0x80, RZ, 0xc0, !PT ;  /* 0x0000008007ff7812 */ /* 0x000fe4000780c0ff */
[----:B------:R-:W-:-:S02]  /*3c60*/  VOTE.ANY R17, PT, P4 ;  /* 0x0000000000117806 */ /* 0x000fc400020e0100 */
[----:B------:R-:W-:Y:S02]  /*3c70*/  LOP3.LUT R0, R11, R0, RZ, 0xc0, !PT ;  /* 0x000000000b007212 */ /* 0x000fe400078ec0ff */
[----:B------:R-:W-:Y:S02]  /*3c80*/  VOTE.ANY R11, PT, P5 ;  /* 0x00000000000b7806 */ /* 0x000fe400028e0100 */
[----:B------:R-:W-:Y:S02]  /*3c90*/  @!P4 LOP3.LUT R17, RZ, R17, RZ, 0x33, !PT ;  /* 0x00000011ff11c212 */ /* 0x000fe400078e33ff */
[----:B------:R-:W-:Y:S02]  /*3ca0*/  @!P5 LOP3.LUT R11, RZ, R11, RZ, 0x33, !PT ;  /* 0x0000000bff0bd212 */ /* 0x000fe400078e33ff */
[----:B------:R-:W-:Y:S02]  /*3cb0*/  LOP3.LUT R0, R17, R0, RZ, 0xc0, !PT ;  /* 0x0000000011007212 */ /* 0x000fe400078ec0ff */
[----:B------:R-:W-:-:S02]  /*3cc0*/  VOTE.ANY R17, PT, P6 ;  /* 0x0000000000117806 */ /* 0x000fc400030e0100 */
[----:B------:R-:W-:Y:S02]  /*3cd0*/  LOP3.LUT R0, R11, R0, RZ, 0xc0, !PT ;  /* 0x000000000b007212 */ /* 0x000fe400078ec0ff */
[----:B------:R-:W-:Y:S02]  /*3ce0*/  VOTE.ANY R11, PT, P0 ;  /* 0x00000000000b7806 */ /* 0x000fe400000e0100 */
[----:B------:R-:W-:Y:S02]  /*3cf0*/  @!P6 LOP3.LUT R17, RZ, R17, RZ, 0x33, !PT ;  /* 0x00000011ff11e212 */ /* 0x000fe400078e33ff */
[----:B------:R-:W-:Y:S02]  /*3d00*/  @!P0 LOP3.LUT R11, RZ, R11, RZ, 0x33, !PT ;  /* 0x0000000bff0b8212 */ /* 0x000fe400078e33ff */
[----:B------:R-:W-:-:S04]  /*3d10*/  LOP3.LUT R0, R17, R0, RZ, 0xc0, !PT ;  /* 0x0000000011007212 */ /* 0x000fc800078ec0ff */
[----:B------:R-:W-:Y:S02]  /*3d20*/  LOP3.LUT R48, R11, R0, RZ, 0xc0, !PT ;  /* 0x000000000b307212 */ /* 0x000fe400078ec0ff */
[----:B------:R-:W-:Y:S02]  /*3d30*/  SHF.R.U32.HI R0, RZ, UR6, R36 ;  /* 0x00000006ff007c19 */ /* 0x000fe40008011624 */
[----:B------:R-:W4:Y:S01]  /*3d40*/  FLO.U32 R18, R48 ;  /* 0x0000003000127300 */ /* 0x000f2200000e0000 */
[----:B------:R-:W-:Y:S02]  /*3d50*/  LOP3.LUT R19, R23, R48, RZ, 0xc0, !PT ;  /* 0x0000003017137212 */ /* 0x000fe400078ec0ff */
[----:B------:R-:W-:-:S05]  /*3d60*/  LOP3.LUT R0, R0, UR5, RZ, 0x30, !PT ;  /* 0x0000000500007c12 */ /* 0x000fca000f8e30ff */
[----:B------:R-:W0:Y:S01]  /*3d70*/  POPC R19, R19 ;  /* 0x0000001300137309 */ /* 0x000e220000000000 */
[----:B----4-:R-:W-:-:S13]  /*3d80*/  ISETP.NE.AND P0, PT, R46, R18, PT ;  /* 0x000000122e00720c */ /* 0x010fda0003f05270 */
[----:B0-23--:R-:W-:Y:S05]  /*3d90*/  @P0 BRA `(.L_x_46) ;  /* 0x0000000000080947 */ /* 0x00dfea0003800000 */
[----:B------:R-:W-:-:S06]  /*3da0*/  IMAD R16, R7, 0x4, R22 ;  /* 0x0000000407107824 */ /* 0x000fcc00078e0216 */
[----:B------:R0:W2:Y:S02]  /*3db0*/  ATOMS.ADD R16, [R16], R19 ;  /* 0x000000131010738c */ /* 0x0000a40000000000 */
.L_x_46:
[----:B------:R-:W-:Y:S05]  /*3dc0*/  BSYNC.RECONVERGENT B0 ;  /* 0x0000000000007941 */ /* 0x000fea0003800200 */
.L_x_45:
[----:B------:R-:W-:Y:S01]  /*3dd0*/  R2P PR, R0, 0x7f ;  /* 0x0000007f00007804 */ /* 0x000fe20000000000 */
[----:B--2---:R2:W3:Y:S01]  /*3de0*/  SHFL.IDX PT, R18, R16, R18, 0x1f ;  /* 0x00001f1210127589 */ /* 0x0044e200000e0000 */
[----:B------:R-:W-:Y:S01]  /*3df0*/  SHF.R.U32.HI R11, RZ, UR6, R35 ;  /* 0x00000006ff0b7c19 */ /* 0x000fe20008011623 */
[----:B------:R-:W-:Y:S01]  /*3e00*/  BSSY.RECONVERGENT B0, `(.L_x_47) ;  /* 0x0000022000007945 */ /* 0x000fe20003800200 */
[----:B------:R-:W-:Y:S02]  /*3e10*/  IMAD.MOV.U32 R15, RZ, RZ, RZ ;  /* 0x000000ffff0f7224 */ /* 0x000fe400078e00ff */
[----:B------:R-:W-:-:S07]  /*3e20*/  LOP3.LUT R11, R11, UR5, RZ, 0x30, !PT ;  /* 0x000000050b0b7c12 */ /* 0x000fce000f8e30ff */
[----:B------:R-:W-:Y:S02]  /*3e30*/  VOTE.ANY R7, PT, P0 ;  /* 0x0000000000077806 */ /* 0x000fe400000e0100 */
[----:B------:R-:W-:Y:S02]  /*3e40*/  VOTE.ANY R48, PT, P1 ;  /* 0x0000000000307806 */ /* 0x000fe400008e0100 */
[----:B------:R-:W-:Y:S02]  /*3e50*/  @!P0 LOP3.LUT R7, RZ, R7, RZ, 0x33, !PT ;  /* 0x00000007ff078212 */ /* 0x000fe400078e33ff */
[----:B------:R-:W-:Y:S02]  /*3e60*/  @!P1 LOP3.LUT R48, RZ, R48, RZ, 0x33, !PT ;  /* 0x00000030ff309212 */ /* 0x000fe400078e33ff */
[----:B------:R-:W-:Y:S02]  /*3e70*/  LOP3.LUT P0, RZ, R0, 0x80, RZ, 0xc0, !PT ;  /* 0x0000008000ff7812 */ /* 0x000fe4000780c0ff */
[----:B------:R-:W-:-:S02]  /*3e80*/  LOP3.LUT R7, R48, R7, RZ, 0xc0, !PT ;  /* 0x0000000730077212 */ /* 0x000fc400078ec0ff */
[----:B------:R-:W-:-:S04]  /*3e90*/  VOTE.ANY R48, PT, P2 ;  /* 0x0000000000307806 */ /* 0x000fc800010e0100 */
[----:B------:R-:W-:-:S04]  /*3ea0*/  @!P2 LOP3.LUT R48, RZ, R48, RZ, 0x33, !PT ;  /* 0x00000030ff30a212 */ /* 0x000fc800078e33ff */
[----:B------:R-:W-:Y:S02]  /*3eb0*/  LOP3.LUT R7, R48, R7, RZ, 0xc0, !PT ;  /* 0x0000000730077212 */ /* 0x000fe400078ec0ff */
        /* <DEDUP_REMOVED lines=14> */
[----:B------:R-:W-:-:S04]  /*3fa0*/  LOP3.LUT R48, R48, R7, RZ, 0xc0, !PT ;  /* 0x0000000730307212 */ /* 0x000fc800078ec0ff */
[----:B------:R-:W4:Y:S01]  /*3fb0*/  FLO.U32 R52, R48 ;  /* 0x0000003000347300 */ /* 0x000f2200000e0000 */
[----:B------:R-:W-:-:S07]  /*3fc0*/  LOP3.LUT R17, R23, R48, RZ, 0xc0, !PT ;  /* 0x0000003017117212 */ /* 0x000fce00078ec0ff */
[----:B------:R-:W0:Y:S01]  /*3fd0*/  POPC R17, R17 ;  /* 0x0000001100117309 */ /* 0x000e220000000000 */
[----:B----4-:R-:W-:-:S13]  /*3fe0*/  ISETP.NE.AND P0, PT, R46, R52, PT ;  /* 0x000000342e00720c */ /* 0x010fda0003f05270 */
[----:B0-23--:R-:W-:Y:S05]  /*3ff0*/  @P0 BRA `(.L_x_48) ;  /* 0x0000000000080947 */ /* 0x00dfea0003800000 */
[----:B------:R-:W-:-:S05]  /*4000*/  IMAD R0, R0, 0x4, R22 ;  /* 0x0000000400007824 */ /* 0x000fca00078e0216 */
[----:B------:R0:W2:Y:S02]  /*4010*/  ATOMS.ADD R15, [R0], R17 ;  /* 0x00000011000f738c */ /* 0x0000a40000000000 */
.L_x_48:
[----:B------:R-:W-:Y:S05]  /*4020*/  BSYNC.RECONVERGENT B0 ;  /* 0x0000000000007941 */ /* 0x000fea0003800200 */
.L_x_47:
[----:B------:R-:W-:Y:S01]  /*4030*/  R2P PR, R11, 0x7f ;  /* 0x0000007f0b007804 */ /* 0x000fe20000000000 */
[----:B--2---:R2:W3:Y:S01]  /*4040*/  SHFL.IDX PT, R16, R15, R52, 0x1f ;  /* 0x00001f340f107589 */ /* 0x0044e200000e0000 */
[----:B------:R-:W-:Y:S11]  /*4050*/  BSSY.RECONVERGENT B0, `(.L_x_49) ;  /* 0x0000023000007945 */ /* 0x000ff60003800200 */
[----:B0-----:R-:W-:-:S02]  /*4060*/  VOTE.ANY R0, PT, P0 ;  /* 0x0000000000007806 */ /* 0x001fc400000e0100 */
[----:B------:R-:W-:Y:S02]  /*4070*/  VOTE.ANY R7, PT, P1 ;  /* 0x0000000000077806 */ /* 0x000fe400008e0100 */
[----:B------:R-:W-:Y:S02]  /*4080*/  @!P0 LOP3.LUT R0, RZ, R0, RZ, 0x33, !PT ;  /* 0x00000000ff008212 */ /* 0x000fe400078e33ff */
[----:B------:R-:W-:Y:S02]  /*4090*/  @!P1 LOP3.LUT R7, RZ, R7, RZ, 0x33, !PT ;  /* 0x00000007ff079212 */ /* 0x000fe400078e33ff */
[----:B------:R-:W-:Y:S02]  /*40a0*/  LOP3.LUT P0, RZ, R11, 0x80, RZ, 0xc0, !PT ;  /* 0x000000800bff7812 */ /* 0x000fe4000780c0ff */
        /* <DEDUP_REMOVED lines=19> */
[----:B------:R0:W4:Y:S01]  /*41e0*/  FLO.U32 R7, R0 ;  /* 0x0000000000077300 */ /* 0x00012200000e0000 */
[----:B------:R-:W-:-:S07]  /*41f0*/  LOP3.LUT R48, R23, R0, RZ, 0xc0, !PT ;  /* 0x0000000017307212 */ /* 0x000fce00078ec0ff */
[----:B--2---:R2:W1:Y:S01]  /*4200*/  POPC R15, R48 ;  /* 0x00000030000f7309 */ /* 0x0044620000000000 */
[----:B0-----:R-:W-:-:S04]  /*4210*/  SHF.R.U32.HI R0, RZ, UR6, R34 ;  /* 0x00000006ff007c19 */ /* 0x001fc80008011622 */
[----:B------:R-:W-:Y:S02]  /*4220*/  LOP3.LUT R0, R0, UR5, RZ, 0x30, !PT ;  /* 0x0000000500007c12 */ /* 0x000fe4000f8e30ff */
[----:B----4-:R-:W-:Y:S01]  /*4230*/  ISETP.NE.AND P0, PT, R46, R7, PT ;  /* 0x000000072e00720c */ /* 0x010fe20003f05270 */
[----:B--2---:R-:W-:-:S12]  /*4240*/  IMAD.MOV.U32 R48, RZ, RZ, RZ ;  /* 0x000000ffff307224 */ /* 0x004fd800078e00ff */
[----:B-1-3--:R-:W-:Y:S05]  /*4250*/  @P0 BRA `(.L_x_50) ;  /* 0x0000000000080947 */ /* 0x00afea0003800000 */
[----:B------:R-:W-:-:S06]  /*4260*/  IMAD R48, R11, 0x4, R22 ;  /* 0x000000040b307824 */ /* 0x000fcc00078e0216 */
[----:B------:R0:W1:Y:S02]  /*4270*/  ATOMS.ADD R48, [R48], R15 ;  /* 0x0000000f3030738c */ /* 0x0000640000000000 */
.L_x_50:
[----:B------:R-:W-:Y:S05]  /*4280*/  BSYNC.RECONVERGENT B0 ;  /* 0x0000000000007941 */ /* 0x000fea0003800200 */
.L_x_49:
[----:B------:R-:W-:Y:S01]  /*4290*/  R2P PR, R0, 0x7f ;  /* 0x0000007f00007804 */ /* 0x000fe20000000000 */
[----:B------:R-:W-:Y:S01]  /*42a0*/  IMAD.IADD R14, R14, 0x1, R8 ;  /* 0x000000010e0e7824 */ /* 0x000fe200078e0208 */
[----:B------:R-:W-:Y:S01]  /*42b0*/  BSSY.RECONVERGENT B0, `(.L_x_51) ;  /* 0x0000025000007945 */ /* 0x000fe20003800200 */
[----:B------:R-:W-:Y:S02]  /*42c0*/  IMAD.IADD R13, R13, 0x1, R12 ;  /* 0x000000010d0d7824 */ /* 0x000fe400078e020c */
[----:B-1----:R1:W2:Y:S08]  /*42d0*/  SHFL.IDX PT, R12, R48, R7, 0x1f ;  /* 0x00001f07300c7589 */ /* 0x0022b000000e0000 */
[----:B------:R-:W-:-:S02]  /*42e0*/  VOTE.ANY R11, PT, P0 ;  /* 0x00000000000b7806 */ /* 0x000fc400000e0100 */
[----:B------:R-:W-:Y:S01]  /*42f0*/  VOTE.ANY R8, PT, P1 ;  /* 0x0000000000087806 */ /* 0x000fe200008e0100 */
[----:B-1----:R-:W-:Y:S01]  /*4300*/  IMAD.MOV.U32 R7, RZ, RZ, RZ ;  /* 0x000000ffff077224 */ /* 0x002fe200078e00ff */
        /* <DEDUP_REMOVED lines=22> */
[----:B------:R1:W3:Y:S01]  /*4470*/  FLO.U32 R8, R52 ;  /* 0x0000003400087300 */ /* 0x0002e200000e0000 */
[----:B------:R-:W-:-:S07]  /*4480*/  LOP3.LUT R11, R23, R52, RZ, 0xc0, !PT ;  /* 0x00000034170b7212 */ /* 0x000fce00078ec0ff */
[----:B------:R-:W4:Y:S01]  /*4490*/  POPC R11, R11 ;  /* 0x0000000b000b7309 */ /* 0x000f220000000000 */
[----:B-1----:R-:W-:-:S04]  /*44a0*/  SHF.R.U32.HI R52, RZ, UR6, R26 ;  /* 0x00000006ff347c19 */ /* 0x002fc8000801161a */
[----:B------:R-:W-:Y:S02]  /*44b0*/  LOP3.LUT R48, R52, UR5, RZ, 0x30, !PT ;  /* 0x0000000534307c12 */ /* 0x000fe4000f8e30ff */
[----:B---3--:R-:W-:-:S13]  /*44c0*/  ISETP.NE.AND P0, PT, R46, R8, PT ;  /* 0x000000082e00720c */ /* 0x008fda0003f05270 */
[----:B--2-4-:R-:W-:Y:S05]  /*44d0*/  @P0 BRA `(.L_x_52) ;  /* 0x0000000000080947 */ /* 0x014fea0003800000 */
[----:B------:R-:W-:-:S05]  /*44e0*/  IMAD R0, R0, 0x4, R22 ;  /* 0x0000000400007824 */ /* 0x000fca00078e0216 */
[----:B------:R1:W2:Y:S02]  /*44f0*/  ATOMS.ADD R7, [R0], R11 ;  /* 0x0000000b0007738c */ /* 0x0002a40000000000 */
.L_x_52:
[----:B------:R-:W-:Y:S05]  /*4500*/  BSYNC.RECONVERGENT B0 ;  /* 0x0000000000007941 */ /* 0x000fea0003800200 */
.L_x_51:
[----:B------:R-:W-:Y:S01]  /*4510*/  R2P PR, R48, 0x7f ;  /* 0x0000007f30007804 */ /* 0x000fe20000000000 */
[----:B------:R-:W-:Y:S01]  /*4520*/  IMAD.IADD R10, R10, 0x1, R51 ;  /* 0x000000010a0a7824 */ /* 0x000fe200078e0233 */
[----:B--2---:R2:W3:Y:S01]  /*4530*/  SHFL.IDX PT, R8, R7, R8, 0x1f ;  /* 0x00001f0807087589 */ /* 0x0044e200000e0000 */
[----:B------:R-:W-:Y:S01]  /*4540*/  BSSY.RECONVERGENT B0, `(.L_x_53) ;  /* 0x0000024000007945 */ /* 0x000fe20003800200 */
[----:B------:R-:W-:Y:S02]  /*4550*/  IMAD.IADD R9, R9, 0x1, R45 ;  /* 0x0000000109097824 */ /* 0x000fe400078e022d */
[----:B------:R-:W-:-:S07]  /*4560*/  IMAD.MOV.U32 R45, RZ, RZ, RZ ;  /* 0x000000ffff2d7224 */ /* 0x000fce00078e00ff */
[----:B-1----:R-:W-:Y:S02]  /*4570*/  VOTE.ANY R0, PT, P0 ;  /* 0x0000000000007806 */ /* 0x002fe400000e0100 */
        /* <DEDUP_REMOVED lines=23> */
[----:B------:R-:W-:Y:S02]  /*46f0*/  SHF.R.U32.HI R51, RZ, UR6, R33 ;  /* 0x00000006ff337c19 */ /* 0x000fe40008011621 */
[----:B------:R1:W4:Y:S02]  /*4700*/  FLO.U32 R0, R52 ;  /* 0x0000003400007300 */ /* 0x00032400000e0000 */
[----:B------:R-:W-:Y:S02]  /*4710*/  LOP3.LUT R51, R51, UR5, RZ, 0x30, !PT ;  /* 0x0000000533337c12 */ /* 0x000fe4000f8e30ff */
[----:B-1----:R-:W-:-:S04]  /*4720*/  LOP3.LUT R52, R23, R52, RZ, 0xc0, !PT ;  /* 0x0000003417347212 */ /* 0x002fc800078ec0ff */
[----:B--2---:R1:W2:Y:S01]  /*4730*/  POPC R7, R52 ;  /* 0x0000003400077309 */ /* 0x0042a20000000000 */
[----:B----4-:R-:W-:-:S13]  /*4740*/  ISETP.NE.AND P0, PT, R46, R0, PT ;  /* 0x000000002e00720c */ /* 0x010fda0003f05270 */
[----:B-123--:R-:W-:Y:S05]  /*4750*/  @P0 BRA `(.L_x_54) ;  /* 0x0000000000080947 */ /* 0x00efea0003800000 */
[----:B------:R-:W-:-:S05]  /*4760*/  IMAD R48, R48, 0x4, R22 ;  /* 0x0000000430307824 */ /* 0x000fca00078e0216 */
[----:B------:R1:W2:Y:S02]  /*4770*/  ATOMS.ADD R45, [R48], R7 ;  /* 0x00000007302d738c */ /* 0x0002a40000000000 */
.L_x_54:
[----:B------:R-:W-:Y:S05]  /*4780*/  BSYNC.RECONVERGENT B0 ;  /* 0x0000000000007941 */ /* 0x000fea0003800200 */
.L_x_53:
[----:B------:R-:W-:Y:S01]  /*4790*/  R2P PR, R51, 0x7f ;  /* 0x0000007f33007804 */ /* 0x000fe20000000000 */
[----:B------:R-:W-:Y:S01]  /*47a0*/  IMAD.IADD R6, R5, 0x1, R6 ;  /* 0x0000000105067824 */ /* 0x000fe200078e0206 */
[----:B--2---:R2:W3:Y:S01]  /*47b0*/  SHFL.IDX PT, R0, R45, R0, 0x1f ;  /* 0x00001f002d007589 */ /* 0x0044e200000e0000 */
[----:B------:R-:W-:Y:S01]  /*47c0*/  IMAD.IADD R4, R4, 0x1, R47 ;  /* 0x0000000104047824 */ /* 0x000fe200078e022f */
[----:B------:R-:W-:Y:S01]  /*47d0*/  SHF.R.U32.HI R47, RZ, UR6, R32 ;  /* 0x00000006ff2f7c19 */ /* 0x000fe20008011620 */
[----:B------:R-:W-:Y:S03]  /*47e0*/  BSSY.RECONVERGENT B0, `(.L_x_55) ;  /* 0x0000022000007945 */ /* 0x000fe60003800200 */
[----:B------:R-:W-:-:S05]  /*47f0*/  LOP3.LUT R47, R47, UR5, RZ, 0x30, !PT ;  /* 0x000000052f2f7c12 */ /* 0x000fca000f8e30ff */
        /* <DEDUP_REMOVED lines=9> */
[----:B------:R-:W-:Y:S02]  /*4890*/  VOTE.ANY R48, PT, P3 ;  /* 0x0000000000307806 */ /* 0x000fe400018e0100 */
[----:B------:R-:W-:Y:S02]  /*48a0*/  VOTE.ANY R52, PT, P0 ;  /* 0x0000000000347806 */ /* 0x000fe400000e0100 */
[----:B------:R-:W-:Y:S02]  /*48b0*/  @!P3 LOP3.LUT R48, RZ, R48, RZ, 0x33, !PT ;  /* 0x00000030ff30b212 */ /* 0x000fe400078e33ff */
[----:B------:R-:W-:Y:S02]  /*48c0*/  @!P0 LOP3.LUT R52, RZ, R52, RZ, 0x33, !PT ;  /* 0x00000034ff348212 */ /* 0x000fe400078e33ff */
        /* <DEDUP_REMOVED lines=9> */
[----:B------:R-:W-:Y:S01]  /*4960*/  LOP3.LUT R5, R48, R5, RZ, 0xc0, !PT ;  /* 0x0000000530057212 */ /* 0x000fe200078ec0ff */
[----:B------:R-:W-:-:S03]  /*4970*/  IMAD.MOV.U32 R48, RZ, RZ, RZ ;  /* 0x000000ffff307224 */ /* 0x000fc600078e00ff */
[----:B------:R-:W-:-:S04]  /*4980*/  LOP3.LUT R52, R52, R5, RZ, 0xc0, !PT ;  /* 0x0000000534347212 */ /* 0x000fc800078ec0ff */
[----:B------:R1:W4:Y:S02]  /*4990*/  FLO.U32 R5, R52 ;  /* 0x0000003400057300 */ /* 0x00032400000e0000 */
[----:B-1----:R-:W-:-:S06]  /*49a0*/  LOP3.LUT R52, R23, R52, RZ, 0xc0, !PT ;  /* 0x0000003417347212 */ /* 0x002fcc00078ec0ff */
[----:B--2---:R1:W2:Y:S01]  /*49b0*/  POPC R45, R52 ;  /* 0x00000034002d7309 */ /* 0x0042a20000000000 */
[----:B----4-:R-:W-:-:S13]  /*49c0*/  ISETP.NE.AND P0, PT, R46, R5, PT ;  /* 0x000000052e00720c */ /* 0x010fda0003f05270 */
[----:B-1-3--:R-:W-:Y:S05]  /*49d0*/  @P0 BRA `(.L_x_56) ;  /* 0x0000000000080947 */ /* 0x00afea0003800000 */
[----:B------:R-:W-:-:S06]  /*49e0*/  IMAD R48, R51, 0x4, R22 ;  /* 0x0000000433307824 */ /* 0x000fcc00078e0216 */
[----:B--2---:R1:W3:Y:S02]  /*49f0*/  ATOMS.ADD R48, [R48], R45 ;  /* 0x0000002d3030738c */ /* 0x0042e40000000000 */
.L_x_56:
[----:B------:R-:W-:Y:S05]  /*4a00*/  BSYNC.RECONVERGENT B0 ;  /* 0x0000000000007941 */ /* 0x000fea0003800200 */
.L_x_55:
[----:B------:R-:W-:Y:S01]  /*4a10*/  R2P PR, R47, 0x7f ;  /* 0x0000007f2f007804 */ /* 0x000fe20000000000 */
[----:B------:R-:W-:Y:S01]  /*4a20*/  IMAD.IADD R50, R50, 0x1, R49 ;  /* 0x0000000132327824 */ /* 0x000fe200078e0231 */
[----:B---3--:R3:W4:Y:S01]  /*4a30*/  SHFL.IDX PT, R48, R48, R5, 0x1f ;  /* 0x00001f0530307589 */ /* 0x00872200000e0000 */
[----:B------:R-:W-:Y:S01]  /*4a40*/  IMAD.IADD R20, R21, 0x1, R20 ;  /* 0x0000000115147824 */ /* 0x000fe200078e0214 */
[----:B------:R-:W-:Y:S01]  /*4a50*/  SHF.R.U32.HI R21, RZ, UR6, R31 ;  /* 0x00000006ff157c19 */ /* 0x000fe2000801161f */
[----:B------:R-:W-:Y:S03]  /*4a60*/  BSSY.RECONVERGENT B0, `(.L_x_57) ;  /* 0x0000022000007945 */ /* 0x000fe60003800200 */
[----:B---3--:R-:W-:Y:S01]  /*4a70*/  LOP3.LUT R5, R21, UR5, RZ, 0x30, !PT ;  /* 0x0000000515057c12 */ /* 0x008fe2000f8e30ff */
[----:B------:R-:W-:-:S04]  /*4a80*/  IMAD.MOV.U32 R21, RZ, RZ, RZ ;  /* 0x000000ffff157224 */ /* 0x000fc800078e00ff */
        /* <DEDUP_REMOVED lines=23> */
[----:B------:R-:W-:-:S04]  /*4c00*/  LOP3.LUT R52, R49, R52, RZ, 0xc0, !PT ;  /* 0x0000003431347212 */ /* 0x000fc800078ec0ff */
[----:B------:R-:W3:Y:S01]  /*4c10*/  FLO.U32 R49, R52 ;  /* 0x0000003400317300 */ /* 0x000ee200000e0000 */
[----:B------:R-:W-:-:S07]  /*4c20*/  LOP3.LUT R51, R23, R52, RZ, 0xc0, !PT ;  /* 0x0000003417337212 */ /* 0x000fce00078ec0ff */
[----:B------:R-:W0:Y:S01]  /*4c30*/  POPC R51, R51 ;  /* 0x0000003300337309 */ /* 0x000e220000000000 */
[----:B---3--:R-:W-:-:S13]  /*4c40*/  ISETP.NE.AND P0, PT, R46, R49, PT ;  /* 0x000000312e00720c */ /* 0x008fda0003f05270 */
[----:B0---4-:R-:W-:Y:S05]  /*4c50*/  @P0 BRA `(.L_x_58) ;  /* 0x0000000000080947 */ /* 0x011fea0003800000 */
[----:B------:R-:W-:-:S05]  /*4c60*/  IMAD R52, R47, 0x4, R22 ;  /* 0x000000042f347824 */ /* 0x000fca00078e0216 */
[----:B------:R0:W3:Y:S02]  /*4c70*/  ATOMS.ADD R21, [R52], R51 ;  /* 0x000000333415738c */ /* 0x0000e40000000000 */
.L_x_58:
[----:B------:R-:W-:Y:S05]  /*4c80*/  BSYNC.RECONVERGENT B0 ;  /* 0x0000000000007941 */ /* 0x000fea0003800200 */
.L_x_57:
        /* <DEDUP_REMOVED lines=9> */
[----:B0-----:R-:W-:Y:S02]  /*4d20*/  VOTE.ANY R52, PT, P1 ;  /* 0x0000000000347806 */ /* 0x001fe400008e0100 */
        /* <DEDUP_REMOVED lines=22> */
[----:B------:R-:W0:Y:S01]  /*4e90*/  FLO.U32 R19, R52 ;  /* 0x0000003400137300 */ /* 0x000e2200000e0000 */
[----:B------:R-:W-:-:S07]  /*4ea0*/  LOP3.LUT R47, R23, R52, RZ, 0xc0, !PT ;  /* 0x00000034172f7212 */ /* 0x000fce00078ec0ff */
[----:B------:R-:W3:Y:S01]  /*4eb0*/  POPC R47, R47 ;  /* 0x0000002f002f7309 */ /* 0x000ee20000000000 */
[----:B0-----:R-:W-:-:S13]  /*4ec0*/  ISETP.NE.AND P0, PT, R46, R19, PT ;  /* 0x000000132e00720c */ /* 0x001fda0003f05270 */
[----:B---34-:R-:W-:Y:S05]  /*4ed0*/  @P0 BRA `(.L_x_60) ;  /* 0x0000000000080947 */ /* 0x018fea0003800000 */
[----:B------:R-:W-:-:S05]  /*4ee0*/  IMAD R52, R5, 0x4, R22 ;  /* 0x0000000405347824 */ /* 0x000fca00078e0216 */
[----:B------:R0:W3:Y:S02]  /*4ef0*/  ATOMS.ADD R17, [R52], R47 ;  /* 0x0000002f3411738c */ /* 0x0000e40000000000 */
.L_x_60:
[----:B------:R-:W-:Y:S05]  /*4f00*/  BSYNC.RECONVERGENT B0 ;  /* 0x0000000000007941 */ /* 0x000fea0003800200 */
.L_x_59:
        /* <DEDUP_REMOVED lines=39> */
.L_x_62:
[----:B------:R-:W-:Y:S05]  /*5180*/  BSYNC.RECONVERGENT B0 ;  /* 0x0000000000007941 */ /* 0x000fea0003800200 */
.L_x_61:
[----:B------:R-:W-:Y:S01]  /*5190*/  R2P PR, R19, 0x7f ;  /* 0x0000007f13007804 */ /* 0x000fe20000000000 */
[----:B------:R-:W-:Y:S01]  /*51a0*/  IMAD.IADD R0, R7, 0x1, R0 ;  /* 0x0000000107007824 */ /* 0x000fe200078e0200 */
[----:B---3--:R3:W4:Y:S01]  /*51b0*/  SHFL.IDX PT, R11, R11, R5, 0x1f ;  /* 0x00001f050b0b7589 */ /* 0x00872200000e0000 */
[----:B--2---:R-:W-:Y:S01]  /*51c0*/  IMAD.IADD R48, R45, 0x1, R48 ;  /* 0x000000012d307824 */ /* 0x004fe200078e0230 */
[----:B-1----:R-:W-:Y:S01]  /*51d0*/  SHF.R.U32.HI R45, RZ, UR6, R28 ;  /* 0x00000006ff2d7c19 */ /* 0x002fe2000801161c */
[----:B------:R-:W-:Y:S03]  /*51e0*/  BSSY.RECONVERGENT B0, `(.L_x_63) ;  /* 0x0000022000007945 */ /* 0x000fe60003800200 */
[----:B------:R-:W-:-:S05]  /*51f0*/  LOP3.LUT R45, R45, UR5, RZ, 0x30, !PT ;  /* 0x000000052d2d7c12 */ /* 0x000fca000f8e30ff */
        /* <DEDUP_REMOVED lines=24> */
[----:B------:R0:W1:Y:S01]  /*5380*/  FLO.U32 R7, R52 ;  /* 0x0000003400077300 */ /* 0x00006200000e0000 */
[----:B------:R-:W-:-:S07]  /*5390*/  LOP3.LUT R49, R23, R52, RZ, 0xc0, !PT ;  /* 0x0000003417317212 */ /* 0x000fce00078ec0ff */
[----:B------:R-:W2:Y:S01]  /*53a0*/  POPC R49, R49 ;  /* 0x0000003100317309 */ /* 0x000ea20000000000 */
[----:B0-----:R-:W-:Y:S01]  /*53b0*/  IMAD.MOV.U32 R52, RZ, RZ, RZ ;  /* 0x000000ffff347224 */ /* 0x001fe200078e00ff */
[----:B-1----:R-:W-:-:S13]  /*53c0*/  ISETP.NE.AND P0, PT, R46, R7, PT ;  /* 0x000000072e00720c */ /* 0x002fda0003f05270 */
[----:B--234-:R-:W-:Y:S05]  /*53d0*/  @P0 BRA `(.L_x_64) ;  /* 0x0000000000080947 */ /* 0x01cfea0003800000 */
[----:B------:R-:W-:-:S06]  /*53e0*/  IMAD R52, R19, 0x4, R22 ;  /* 0x0000000413347824 */ /* 0x000fcc00078e0216 */
[----:B------:R0:W1:Y:S02]  /*53f0*/  ATOMS.ADD R52, [R52], R49 ;  /* 0x000000313434738c */ /* 0x0000640000000000 */
.L_x_64:
[----:B------:R-:W-:Y:S05]  /*5400*/  BSYNC.RECONVERGENT B0 ;  /* 0x0000000000007941 */ /* 0x000fea0003800200 */
.L_x_63:
[----:B------:R-:W-:Y:S01]  /*5410*/  R2P PR, R45, 0x7f ;  /* 0x0000007f2d007804 */ /* 0x000fe20000000000 */
[----:B-1----:R1:W2:Y:S01]  /*5420*/  SHFL.IDX PT, R52, R52, R7, 0x1f ;  /* 0x00001f0734347589 */ /* 0x0022a200000e0000 */
[----:B------:R-:W-:Y:S11]  /*5430*/  BSSY.RECONVERGENT B0, `(.L_x_65) ;  /* 0x0000021000007945 */ /* 0x000ff60003800200 */
[----:B------:R-:W-:-:S02]  /*5440*/  VOTE.ANY R5, PT, P0 ;  /* 0x0000000000057806 */ /* 0x000fc400000e0100 */
[----:B------:R-:W-:Y:S02]  /*5450*/  VOTE.ANY R19, PT, P1 ;  /* 0x0000000000137806 */ /* 0x000fe400008e0100 */
[----:B------:R-:W-:Y:S02]  /*5460*/  @!P0 LOP3.LUT R5, RZ, R5, RZ, 0x33, !PT ;  /* 0x00000005ff058212 */ /* 0x000fe400078e33ff */
[----:B------:R-:W-:Y:S02]  /*5470*/  @!P1 LOP3.LUT R19, RZ, R19, RZ, 0x33, !PT ;  /* 0x00000013ff139212 */ /* 0x000fe400078e33ff */
[----:B-1----:R-:W-:Y:S02]  /*5480*/  VOTE.ANY R7, PT, P5 ;  /* 0x0000000000077806 */ /* 0x002fe400028e0100 */
[----:B------:R-:W-:Y:S02]  /*5490*/  LOP3.LUT R5, R19, R5, RZ, 0xc0, !PT ;  /* 0x0000000513057212 */ /* 0x000fe400078ec0ff */
[----:B------:R-:W-:-:S02]  /*54a0*/  VOTE.ANY R19, PT, P2 ;  /* 0x0000000000137806 */ /* 0x000fc400010e0100 */
        /* <DEDUP_REMOVED lines=9> */
[----:B------:R-:W-:-:S04]  /*5540*/  LOP3.LUT R5, R19, R5, RZ, 0xc0, !PT ;  /* 0x0000000513057212 */ /* 0x000fc800078ec0ff */
[----:B------:R-:W-:Y:S02]  /*5550*/  LOP3.LUT R5, R7, R5, RZ, 0xc0, !PT ;  /* 0x0000000507057212 */ /* 0x000fe400078ec0ff */
[----:B------:R-:W-:-:S04]  /*5560*/  VOTE.ANY R7, PT, P6 ;  /* 0x0000000000077806 */ /* 0x000fc800030e0100 */
[----:B------:R-:W-:-:S04]  /*5570*/  @!P6 LOP3.LUT R7, RZ, R7, RZ, 0x33, !PT ;  /* 0x00000007ff07e212 */ /* 0x000fc800078e33ff */
[----:B------:R-:W-:Y:S02]  /*5580*/  LOP3.LUT R5, R7, R5, RZ, 0xc0, !PT ;  /* 0x0000000507057212 */ /* 0x000fe400078ec0ff */
[----:B------:R-:W-:-:S04]  /*5590*/  VOTE.ANY R7, PT, P0 ;  /* 0x0000000000077806 */ /* 0x000fc800000e0100 */
[----:B------:R-:W-:-:S04]  /*55a0*/  @!P0 LOP3.LUT R7, RZ, R7, RZ, 0x33, !PT ;  /* 0x00000007ff078212 */ /* 0x000fc800078e33ff */
[----:B------:R-:W-:-:S04]  /*55b0*/  LOP3.LUT R19, R7, R5, RZ, 0xc0, !PT ;  /* 0x0000000507137212 */ /* 0x000fc800078ec0ff */
[----:B------:R-:W1:Y:S01]  /*55c0*/  FLO.U32 R7, R19 ;  /* 0x0000001300077300 */ /* 0x000e6200000e0000 */
[----:B------:R-:W-:-:S07]  /*55d0*/  LOP3.LUT R5, R23, R19, RZ, 0xc0, !PT ;  /* 0x0000001317057212 */ /* 0x000fce00078ec0ff */
[----:B------:R-:W3:Y:S01]  /*55e0*/  POPC R5, R5 ;  /* 0x0000000500057309 */ /* 0x000ee20000000000 */
[----:B-1----:R-:W-:Y:S01]  /*55f0*/  ISETP.NE.AND P0, PT, R46, R7, PT ;  /* 0x000000072e00720c */ /* 0x002fe20003f05270 */
[----:B------:R-:W-:-:S12]  /*5600*/  IMAD.MOV.U32 R46, RZ, RZ, RZ ;  /* 0x000000ffff2e7224 */ /* 0x000fd800078e00ff */
[----:B--23--:R-:W-:Y:S05]  /*5610*/  @P0 BRA `(.L_x_66) ;  /* 0x0000000000080947 */ /* 0x00cfea0003800000 */
[----:B------:R-:W-:-:S05]  /*5620*/  IMAD R22, R45, 0x4, R22 ;  /* 0x000000042d167824 */ /* 0x000fca00078e0216 */
[----:B------:R1:W2:Y:S02]  /*5630*/  ATOMS.ADD R46, [R22], R5 ;  /* 0x00000005162e738c */ /* 0x0002a40000000000 */
.L_x_66:
[----:B------:R-:W-:Y:S05]  /*5640*/  BSYNC.RECONVERGENT B0 ;  /* 0x0000000000007941 */ /* 0x000fea0003800200 */
.L_x_65:
[----:B-12---:R1:W2:Y:S01]  /*5650*/  SHFL.IDX PT, R22, R46, R7, 0x1f ;  /* 0x00001f072e167589 */ /* 0x0062a200000e0000 */
[----:B------:R-:W-:Y:S01]  /*5660*/  LOP3.LUT R19, R44, 0x80000000, RZ, 0x3c, !PT ;  /* 0x800000002c137812 */ /* 0x000fe200078e3cff */
[----:B------:R-:W-:Y:S01]  /*5670*/  IMAD.IADD R11, R15, 0x1, R11 ;  /* 0x000000010f0b7824 */ /* 0x000fe200078e020b */
[----:B------:R-:W-:Y:S01]  /*5680*/  LEA R14, R14, UR4, 0x2 ;  /* 0x000000040e0e7c11 */ /* 0x000fe2000f8e10ff */
[----:B------:R-:W-:Y:S01]  /*5690*/  BAR.SYNC.DEFER_BLOCKING 0x0 ;  /* 0x0000000000007b1d */ /* 0x000fe20000010000 */
[----:B------:R-:W-:Y:S01]  /*56a0*/  LOP3.LUT R43, R43, 0x80000000, RZ, 0x3c, !PT ;  /* 0x800000002b2b7812 */ /* 0x000fe200078e3cff */
[----:B------:R-:W-:Y:S01]  /*56b0*/  IMAD.IADD R21, R51, 0x1, R21 ;  /* 0x0000000133157824 */ /* 0x000fe200078e0215 */
[----:B------:R-:W-:Y:S01]  /*56c0*/  LEA R13, R13, UR4, 0x2 ;  /* 0x000000040d0d7c11 */ /* 0x000fe2000f8e10ff */
[----:B------:R-:W-:Y:S01]  /*56d0*/  IMAD.IADD R17, R47, 0x1, R17 ;  /* 0x000000012f117824 */ /* 0x000fe200078e0211 */
[----:B------:R-:W-:Y:S01]  /*56e0*/  LOP3.LUT R15, R42, 0x80000000, RZ, 0x3c, !PT ;  /* 0x800000002a0f7812 */ /* 0x000fe200078e3cff */
[----:B------:R-:W-:Y:S01]  /*56f0*/  IMAD.IADD R52, R49, 0x1, R52 ;  /* 0x0000000131347824 */ /* 0x000fe200078e0234 */
[----:B------:R-:W-:Y:S01]  /*5700*/  LEA R10, R10, UR4, 0x2 ;  /* 0x000000040a0a7c11 */ /* 0x000fe2000f8e10ff */
[----:B------:R-:W-:Y:S01]  /*5710*/  BSSY B1, `(.L_x_67) ;  /* 0x0000058000017945 */ /* 0x000fe20003800000 */
[----:B------:R-:W-:-:S02]  /*5720*/  LEA R42, R9, UR4, 0x2 ;  /* 0x00000004092a7c11 */ /* 0x000fc4000f8e10ff */
[----:B------:R-:W-:Y:S02]  /*5730*/  LEA R4, R4, UR4, 0x2 ;  /* 0x0000000404047c11 */ /* 0x000fe4000f8e10ff */
[----:B------:R-:W-:Y:S02]  /*5740*/  LEA R50, R50, UR4, 0x2 ;  /* 0x0000000432327c11 */ /* 0x000fe4000f8e10ff */
[----:B-1----:R-:W-:Y:S02]  /*5750*/  LEA R7, R20, UR4, 0x2 ;  /* 0x0000000414077c11 */ /* 0x002fe4000f8e10ff */
[----:B------:R-:W-:Y:S02]  /*5760*/  LEA R18, R18, UR4, 0x2 ;  /* 0x0000000412127c11 */ /* 0x000fe4000f8e10ff */
[----:B------:R-:W-:Y:S01]  /*5770*/  LEA R9, R16, UR4, 0x2 ;  /* 0x0000000410097c11 */ /* 0x000fe2000f8e10ff */
[----:B--2---:R-:W-:Y:S01]  /*5780*/  IMAD.IADD R22, R5, 0x1, R22 ;  /* 0x0000000105167824 */ /* 0x004fe200078e0216 */
[----:B------:R-:W-:-:S02]  /*5790*/  LEA R5, R6, UR4, 0x2 ;  /* 0x0000000406057c11 */ /* 0x000fc4000f8e10ff */
[----:B------:R-:W-:Y:S01]  /*57a0*/  LEA R12, R12, UR4, 0x2 ;  /* 0x000000040c0c7c11 */ /* 0x000fe2000f8e10ff */
[----:B------:R-:W-:Y:S01]  /*57b0*/  STS [R14+-0x4], R19 ;  /* 0xfffffc130e007388 */ /* 0x000fe20000000800 */
[----:B------:R-:W-:Y:S02]  /*57c0*/  LEA R48, R48, UR4, 0x2 ;  /* 0x0000000430307c11 */ /* 0x000fe4000f8e10ff */
[----:B------:R-:W-:Y:S01]  /*57d0*/  LEA R21, R21, UR4, 0x2 ;  /* 0x0000000415157c11 */ /* 0x000fe2000f8e10ff */
[----:B------:R1:W-:Y:S01]  /*57e0*/  STS [R13+-0x4], R43 ;  /* 0xfffffc2b0d007388 */ /* 0x0003e20000000800 */
[----:B------:R-:W-:Y:S02]  /*57f0*/  LEA R11, R11, UR4, 0x2 ;  /* 0x000000040b0b7c11 */ /* 0x000fe4000f8e10ff */
[----:B------:R-:W-:Y:S01]  /*5800*/  LEA R52, R52, UR4, 0x2 ;  /* 0x0000000434347c11 */ /* 0x000fe2000f8e10ff */
[----:B------:R2:W-:Y:S01]  /*5810*/  STS [R10+-0x4], R15 ;  /* 0xfffffc0f0a007388 */ /* 0x0005e20000000800 */
[----:B------:R-:W-:-:S03]  /*5820*/  ISETP.NE.AND P0, PT, R53, RZ, PT ;  /* 0x000000ff3500720c */ /* 0x000fc60003f05270 */
[----:B------:R-:W-:Y:S01]  /*5830*/  STS [R42+-0x4], R41 ;  /* 0xfffffc292a007388 */ /* 0x000fe20000000800 */
[----:B-1----:R-:W-:-:S03]  /*5840*/  LEA R13, R8, UR4, 0x2 ;  /* 0x00000004080d7c11 */ /* 0x002fc6000f8e10ff */
[----:B------:R1:W-:Y:S01]  /*5850*/  STS [R5+-0x4], R40 ;  /* 0xfffffc2805007388 */ /* 0x0003e20000000800 */
[----:B--2---:R-:W-:-:S03]  /*5860*/  LEA R15, R0, UR4, 0x2 ;  /* 0x00000004000f7c11 */ /* 0x004fc6000f8e10ff */
[----:B------:R-:W-:Y:S01]  /*5870*/  STS [R4+-0x4], R39 ;  /* 0xfffffc2704007388 */ /* 0x000fe20000000800 */
[----:B------:R-:W-:-:S03]  /*5880*/  LEA R0, R17, UR4, 0x2 ;  /* 0x0000000411007c11 */ /* 0x000fc6000f8e10ff */
[----:B------:R-:W-:Y:S01]  /*5890*/  STS [R50+-0x4], R25 ;  /* 0xfffffc1932007388 */ /* 0x000fe20000000800 */
[----:B-1----:R-:W-:-:S03]  /*58a0*/  LEA R5, R22, UR4, 0x2 ;  /* 0x0000000416057c11 */ /* 0x002fc6000f8e10ff */
[----:B------:R-:W-:Y:S04]  /*58b0*/  STS [R7+-0x4], R38 ;  /* 0xfffffc2607007388 */ /* 0x000fe80000000800 */
[----:B------:R-:W-:Y:S04]  /*58c0*/  STS [R18+-0x4], R37 ;  /* 0xfffffc2512007388 */ /* 0x000fe80000000800 */
[----:B------:R-:W-:Y:S04]  /*58d0*/  STS [R9+-0x4], R36 ;  /* 0xfffffc2409007388 */ /* 0x000fe80000000800 */
[----:B------:R-:W-:Y:S04]  /*58e0*/  STS [R12+-0x4], R35 ;  /* 0xfffffc230c007388 */ /* 0x000fe80000000800 */
[----:B------:R1:W-:Y:S04]  /*58f0*/  STS [R13+-0x4], R34 ;  /* 0xfffffc220d007388 */ /* 0x0003e80000000800 */
[----:B------:R2:W-:Y:S04]  /*5900*/  STS [R15+-0x4], R26 ;  /* 0xfffffc1a0f007388 */ /* 0x0005e80000000800 */
[----:B------:R2:W-:Y:S01]  /*5910*/  STS [R48+-0x4], R33 ;  /* 0xfffffc2130007388 */ /* 0x0005e20000000800 */
[----:B-1----:R-:W-:-:S03]  /*5920*/  LEA R13, R3, UR4, 0x3 ;  /* 0x00000004030d7c11 */ /* 0x002fc6000f8e18ff */
[----:B------:R2:W-:Y:S04]  /*5930*/  STS [R21+-0x4], R32 ;  /* 0xfffffc2015007388 */ /* 0x0005e80000000800 */
[----:B------:R2:W-:Y:S04]  /*5940*/  STS [R0+-0x4], R31 ;  /* 0xfffffc1f00007388 */ /* 0x0005e80000000800 */
[----:B------:R2:W-:Y:S04]  /*5950*/  STS [R11+-0x4], R30 ;  /* 0xfffffc1e0b007388 */ /* 0x0005e80000000800 */
[----:B------:R2:W-:Y:S04]  /*5960*/  STS [R52+-0x4], R29 ;  /* 0xfffffc1d34007388 */ /* 0x0005e80000000800 */
[----:B------:R2:W-:Y:S01]  /*5970*/  STS [R5+-0x4], R28 ;  /* 0xfffffc1c05007388 */ /* 0x0005e20000000800 */
[----:B------:R-:W-:Y:S05]  /*5980*/  @P0 BRA `(.L_x_68) ;  /* 0x0000000000c00947 */ /* 0x000fea0003800000 */
[----:B------:R-:W1:Y:S02]  /*5990*/  LDCU.64 UR10, c[0x0][0x398] ;  /* 0x00007300ff0a77ac */ /* 0x000e640008000a00 */
[----:B-1----:R-:W-:-:S04]  /*59a0*/  LEA R6, P0, R3, UR10, 0x3 ;  /* 0x0000000a03067c11 */ /* 0x002fc8000f8018ff */
[----:B------:R-:W-:-:S05]  /*59b0*/  LEA.HI.X R7, R3, UR11, RZ, 0x3, P0 ;  /* 0x0000000b03077c11 */ /* 0x000fca00080f1cff */
[----:B--2---:R-:W2:Y:S01]  /*59c0*/  LDG.E.64 R4, desc[UR8][R6.64] ;  /* 0x0000000806047981 */ /* 0x004ea2000c1e1b00 */
[----:B------:R-:W-:Y:S01]  /*59d0*/  SHF.R.S32.HI R9, RZ, 0x1f, R24 ;  /* 0x0000001fff097819 */ /* 0x000fe20000011418 */
[----:B------:R-:W-:Y:S01]  /*59e0*/  UISETP.GE.AND UP0, UPT, UR7, 0x1, UPT ;  /* 0x000000010700788c */ /* 0x000fe2000bf06270 */
[----:B------:R-:W-:Y:S01]  /*59f0*/  IMAD.MOV.U32 R0, RZ, RZ, R27 ;  /* 0x000000ffff007224 */ /* 0x000fe200078e001b */
[----:B--2---:R-:W-:-:S05]  /*5a00*/  IADD3 R4, P0, PT, -R24, R4, RZ ;  /* 0x0000000418047210 */ /* 0x004fca0007f1e1ff */
[----:B------:R-:W-:-:S05]  /*5a10*/  IMAD.X R5, R5, 0x1, ~R9, P0 ;  /* 0x0000000105057824 */ /* 0x000fca00000e0e09 */
[----:B------:R1:W-:Y:S01]  /*5a20*/  STS.64 [R13+0x7200], R4 ;  /* 0x007200040d007388 */ /* 0x0003e20000000a00 */
[----:B------:R-:W-:Y:S05]  /*5a30*/  BRA.U !UP0, `(.L_x_69) ;  /* 0x00000001086c7547 */ /* 0x000fea000b800000 */
[----:B------:R-:W-:Y:S01]  /*5a40*/  BSSY B0, `(.L_x_70) ;  /* 0x0000019000007945 */ /* 0x000fe20003800000 */
[----:B------:R-:W-:Y:S02]  /*5a50*/  IMAD.MOV.U32 R6, RZ, RZ, -0x1 ;  /* 0xffffffffff067424 */ /* 0x000fe400078e00ff */
[----:B------:R-:W-:Y:S02]  /*5a60*/  IMAD.U32 R7, RZ, RZ, UR7 ;  /* 0x00000007ff077e24 */ /* 0x000fe4000f8e00ff */
[----:B------:R-:W-:-:S07]  /*5a70*/  IMAD.MOV.U32 R0, RZ, RZ, R27 ;  /* 0x000000ffff007224 */ /* 0x000fce00078e001b */
.L_x_74:
[----:B-1----:R-:W1:Y:S01]  /*5a80*/  LDC.64 R4, c[0x0][0x380] ;  /* 0x0000e000ff047b82 */ /* 0x002e620000000a00 */
[----:B------:R-:W-:Y:S01]  /*5a90*/  VIADD R11, R7, 0xffffffff ;  /* 0xffffffff070b7836 */ /* 0x000fe20000000000 */
[----:B------:R-:W-:Y:S03]  /*5aa0*/  BSSY B2, `(.L_x_71) ;  /* 0x0000008000027945 */ /* 0x000fe60003800000 */
[----:B------:R-:W-:-:S04]  /*5ab0*/  IMAD R9, R11, 0x100, R3 ;  /* 0x000001000b097824 */ /* 0x000fc800078e0203 */
[----:B-1----:R-:W-:-:S07]  /*5ac0*/  IMAD.WIDE R4, R9, 0x4, R4 ;  /* 0x0000000409047825 */ /* 0x002fce00078e0204 */
.L_x_72:
[----:B------:R-:W-:Y:S05]  /*5ad0*/  YIELD ;  /* 0x0000000000007946 */ /* 0x000fea0003800000 */
[----:B------:R1:W-:Y:S06]  /*5ae0*/  MEMBAR.SC.CTA ;  /* 0x0000000000007992 */ /* 0x0003ec0000000000 */
[----:B-1----:R-:W2:Y:S02]  /*5af0*/  LDG.E.STRONG.SYS R8, desc[UR8][R4.64] ;  /* 0x0000000804087981 */ /* 0x002ea4000c1f5900 */
[----:B--2---:R-:W-:-:S13]  /*5b00*/  ISETP.NE.AND P0, PT, R8, RZ, PT ;  /* 0x000000ff0800720c */ /* 0x004fda0003f05270 */
[----:B------:R-:W-:Y:S05]  /*5b10*/  @!P0 BRA `(.L_x_72) ;  /* 0xfffffffc00ec8947 */ /* 0x000fea000383ffff */
[----:B------:R-:W-:Y:S05]  /*5b20*/  BSYNC B2 ;  /* 0x0000000000027941 */ /* 0x000fea0003800000 */
.L_x_71:
[----:B------:R-:W-:Y:S01]  /*5b30*/  BSSY.RECONVERGENT B2, `(.L_x_73) ;  /* 0x0000006000027945 */ /* 0x000fe20003800200 */
[C---:B------:R-:W-:Y:S02]  /*5b40*/  ISETP.GT.AND P0, PT, R8.reuse, -0x1, PT ;  /* 0xffffffff0800780c */ /* 0x040fe40003f04270 */
[----:B------:R-:W-:Y:S01]  /*5b50*/  LOP3.LUT R5, R8, 0x3fffffff, RZ, 0xc0, !PT ;  /* 0x3fffffff08057812 */ /* 0x000fe200078ec0ff */
[----:B------:R-:W-:Y:S05]  /*5b60*/  WARPSYNC.EXCLUSIVE R6 ;  /* 0x0000000006007348 */ /* 0x000fea0003a00000 */
[----:B------:R-:W-:-:S05]  /*5b70*/  IMAD.IADD R0, R5, 0x1, R0 ;  /* 0x0000000105007824 */ /* 0x000fca00078e0200 */
[----:B------:R-:W-:-:S07]  /*5b80*/  VOTE.ANY R6, PT, P0 ;  /* 0x0000000000067806 */ /* 0x000fce00000e0100 */
[----:B------:R-:W-:Y:S05]  /*5b90*/  BSYNC.RECONVERGENT B2 ;  /* 0x0000000000027941 */ /* 0x000fea0003800200 */
.L_x_73:
[----:B------:R-:W-:Y:S01]  /*5ba0*/  ISETP.GT.U32.AND P1, PT, R7, 0x1, PT ;  /* 0x000000010700780c */ /* 0x000fe20003f24070 */
[----:B------:R-:W-:-:S12]  /*5bb0*/  IMAD.MOV.U32 R7, RZ, RZ, R11 ;  /* 0x000000ffff077224 */ /* 0x000fd800078e000b */
[----:B------:R-:W-:Y:S05]  /*5bc0*/  @P0 BRA P1, `(.L_x_74) ;  /* 0xfffffffc00ac0947 */ /* 0x000fea000083ffff */
[----:B------:R-:W-:Y:S05]  /*5bd0*/  BSYNC B0 ;  /* 0x0000000000007941 */ /* 0x000fea0003800000 */
.L_x_70:
[----:B------:R2:W3:Y:S02]  /*5be0*/  LDS.64 R4, [R13+0x7200] ;  /* 0x007200000d047984 */ /* 0x0004e40000000a00 */
.L_x_69:
[----:B------:R-:W4:Y:S01]  /*5bf0*/  LDC.64 R6, c[0x0][0x380] ;  /* 0x0000e000ff067b82 */ /* 0x000f220000000a00 */
[C---:B------:R-:W-:Y:S01]  /*5c00*/  IMAD.IADD R11, R0.reuse, 0x1, -R27 ;  /* 0x00000001000b7824 */ /* 0x040fe200078e0a1b */
[----:B------:R-:W-:Y:S01]  /*5c10*/  LOP3.LUT R9, R0, 0x80000000, RZ, 0xfc, !PT ;  /* 0x8000000000097812 */ /* 0x000fe200078efcff */
[----:B------:R-:W-:-:S03]  /*5c20*/  IMAD.U32 R15, RZ, RZ, UR7 ;  /* 0x00000007ff0f7e24 */ /* 0x000fc6000f8e00ff */
[----:B-1-3--:R-:W-:Y:S01]  /*5c30*/  IADD3 R4, P0, PT, R11, R4, RZ ;  /* 0x000000040b047210 */ /* 0x00afe20007f1e0ff */
[----:B------:R-:W-:-:S03]  /*5c40*/  IMAD R15, R15, 0x100, R3 ;  /* 0x000001000f0f7824 */ /* 0x000fc600078e0203 */
[----:B------:R-:W-:-:S05]  /*5c50*/  LEA.HI.X.SX32 R5, R11, R5, 0x1, P0 ;  /* 0x000000050b057211 */ /* 0x000fca00000f0eff */
[----:B------:R1:W-:Y:S01]  /*5c60*/  STS.64 [R13+0x7200], R4 ;  /* 0x007200040d007388 */ /* 0x0003e20000000a00 */
[----:B----4-:R-:W-:-:S05]  /*5c70*/  IMAD.WIDE R6, R15, 0x4, R6 ;  /* 0x000000040f067825 */ /* 0x010fca00078e0206 */
[----:B------:R1:W-:Y:S02]  /*5c80*/  STG.E.STRONG.SYS desc[UR8][R6.64], R9 ;  /* 0x0000000906007986 */ /* 0x0003e4000c115908 */
.L_x_68:
[----:B------:R-:W-:Y:S05]  /*5c90*/  BSYNC B1 ;  /* 0x0000000000017941 */ /* 0x000fea0003800000 */
.L_x_67:
[----:B-1----:R-:W1:Y:S01]  /*5ca0*/  LDC.64 R6, c[0x0][0x390] ;  /* 0x0000e400ff067b82 */ /* 0x002e620000000a00 */
[----:B------:R-:W-:-:S06]  /*5cb0*/  UIMAD UR6, UR7, 0x1c80, URZ ;  /* 0x00001c80070678a4 */ /* 0x000fcc000f8e02ff */
[----:B--2---:R-:W-:Y:S01]  /*5cc0*/  IMAD.U32 R0, RZ, RZ, UR6 ;  /* 0x00000006ff007e24 */ /* 0x004fe2000f8e00ff */
[----:B------:R-:W2:Y:S03]  /*5cd0*/  LDC R9, c[0x0][0x3c0] ;  /* 0x0000f000ff097b82 */ /* 0x000ea60000000800 */
[----:B------:R-:W-:Y:S01]  /*5ce0*/  VIADD R0, R0, 0x1c80 ;  /* 0x00001c8000007836 */ /* 0x000fe20000000000 */
[----:B-1----:R-:W-:-:S04]  /*5cf0*/  ISETP.EQ.U32.AND P1, PT, R6, RZ, PT ;  /* 0x000000ff0600720c */ /* 0x002fc80003f22070 */
[CC--:B--2---:R-:W-:Y:S02]  /*5d00*/  ISETP.GE.AND P0, PT, R0.reuse, R9.reuse, PT ;  /* 0x000000090000720c */ /* 0x0c4fe40003f06270 */
[----:B------:R-:W-:Y:S02]  /*5d10*/  ISETP.GT.AND P3, PT, R0, R9, PT ;  /* 0x000000090000720c */ /* 0x000fe40003f64270 */
[----:B------:R-:W-:Y:S02]  /*5d20*/  ISETP.EQ.OR.EX P0, PT, R7, RZ, !P0, P1 ;  /* 0x000000ff0700720c */ /* 0x000fe40004702710 */
[C---:B------:R-:W-:Y:S02]  /*5d30*/  LEA R0, R3.reuse, UR4, 0x2 ;  /* 0x0000000403007c11 */ /* 0x040fe4000f8e10ff */
[----:B------:R-:W-:-:S13]  /*5d40*/  ISETP.GT.U32.OR P0, PT, R3, 0xff, P0 ;  /* 0x000000ff0300780c */ /* 0x000fda0000704470 */
[----:B------:R-:W-:Y:S05]  /*5d50*/  @P0 BRA `(.L_x_75) ;  /* 0x0000000000200947 */ /* 0x000fea0003800000 */
[----:B------:R-:W1:Y:S01]  /*5d60*/  LDS.64 R4, [R13+0x7200] ;  /* 0x007200000d047984 */ /* 0x000e620000000a00 */
[C---:B------:R-:W-:Y:S02]  /*5d70*/  LEA R6, P2, R3.reuse, R6, 0x3 ;  /* 0x0000000603067211 */ /* 0x040fe400078418ff */
[--C-:B------:R-:W-:Y:S02]  /*5d80*/  SHF.R.S32.HI R11, RZ, 0x1f, R27.reuse ;  /* 0x0000001fff0b7819 */ /* 0x100fe4000001141b */
[----:B------:R-:W-:Y:S02]  /*5d90*/  LEA.HI.X R7, R3, R7, RZ, 0x3, P2 ;  /* 0x0000000703077211 */ /* 0x000fe400010f1cff */
[----:B-1----:R-:W-:Y:S02]  /*5da0*/  IADD3 R4, P0, P1, R4, R24, R27 ;  /* 0x0000001804047210 */ /* 0x002fe4000791e01b */
[----:B------:R-:W-:-:S04]  /*5db0*/  SHF.R.S32.HI R24, RZ, 0x1f, R24 ;  /* 0x0000001fff187819 */ /* 0x000fc80000011418 */
[----:B------:R-:W-:-:S05]  /*5dc0*/  IADD3.X R5, PT, PT, R5, R24, R11, P0, P1 ;  /* 0x0000001805057210 */ /* 0x000fca00007e240b */
[----:B------:R1:W-:Y:S02]  /*5dd0*/  STG.E.64 desc[UR8][R6.64], R4 ;  /* 0x0000000406007986 */ /* 0x0003e4000c101b08 */
.L_x_75:
[----:B------:R-:W-:Y:S05]  /*5de0*/  WARPSYNC.ALL ;  /* 0x0000000000007948 */ /* 0x000fea0003800000 */
[----:B------:R-:W-:Y:S06]  /*5df0*/  BAR.SYNC.DEFER_BLOCKING 0x0 ;  /* 0x0000000000007b1d */ /* 0x000fec0000010000 */
[----:B------:R-:W-:Y:S05]  /*5e00*/  @P3 BRA `(.L_x_76) ;  /* 0x0000000c009c3947 */ /* 0x000fea0003800000 */
[----:B------:R-:W1:Y:S01]  /*5e10*/  LDS R2, [R0] ;  /* 0x0000000000027984 */ /* 0x000e620000000800 */
[----:B------:R-:W1:Y:S01]  /*5e20*/  LDCU UR6, c[0x0][0x3c4] ;  /* 0x00007880ff0677ac */ /* 0x000e620008000800 */
[----:B------:R-:W2:Y:S01]  /*5e30*/  LDCU.64 UR10, c[0x0][0x3a0] ;  /* 0x00007400ff0a77ac */ /* 0x000ea20008000a00 */
[----:B-1----:R-:W-:Y:S02]  /*5e40*/  SHF.R.U32.HI R4, RZ, UR6, R2 ;  /* 0x00000006ff047c19 */ /* 0x002fe40008011602 */
[----:B------:R-:W-:Y:S02]  /*5e50*/  LOP3.LUT R11, R2, 0x80000000, RZ, 0x3c, !PT ;  /* 0x80000000020b7812 */ /* 0x000fe400078e3cff */
[----:B------:R-:W-:-:S04]  /*5e60*/  LOP3.LUT R4, R4, UR5, RZ, 0x30, !PT ;  /* 0x0000000504047c12 */ /* 0x000fc8000f8e30ff */
[----:B------:R-:W-:-:S06]  /*5e70*/  LEA R5, R4, UR4, 0x3 ;  /* 0x0000000404057c11 */ /* 0x000fcc000f8e18ff */
[----:B------:R-:W1:Y:S02]  /*5e80*/  LDS.64 R4, [R5+0x7200] ;  /* 0x0072000005047984 */ /* 0x000e640000000a00 */
[----:B-1----:R-:W-:-:S05]  /*5e90*/  IADD3 R4, P0, PT, R4, R3, RZ ;  /* 0x0000000304047210 */ /* 0x002fca0007f1e0ff */
[----:B------:R-:W-:Y:S01]  /*5ea0*/  IMAD.X R7, RZ, RZ, R5, P0 ;  /* 0x000000ffff077224 */ /* 0x000fe200000e0605 */
[----:B--2---:R-:W-:-:S04]  /*5eb0*/  LEA R6, P0, R4, UR10, 0x2 ;  /* 0x0000000a04067c11 */ /* 0x004fc8000f8010ff */
[----:B------:R-:W-:-:S05]  /*5ec0*/  LEA.HI.X R7, R4, UR11, R7, 0x2, P0 ;  /* 0x0000000b04077c11 */ /* 0x000fca00080f1407 */
[----:B------:R-:W-:Y:S01]  /*5ed0*/  STG.E desc[UR8][R6.64], R11 ;  /* 0x0000000b06007986 */ /* 0x000fe2000c101908 */
[----:B------:R-:W-:-:S03]  /*5ee0*/  NOP ;  /* 0x0000000000007918 */ /* 0x000fc60000000000 */
[----:B------:R-:W1:Y:S02]  /*5ef0*/  LDS R2, [R0+0x600] ;  /* 0x0006000000027984 */ /* 0x000e640000000800 */
[----:B-1----:R-:W-:Y:S02]  /*5f00*/  SHF.R.U32.HI R4, RZ, UR6, R2 ;  /* 0x00000006ff047c19 */ /* 0x002fe40008011602 */
[----:B------:R-:W-:Y:S02]  /*5f10*/  LOP3.LUT R11, R2, 0x80000000, RZ, 0x3c, !PT ;  /* 0x80000000020b7812 */ /* 0x000fe400078e3cff */
[----:B------:R-:W-:-:S04]  /*5f20*/  LOP3.LUT R4, R4, UR5, RZ, 0x30, !PT ;  /* 0x0000000504047c12 */ /* 0x000fc8000f8e30ff */
[----:B------:R-:W-:-:S06]  /*5f30*/  LEA R5, R4, UR4, 0x3 ;  /* 0x0000000404057c11 */ /* 0x000fcc000f8e18ff */
[----:B------:R-:W1:Y:S02]  /*5f40*/  LDS.64 R4, [R5+0x7200] ;  /* 0x0072000005047984 */ /* 0x000e640000000a00 */
[----:B-1----:R-:W-:-:S05]  /*5f50*/  IADD3 R4, P0, PT, R4, R3, RZ ;  /* 0x0000000304047210 */ /* 0x002fca0007f1e0ff */
[----:B------:R-:W-:Y:S01]  /*5f60*/  IMAD.X R9, RZ, RZ, R5, P0 ;  /* 0x000000ffff097224 */ /* 0x000fe200000e0605 */
[----:B------:R-:W-:-:S04]  /*5f70*/  LEA R8, P0, R4, UR10, 0x2 ;  /* 0x0000000a04087c11 */ /* 0x000fc8000f8010ff */
        /* <DEDUP_REMOVED lines=196> */
[----:B-1----:R-:W-:-:S04]  /*6bc0*/  SHF.R.U32.HI R2, RZ, UR6, R0 ;  /* 0x00000006ff027c19 */ /* 0x002fc80008011600 */
[----:B------:R-:W-:-:S04]  /*6bd0*/  LOP3.LUT R2, R2, UR5, RZ, 0x30, !PT ;  /* 0x0000000502027c12 */ /* 0x000fc8000f8e30ff */
[----:B------:R-:W-:-:S06]  /*6be0*/  LEA R4, R2, UR4, 0x3 ;  /* 0x0000000402047c11 */ /* 0x000fcc000f8e18ff */
[----:B------:R-:W1:Y:S02]  /*6bf0*/  LDS.64 R4, [R4+0x7200] ;  /* 0x0072000004047984 */ /* 0x000e640000000a00 */
[----:B-1----:R-:W-:-:S05]  /*6c00*/  IADD3 R3, P0, PT, R4, R3, RZ ;  /* 0x0000000304037210 */ /* 0x002fca0007f1e0ff */
[----:B------:R-:W-:Y:S01]  /*6c10*/  IMAD.X R6, RZ, RZ, R5, P0 ;  /* 0x000000ffff067224 */ /* 0x000fe200000e0605 */
[C---:B------:R-:W-:Y:S02]  /*6c20*/  LEA R2, P0, R3.reuse, UR10, 0x2 ;  /* 0x0000000a03027c11 */ /* 0x040fe4000f8010ff */
[----:B------:R-:W-:Y:S02]  /*6c30*/  LOP3.LUT R5, R0, 0x80000000, RZ, 0x3c, !PT ;  /* 0x8000000000057812 */ /* 0x000fe400078e3cff */
[----:B------:R-:W-:-:S05]  /*6c40*/  LEA.HI.X R3, R3, UR11, R6, 0x2, P0 ;  /* 0x0000000b03037c11 */ /* 0x000fca00080f1406 */
[----:B------:R-:W-:Y:S01]  /*6c50*/  STG.E desc[UR8][R2.64+0x6c00], R5 ;  /* 0x006c000502007986 */ /* 0x000fe2000c101908 */
[----:B------:R-:W-:Y:S01]  /*6c60*/  NOP ;  /* 0x0000000000007918 */ /* 0x000fe20000000000 */
[----:B------:R-:W-:Y:S05]  /*6c70*/  EXIT ;  /* 0x000000000000794d */ /* 0x000fea0003800000 */
.L_x_76:
[----:B-1----:R-:W-:Y:S01]  /*6c80*/  IMAD.U32 R4, RZ, RZ, UR7 ;  /* 0x00000007ff047e24 */ /* 0x002fe2000f8e00ff */
[----:B------:R-:W-:Y:S01]  /*6c90*/  BSSY.RECONVERGENT B0, `(.L_x_77) ;  /* 0x000001e000007945 */ /* 0x000fe20003800200 */
[C---:B------:R-:W-:Y:S02]  /*6ca0*/  VIADD R6, R3.reuse, 0x300 ;  /* 0x0000030003067836 */ /* 0x040fe40000000000 */
[----:B------:R-:W-:Y:S02]  /*6cb0*/  IMAD R5, R4, -0x1c80, R9 ;  /* 0xffffe38004057824 */ /* 0x000fe400078e0209 */
[C---:B------:R-:W-:Y:S02]  /*6cc0*/  VIADD R4, R3.reuse, 0x180 ;  /* 0x0000018003047836 */ /* 0x040fe40000000000 */
[C---:B------:R-:W-:Y:S01]  /*6cd0*/  VIADD R8, R3.reuse, 0x480 ;  /* 0x0000048003087836 */ /* 0x040fe20000000000 */
[CC--:B------:R-:W-:Y:S01]  /*6ce0*/  ISETP.GE.AND P1, PT, R3.reuse, R5.reuse, PT ;  /* 0x000000050300720c */ /* 0x0c0fe20003f26270 */
[C---:B------:R-:W-:Y:S01]  /*6cf0*/  VIADD R10, R3.reuse, 0xa80 ;  /* 0x00000a80030a7836 */ /* 0x040fe20000000000 */
[-C--:B------:R-:W-:Y:S01]  /*6d00*/  ISETP.GE.AND P2, PT, R4, R5.reuse, PT ;  /* 0x000000050400720c */ /* 0x080fe20003f46270 */
[C---:B------:R-:W-:Y:S01]  /*6d10*/  VIADD R4, R3.reuse, 0x600 ;  /* 0x0000060003047836 */ /* 0x040fe20000000000 */
[-C--:B------:R-:W-:Y:S01]  /*6d20*/  ISETP.GE.AND P3, PT, R6, R5.reuse, PT ;  /* 0x000000050600720c */ /* 0x080fe20003f66270 */
[C---:B------:R-:W-:Y:S01]  /*6d30*/  VIADD R6, R3.reuse, 0x780 ;  /* 0x0000078003067836 */ /* 0x040fe20000000000 */
[-C--:B------:R-:W-:Y:S01]  /*6d40*/  ISETP.GE.AND P4, PT, R8, R5.reuse, PT ;  /* 0x000000050800720c */ /* 0x080fe20003f86270 */
[----:B------:R-:W-:Y:S01]  /*6d50*/  VIADD R8, R3, 0x900 ;  /* 0x0000090003087836 */ /* 0x000fe20000000000 */
[----:B------:R-:W-:-:S02]  /*6d60*/  ISETP.GE.AND P5, PT, R4, R5, PT ;  /* 0x000000050400720c */ /* 0x000fc40003fa6270 */
[-C--:B------:R-:W-:Y:S02]  /*6d70*/  ISETP.GE.AND P6, PT, R6, R5.reuse, PT ;  /* 0x000000050600720c */ /* 0x080fe40003fc6270 */
[----:B------:R-:W-:Y:S01]  /*6d80*/  ISETP.GE.AND P0, PT, R8, R5, PT ;  /* 0x000000050800720c */ /* 0x000fe20003f06270 */
[----:B------:R-:W-:-:S12]  /*6d90*/  @P1 BRA `(.L_x_78) ;  /* 0x0000000000341947 */ /* 0x000fd80003800000 */
[----:B------:R-:W1:Y:S01]  /*6da0*/  LDS R4, [R0] ;  /* 0x0000000000047984 */ /* 0x000e620000000800 */
[----:B------:R-:W1:Y:S01]  /*6db0*/  LDCU UR6, c[0x0][0x3c4] ;  /* 0x00007880ff0677ac */ /* 0x000e620008000800 */
[----:B------:R-:W2:Y:S01]  /*6dc0*/  LDCU.64 UR10, c[0x0][0x3a0] ;  /* 0x00007400ff0a77ac */ /* 0x000ea20008000a00 */
[----:B-1----:R-:W-:-:S04]  /*6dd0*/  SHF.R.U32.HI R6, RZ, UR6, R4 ;  /* 0x00000006ff067c19 */ /* 0x002fc80008011604 */
[----:B------:R-:W-:-:S04]  /*6de0*/  LOP3.LUT R6, R6, UR5, RZ, 0x30, !PT ;  /* 0x0000000506067c12 */ /* 0x000fc8000f8e30ff */
[----:B------:R-:W-:-:S05]  /*6df0*/  LEA R8, R6, UR4, 0x3 ;  /* 0x0000000406087c11 */ /* 0x000fca000f8e18ff */
[----:B------:R-:W1:Y:S02]  /*6e00*/  LDS.64 R6, [R8+0x7200] ;  /* 0x0072000008067984 */ /* 0x000e640000000a00 */
[----:B-1----:R-:W-:-:S05]  /*6e10*/  IADD3 R9, P1, PT, R6, R3, RZ ;  /* 0x0000000306097210 */ /* 0x002fca0007f3e0ff */
[----:B------:R-:W-:Y:S01]  /*6e20*/  IMAD.X R12, RZ, RZ, R7, P1 ;  /* 0x000000ffff0c7224 */ /* 0x000fe200008e0607 */
[----:B--2---:R-:W-:-:S04]  /*6e30*/  LEA R6, P1, R9, UR10, 0x2 ;  /* 0x0000000a09067c11 */ /* 0x004fc8000f8210ff */
[----:B------:R-:W-:Y:S02]  /*6e40*/  LEA.HI.X R7, R9, UR11, R12, 0x2, P1 ;  /* 0x0000000b09077c11 */ /* 0x000fe400088f140c */
[----:B------:R-:W-:-:S05]  /*6e50*/  LOP3.LUT R9, R4, 0x80000000, RZ, 0x3c, !PT ;  /* 0x8000000004097812 */ /* 0x000fca00078e3cff */
[----:B------:R1:W-:Y:S02]  /*6e60*/  STG.E desc[UR8][R6.64], R9 ;  /* 0x0000000906007986 */ /* 0x0003e4000c101908 */
.L_x_78:
[----:B------:R-:W-:Y:S05]  /*6e70*/  BSYNC.RECONVERGENT B0 ;  /* 0x0000000000007941 */ /* 0x000fea0003800200 */
.L_x_77:
[----:B------:R-:W-:Y:S01]  /*6e80*/  NOP ;  /* 0x0000000000007918 */ /* 0x000fe20000000000 */
[----:B------:R-:W-:Y:S01]  /*6e90*/  BSSY.RECONVERGENT B0, `(.L_x_79) ;  /* 0x0000011000007945 */ /* 0x000fe20003800200 */
[----:B------:R-:W-:Y:S02]  /*6ea0*/  ISETP.GE.AND P1, PT, R10, R5, PT ;  /* 0x000000050a00720c */ /* 0x000fe40003f26270 */
[----:B------:R-:W-:Y:S01]  /*6eb0*/  LOP3.LUT R10, R3, 0xc00, RZ, 0xfc, !PT ;  /* 0x00000c00030a7812 */ /* 0x000fe200078efcff */
[----:B------:R-:W-:Y:S10]  /*6ec0*/  @P2 BRA `(.L_x_80) ;  /* 0x0000000000342947 */ /* 0x000ff40003800000 */
[----:B------:R-:W1:Y:S01]  /*6ed0*/  LDS R4, [R0+0x600] ;  /* 0x0006000000047984 */ /* 0x000e620000000800 */
        /* <DEDUP_REMOVED lines=12> */
.L_x_80:
[----:B------:R-:W-:Y:S05]  /*6fa0*/  BSYNC.RECONVERGENT B0 ;  /* 0x0000000000007941 */ /* 0x000fea0003800200 */
.L_x_79:
[----:B------:R-:W-:Y:S01]  /*6fb0*/  NOP ;  /* 0x0000000000007918 */ /* 0x000fe20000000000 */
[----:B------:R-:W-:Y:S01]  /*6fc0*/  BSSY.RECONVERGENT B0, `(.L_x_81) ;  /* 0x0000011000007945 */ /* 0x000fe20003800200 */
[----:B------:R-:W-:Y:S01]  /*6fd0*/  ISETP.GE.AND P2, PT, R10, R5, PT ;  /* 0x000000050a00720c */ /* 0x000fe20003f46270 */
[----:B------:R-:W-:Y:S02]  /*6fe0*/  VIADD R10, R3, 0xd80 ;  /* 0x00000d80030a7836 */ /* 0x000fe40000000000 */
[----:B------:R-:W-:Y:S10]  /*6ff0*/  @P3 BRA `(.L_x_82) ;  /* 0x0000000000343947 */ /* 0x000ff40003800000 */
[----:B------:R-:W1:Y:S01]  /*7000*/  LDS R4, [R0+0xc00] ;  /* 0x000c000000047984 */ /* 0x000e620000000800 */
[----:B------:R-:W1:Y:S01]  /*7010*/  LDCU UR6, c[0x0][0x3c4] ;  /* 0x00007880ff0677ac */ /* 0x000e620008000800 */
[----:B------:R-:W3:Y:S01]  /*7020*/  LDCU.64 UR10, c[0x0][0x3a0] ;  /* 0x00007400ff0a77ac */ /* 0x000ee20008000a00 */
[----:B-12---:R-:W-:-:S04]  /*7030*/  SHF.R.U32.HI R6, RZ, UR6, R4 ;  /* 0x00000006ff067c19 */ /* 0x006fc80008011604 */
[----:B------:R-:W-:-:S04]  /*7040*/  LOP3.LUT R6, R6, UR5, RZ, 0x30, !PT ;  /* 0x0000000506067c12 */ /* 0x000fc8000f8e30ff */
[----:B------:R-:W-:-:S05]  /*7050*/  LEA R8, R6, UR4, 0x3 ;  /* 0x0000000406087c11 */ /* 0x000fca000f8e18ff */
[----:B------:R-:W1:Y:S02]  /*7060*/  LDS.64 R6, [R8+0x7200] ;  /* 0x0072000008067984 */ /* 0x000e640000000a00 */
[----:B-1----:R-:W-:-:S05]  /*7070*/  IADD3 R9, P3, PT, R6, R3, RZ ;  /* 0x0000000306097210 */ /* 0x002fca0007f7e0ff */
[----:B------:R-:W-:Y:S01]  /*7080*/  IMAD.X R12, RZ, RZ, R7, P3 ;  /* 0x000000ffff0c7224 */ /* 0x000fe200018e0607 */
[----:B---3--:R-:W-:-:S04]  /*7090*/  LEA R6, P3, R9, UR10, 0x2 ;  /* 0x0000000a09067c11 */ /* 0x008fc8000f8610ff */
[----:B------:R-:W-:Y:S02]  /*70a0*/  LEA.HI.X R7, R9, UR11, R12, 0x2, P3 ;  /* 0x0000000b09077c11 */ /* 0x000fe400098f140c */
[----:B------:R-:W-:-:S05]  /*70b0*/  LOP3.LUT R9, R4, 0x80000000, RZ, 0x3c, !PT ;  /* 0x8000000004097812 */ /* 0x000fca00078e3cff */
[----:B------:R3:W-:Y:S02]  /*70c0*/  STG.E desc[UR8][R6.64+0xc00], R9 ;  /* 0x000c000906007986 */ /* 0x0007e4000c101908 */
.L_x_82:
[----:B------:R-:W-:Y:S05]  /*70d0*/  BSYNC.RECONVERGENT B0 ;  /* 0x0000000000007941 */ /* 0x000fea0003800200 */
.L_x_81:
[----:B------:R-:W-:Y:S01]  /*70e0*/  NOP ;  /* 0x0000000000007918 */ /* 0x000fe20000000000 */
[----:B------:R-:W-:Y:S01]  /*70f0*/  BSSY.RECONVERGENT B0, `(.L_x_83) ;  /* 0x0000011000007945 */ /* 0x000fe20003800200 */
[----:B------:R-:W-:Y:S01]  /*7100*/  ISETP.GE.AND P3, PT, R10, R5, PT ;  /* 0x000000050a00720c */ /* 0x000fe20003f66270 */
[----:B------:R-:W-:Y:S02]  /*7110*/  VIADD R10, R3, 0xf00 ;  /* 0x00000f00030a7836 */ /* 0x000fe40000000000 */
[----:B------:R-:W-:Y:S10]  /*7120*/  @P4 BRA `(.L_x_84) ;  /* 0x0000000000344947 */ /* 0x000ff40003800000 */
[----:B------:R-:W1:Y:S01]  /*7130*/  LDS R4, [R0+0x1200] ;  /* 0x0012000000047984 */ /* 0x000e620000000800 */
[----:B------:R-:W1:Y:S01]  /*7140*/  LDCU UR6, c[0x0][0x3c4] ;  /* 0x00007880ff0677ac */ /* 0x000e620008000800 */
[----:B------:R-:W4:Y:S01]  /*7150*/  LDCU.64 UR10, c[0x0][0x3a0] ;  /* 0x00007400ff0a77ac */ /* 0x000f220008000a00 */
[----:B-123--:R-:W-:-:S04]  /*7160*/  SHF.R.U32.HI R6, RZ, UR6, R4 ;  /* 0x00000006ff067c19 */ /* 0x00efc80008011604 */
[----:B------:R-:W-:-:S04]  /*7170*/  LOP3.LUT R6, R6, UR5, RZ, 0x30, !PT ;  /* 0x0000000506067c12 */ /* 0x000fc8000f8e30ff */
[----:B------:R-:W-:-:S05]  /*7180*/  LEA R8, R6, UR4, 0x3 ;  /* 0x0000000406087c11 */ /* 0x000fca000f8e18ff */
[----:B------:R-:W1:Y:S02]  /*7190*/  LDS.64 R6, [R8+0x7200] ;  /* 0x0072000008067984 */ /* 0x000e640000000a00 */
[----:B-1----:R-:W-:-:S05]  /*71a0*/  IADD3 R9, P4, PT, R6, R3, RZ ;  /* 0x0000000306097210 */ /* 0x002fca0007f9e0ff */
[----:B------:R-:W-:Y:S01]  /*71b0*/  IMAD.X R12, RZ, RZ, R7, P4 ;  /* 0x000000ffff0c7224 */ /* 0x000fe200020e0607 */
[----:B----4-:R-:W-:-:S04]  /*71c0*/  LEA R6, P4, R9, UR10, 0x2 ;  /* 0x0000000a09067c11 */ /* 0x010fc8000f8810ff */
[----:B------:R-:W-:Y:S02]  /*71d0*/  LEA.HI.X R7, R9, UR11, R12, 0x2, P4 ;  /* 0x0000000b09077c11 */ /* 0x000fe4000a0f140c */
[----:B------:R-:W-:-:S05]  /*71e0*/  LOP3.LUT R9, R4, 0x80000000, RZ, 0x3c, !PT ;  /* 0x8000000004097812 */ /* 0x000fca00078e3cff */
[----:B------:R4:W-:Y:S02]  /*71f0*/  STG.E desc[UR8][R6.64+0x1200], R9 ;  /* 0x0012000906007986 */ /* 0x0009e4000c101908 */
.L_x_84:
[----:B------:R-:W-:Y:S05]  /*7200*/  BSYNC.RECONVERGENT B0 ;  /* 0x0000000000007941 */ /* 0x000fea0003800200 */
.L_x_83:
[----:B------:R-:W-:Y:S01]  /*7210*/  NOP ;  /* 0x0000000000007918 */ /* 0x000fe20000000000 */
[----:B------:R-:W-:Y:S01]  /*7220*/  BSSY.RECONVERGENT B0, `(.L_x_85) ;  /* 0x0000011000007945 */ /* 0x000fe20003800200 */
[----:B------:R-:W-:Y:S01]  /*7230*/  ISETP.GE.AND P4, PT, R10, R5, PT ;  /* 0x000000050a00720c */ /* 0x000fe20003f86270 */
[----:B------:R-:W-:Y:S02]  /*7240*/  VIADD R10, R3, 0x1080 ;  /* 0x00001080030a7836 */ /* 0x000fe40000000000 */
[----:B------:R-:W-:Y:S10]  /*7250*/  @P5 BRA `(.L_x_86) ;  /* 0x0000000000345947 */ /* 0x000ff40003800000 */
[----:B------:R-:W1:Y:S01]  /*7260*/  LDS R4, [R0+0x1800] ;  /* 0x0018000000047984 */ /* 0x000e620000000800 */
[----:B------:R-:W1:Y:S01]  /*7270*/  LDCU UR6, c[0x0][0x3c4] ;  /* 0x00007880ff0677ac */ /* 0x000e620008000800 */
[----:B------:R-:W5:Y:S01]  /*7280*/  LDCU.64 UR10, c[0x0][0x3a0] ;  /* 0x00007400ff0a77ac */ /* 0x000f620008000a00 */
[----:B-1234-:R-:W-:-:S04]  /*7290*/  SHF.R.U32.HI R6, RZ, UR6, R4 ;  /* 0x00000006ff067c19 */ /* 0x01efc80008011604 */
[----:B------:R-:W-:-:S04]  /*72a0*/  LOP3.LUT R6, R6, UR5, RZ, 0x30, !PT ;  /* 0x0000000506067c12 */ /* 0x000fc8000f8e30ff */
[----:B------:R-:W-:-:S05]  /*72b0*/  LEA R8, R6, UR4, 0x3 ;  /* 0x0000000406087c11 */ /* 0x000fca000f8e18ff */
[----:B------:R-:W1:Y:S02]  /*72c0*/  LDS.64 R6, [R8+0x7200] ;  /* 0x0072000008067984 */ /* 0x000e640000000a00 */
[----:B-1----:R-:W-:-:S05]  /*72d0*/  IADD3 R9, P5, PT, R6, R3, RZ ;  /* 0x0000000306097210 */ /* 0x002fca0007fbe0ff */
[----:B------:R-:W-:Y:S01]  /*72e0*/  IMAD.X R12, RZ, RZ, R7, P5 ;  /* 0x000000ffff0c7224 */ /* 0x000fe200028e0607 */
[----:B-----5:R-:W-:-:S04]  /*72f0*/  LEA R6, P5, R9, UR10, 0x2 ;  /* 0x0000000a09067c11 */ /* 0x020fc8000f8a10ff */
[----:B------:R-:W-:Y:S02]  /*7300*/  LEA.HI.X R7, R9, UR11, R12, 0x2, P5 ;  /* 0x0000000b09077c11 */ /* 0x000fe4000a8f140c */
[----:B------:R-:W-:-:S05]  /*7310*/  LOP3.LUT R9, R4, 0x80000000, RZ, 0x3c, !PT ;  /* 0x8000000004097812 */ /* 0x000fca00078e3cff */
[----:B------:R1:W-:Y:S02]  /*7320*/  STG.E desc[UR8][R6.64+0x1800], R9 ;  /* 0x0018000906007986 */ /* 0x0003e4000c101908 */
.L_x_86:
[----:B------:R-:W-:Y:S05]  /*7330*/  BSYNC.RECONVERGENT B0 ;  /* 0x0000000000007941 */ /* 0x000fea0003800200 */
.L_x_85:
        /* <DEDUP_REMOVED lines=18> */
.L_x_88:
[----:B------:R-:W-:Y:S05]  /*7460*/  BSYNC.RECONVERGENT B0 ;  /* 0x0000000000007941 */ /* 0x000fea0003800200 */
.L_x_87:
        /* <DEDUP_REMOVED lines=18> */
.L_x_90:
[----:B------:R-:W-:Y:S05]  /*7590*/  BSYNC.RECONVERGENT B0 ;  /* 0x0000000000007941 */ /* 0x000fea0003800200 */
.L_x_89:
        /* <DEDUP_REMOVED lines=18> */
.L_x_92:
[----:B------:R-:W-:Y:S05]  /*76c0*/  BSYNC.RECONVERGENT B0 ;  /* 0x0000000000007941 */ /* 0x000fea0003800200 */
.L_x_91:
        /* <DEDUP_REMOVED lines=18> */
.L_x_94:
[----:B------:R-:W-:Y:S05]  /*77f0*/  BSYNC.RECONVERGENT B0 ;  /* 0x0000000000007941 */ /* 0x000fea0003800200 */
.L_x_93:
[----:B------:R-:W-:Y:S01]  /*7800*/  NOP ;  /* 0x0000000000007918 */ /* 0x000fe20000000000 */
[----:B------:R-:W-:Y:S01]  /*7810*/  BSSY.RECONVERGENT B0, `(.L_x_95) ;  /* 0x0000011000007945 */ /* 0x000fe20003800200 */
[----:B------:R-:W-:Y:S02]  /*7820*/  ISETP.GE.AND P2, PT, R10, R5, PT ;  /* 0x000000050a00720c */ /* 0x000fe40003f46270 */
[----:B------:R-:W-:Y:S01]  /*7830*/  LOP3.LUT R10, R3, 0x1800, RZ, 0xfc, !PT ;  /* 0x00001800030a7812 */ /* 0x000fe200078efcff */
        /* <DEDUP_REMOVED lines=14> */
.L_x_96:
[----:B------:R-:W-:Y:S05]  /*7920*/  BSYNC.RECONVERGENT B0 ;  /* 0x0000000000007941 */ /* 0x000fea0003800200 */
.L_x_95:
        /* <DEDUP_REMOVED lines=18> */
.L_x_98:
[----:B------:R-:W-:Y:S05]  /*7a50*/  BSYNC.RECONVERGENT B0 ;  /* 0x0000000000007941 */ /* 0x000fea0003800200 */
.L_x_97:
[----:B------:R-:W-:Y:S01]  /*7a60*/  NOP ;  /* 0x0000000000007918 */ /* 0x000fe20000000000 */
[----:B------:R-:W-:Y:S01]  /*7a70*/  BSSY.RECONVERGENT B0, `(.L_x_99) ;  /* 0x0000010000007945 */ /* 0x000fe20003800200 */
[----:B------:R-:W-:-:S03]  /*7a80*/  ISETP.GE.AND P4, PT, R10, R5, PT ;  /* 0x000000050a00720c */ /* 0x000fc60003f86270 */
        /* <DEDUP_REMOVED lines=14> */
.L_x_100:
[----:B------:R-:W-:Y:S05]  /*7b70*/  BSYNC.RECONVERGENT B0 ;  /* 0x0000000000007941 */ /* 0x000fea0003800200 */
.L_x_99:
[----:B------:R-:W-:Y:S01]  /*7b80*/  NOP ;  /* 0x0000000000007918 */ /* 0x000fe20000000000 */
[----:B------:R-:W-:Y:S04]  /*7b90*/  BSSY.RECONVERGENT B0, `(.L_x_101) ;  /* 0x000000f000007945 */ /* 0x000fe80003800200 */
[----:B------:R-:W-:Y:S05]  /*7ba0*/  @P6 BRA `(.L_x_102) ;  /* 0x0000000000346947 */ /* 0x000fea0003800000 */
        /* <DEDUP_REMOVED lines=13> */
.L_x_102:
[----:B------:R-:W-:Y:S05]  /*7c80*/  BSYNC.RECONVERGENT B0 ;  /* 0x0000000000007941 */ /* 0x000fea0003800200 */
.L_x_101:
        /* <DEDUP_REMOVED lines=16> */
.L_x_104:
[----:B------:R-:W-:Y:S05]  /*7d90*/  BSYNC.RECONVERGENT B0 ;  /* 0x0000000000007941 */ /* 0x000fea0003800200 */
.L_x_103:
        /* <DEDUP_REMOVED lines=16> */
.L_x_106:
[----:B------:R-:W-:Y:S05]  /*7ea0*/  BSYNC.RECONVERGENT B0 ;  /* 0x0000000000007941 */ /* 0x000fea0003800200 */
.L_x_105:
        /* <DEDUP_REMOVED lines=16> */
.L_x_108:
[----:B------:R-:W-:Y:S05]  /*7fb0*/  BSYNC.RECONVERGENT B0 ;  /* 0x0000000000007941 */ /* 0x000fea0003800200 */
.L_x_107:
        /* <DEDUP_REMOVED lines=16> */
.L_x_110:
[----:B------:R-:W-:Y:S05]  /*80c0*/  BSYNC.RECONVERGENT B0 ;  /* 0x0000000000007941 */ /* 0x000fea0003800200 */
.L_x_109:
        /* <DEDUP_REMOVED lines=16> */
.L_x_112:
[----:B------:R-:W-:Y:S05]  /*81d0*/  BSYNC.RECONVERGENT B0 ;  /* 0x0000000000007941 */ /* 0x000fea0003800200 */
.L_x_111:
[----:B------:R-:W-:Y:S01]  /*81e0*/  NOP ;  /* 0x0000000000007918 */ /* 0x000fe20000000000 */
[----:B------:R-:W5:Y:S01]  /*81f0*/  LDS R0, [R0+0x6c00] ;  /* 0x006c000000007984 */ /* 0x000f620000000800 */
[----:B------:R-:W5:Y:S02]  /*8200*/  LDCU UR6, c[0x0][0x3c4] ;  /* 0x00007880ff0677ac */ /* 0x000f640008000800 */
[----:B-----5:R-:W-:-:S04]  /*8210*/  SHF.R.U32.HI R2, RZ, UR6, R0 ;  /* 0x00000006ff027c19 */ /* 0x020fc80008011600 */
[----:B------:R-:W-:-:S04]  /*8220*/  LOP3.LUT R2, R2, UR5, RZ, 0x30, !PT ;  /* 0x0000000502027c12 */ /* 0x000fc8000f8e30ff */
[----:B-1234-:R-:W-:Y:S01]  /*8230*/  LEA R6, R2, UR4, 0x3 ;  /* 0x0000000402067c11 */ /* 0x01efe2000f8e18ff */
[----:B------:R-:W-:-:S05]  /*8240*/  VIADD R2, R3, 0x1b00 ;  /* 0x00001b0003027836 */ /* 0x000fca0000000000 */
[----:B------:R-:W1:Y:S01]  /*8250*/  LDS.64 R6, [R6+0x7200] ;  /* 0x0072000006067984 */ /* 0x000e620000000a00 */
[----:B------:R-:W-:-:S13]  /*8260*/  ISETP.GE.AND P0, PT, R2, R5, PT ;  /* 0x000000050200720c */ /* 0x000fda0003f06270 */
[----:B------:R-:W2:Y:S01]  /*8270*/  @!P0 LDC.64 R8, c[0x0][0x3a0] ;  /* 0x0000e800ff088b82 */ /* 0x000ea20000000a00 */
[----:B------:R-:W-:Y:S02]  /*8280*/  @!P0 LOP3.LUT R5, R0, 0x80000000, RZ, 0x3c, !PT ;  /* 0x8000000000058812 */ /* 0x000fe400078e3cff */
[----:B-1----:R-:W-:-:S05]  /*8290*/  IADD3 R3, P1, PT, R6, R3, RZ ;  /* 0x0000000306037210 */ /* 0x002fca0007f3e0ff */
[----:B------:R-:W-:Y:S01]  /*82a0*/  IMAD.X R4, RZ, RZ, R7, P1 ;  /* 0x000000ffff047224 */ /* 0x000fe200008e0607 */
[----:B--2---:R-:W-:-:S04]  /*82b0*/  @!P0 LEA R2, P1, R3, R8, 0x2 ;  /* 0x0000000803028211 */ /* 0x004fc800078210ff */
[----:B------:R-:W-:-:S05]  /*82c0*/  @!P0 LEA.HI.X R3, R3, R9, R4, 0x2, P1 ;  /* 0x0000000903038211 */ /* 0x000fca00008f1404 */
[----:B------:R-:W-:Y:S01]  /*82d0*/  @!P0 STG.E desc[UR8][R2.64+0x6c00], R5 ;  /* 0x006c000502008986 */ /* 0x000fe2000c101908 */
[----:B------:R-:W-:Y:S01]  /*82e0*/  NOP ;  /* 0x0000000000007918 */ /* 0x000fe20000000000 */
[----:B------:R-:W-:Y:S05]  /*82f0*/  EXIT ;  /* 0x000000000000794d */ /* 0x000fea0003800000 */
.L_x_26:
[----:B------:R-:W-:Y:S02]  /*8300*/  IMAD.MOV.U32 R50, RZ, RZ, R19 ;  /* 0x000000ffff327224 */ /* 0x000fe400078e0013 */
[----:B------:R-:W-:Y:S02]  /*8310*/  IMAD.MOV.U32 R49, RZ, RZ, 0x1 ;  /* 0x00000001ff317424 */ /* 0x000fe400078e00ff */
[----:B------:R-:W-:Y:S02]  /*8320*/  IMAD.MOV.U32 R52, RZ, RZ, RZ ;  /* 0x000000ffff347224 */ /* 0x000fe400078e00ff */
[----:B------:R-:W-:-:S07]  /*8330*/  IMAD.MOV.U32 R47, RZ, RZ, -0x1 ;  /* 0xffffffffff2f7424 */ /* 0x000fce00078e00ff */
[----:B------:R-:W-:Y:S05]  /*8340*/  WARPSYNC.COLLECTIVE R47, `(.L_x_113) ;  /* 0x000000002f087348 */ /* 0x000fea0003c00000 */
[----:B------:R0:W1:Y:S02]  /*8350*/  SHFL.UP P0, R48, R50, R49, R52 ;  /* 0x0400003132307389 */ /* 0x0000640000000034 */
[----:B01----:R-:W-:Y:S05]  /*8360*/  ENDCOLLECTIVE ;  /* 0x000000000000791b */ /* 0x003fea0003800000 */
.L_x_113:
[----:B------:R-:W-:Y:S02]  /*8370*/  IMAD.MOV.U32 R49, RZ, RZ, 0x2 ;  /* 0x00000002ff317424 */ /* 0x000fe400078e00ff */
[----:B------:R-:W-:-:S04]  /*8380*/  IMAD.MOV.U32 R20, RZ, RZ, R48 ;  /* 0x000000ffff147224 */ /* 0x000fc800078e0030 */
[----:B------:R-:W-:-:S04]  /*8390*/  @P0 IMAD.IADD R20, R19, 0x1, R20 ;  /* 0x0000000113140824 */ /* 0x000fc800078e0214 */
[----:B------:R-:W-:-:S07]  /*83a0*/  IMAD.MOV.U32 R50, RZ, RZ, R20 ;  /* 0x000000ffff327224 */ /* 0x000fce00078e0014 */
[----:B------:R-:W-:Y:S05]  /*83b0*/  WARPSYNC.COLLECTIVE R47, `(.L_x_114) ;  /* 0x000000002f087348 */ /* 0x000fea0003c00000 */
[----:B------:R0:W1:Y:S02]  /*83c0*/  SHFL.UP P0, R48, R50, R49, R52 ;  /* 0x0400003132307389 */ /* 0x0000640000000034 */
[----:B01----:R-:W-:Y:S05]  /*83d0*/  ENDCOLLECTIVE ;  /* 0x000000000000791b */ /* 0x003fea0003800000 */
.L_x_114:
[----:B------:R-:W-:Y:S02]  /*83e0*/  IMAD.MOV.U32 R49, RZ, RZ, 0x4 ;  /* 0x00000004ff317424 */ /* 0x000fe400078e00ff */
[----:B------:R-:W-:-:S04]  /*83f0*/  IMAD.MOV.U32 R21, RZ, RZ, R48 ;  /* 0x000000ffff157224 */ /* 0x000fc800078e0030 */
[----:B------:R-:W-:-:S04]  /*8400*/  @P0 IMAD.IADD R21, R20, 0x1, R21 ;  /* 0x0000000114150824 */ /* 0x000fc800078e0215 */
[----:B------:R-:W-:-:S07]  /*8410*/  IMAD.MOV.U32 R50, RZ, RZ, R21 ;  /* 0x000000ffff327224 */ /* 0x000fce00078e0015 */
[----:B------:R-:W-:Y:S05]  /*8420*/  WARPSYNC.COLLECTIVE R47, `(.L_x_115) ;  /* 0x000000002f087348 */ /* 0x000fea0003c00000 */
[----:B------:R0:W1:Y:S02]  /*8430*/  SHFL.UP P0, R48, R50, R49, R52 ;  /* 0x0400003132307389 */ /* 0x0000640000000034 */
[----:B01----:R-:W-:Y:S05]  /*8440*/  ENDCOLLECTIVE ;  /* 0x000000000000791b */ /* 0x003fea0003800000 */
.L_x_115:
[----:B------:R-:W-:Y:S02]  /*8450*/  IMAD.MOV.U32 R49, RZ, RZ, 0x8 ;  /* 0x00000008ff317424 */ /* 0x000fe400078e00ff */
[----:B------:R-:W-:-:S04]  /*8460*/  IMAD.MOV.U32 R22, RZ, RZ, R48 ;  /* 0x000000ffff167224 */ /* 0x000fc800078e0030 */
[----:B------:R-:W-:-:S04]  /*8470*/  @P0 IMAD.IADD R22, R21, 0x1, R22 ;  /* 0x0000000115160824 */ /* 0x000fc800078e0216 */
[----:B------:R-:W-:-:S07]  /*8480*/  IMAD.MOV.U32 R50, RZ, RZ, R22 ;  /* 0x000000ffff327224 */ /* 0x000fce00078e0016 */
[----:B------:R-:W-:Y:S05]  /*8490*/  WARPSYNC.COLLECTIVE R47, `(.L_x_116) ;  /* 0x000000002f087348 */ /* 0x000fea0003c00000 */
[----:B------:R0:W1:Y:S02]  /*84a0*/  SHFL.UP P0, R48, R50, R49, R52 ;  /* 0x0400003132307389 */ /* 0x0000640000000034 */
[----:B01----:R-:W-:Y:S05]  /*84b0*/  ENDCOLLECTIVE ;  /* 0x000000000000791b */ /* 0x003fea0003800000 */
.L_x_116:
[----:B------:R-:W-:Y:S02]  /*84c0*/  IMAD.MOV.U32 R49, RZ, RZ, 0x10 ;  /* 0x00000010ff317424 */ /* 0x000fe400078e00ff */
[----:B------:R-:W-:-:S04]  /*84d0*/  IMAD.MOV.U32 R23, RZ, RZ, R48 ;  /* 0x000000ffff177224 */ /* 0x000fc800078e0030 */
[----:B------:R-:W-:-:S04]  /*84e0*/  @P0 IMAD.IADD R23, R22, 0x1, R23 ;  /* 0x0000000116170824 */ /* 0x000fc800078e0217 */
[----:B------:R-:W-:-:S07]  /*84f0*/  IMAD.MOV.U32 R50, RZ, RZ, R23 ;  /* 0x000000ffff327224 */ /* 0x000fce00078e0017 */
[----:B------:R-:W-:Y:S05]  /*8500*/  WARPSYNC.COLLECTIVE R47, `(.L_x_117) ;  /* 0x000000002f087348 */ /* 0x000fea0003c00000 */
[----:B------:R0:W1:Y:S02]  /*8510*/  SHFL.UP P0, R48, R50, R49, R52 ;  /* 0x0400003132307389 */ /* 0x0000640000000034 */
[----:B01----:R-:W-:Y:S05]  /*8520*/  ENDCOLLECTIVE ;  /* 0x000000000000791b */ /* 0x003fea0003800000 */
.L_x_117:
[----:B------:R-:W-:Y:S05]  /*8530*/  BRA `(.L_x_118) ;  /* 0xffffff9c00b07947 */ /* 0x000fea000383ffff */
.L_x_119:
[----:B------:R-:W-:-:S00]  /*8540*/  BRA `(.L_x_119) ;  /* 0xfffffffc00fc7947 */ /* 0x000fc0000383ffff */
[----:B------:R-:W-:-:S00]  /*8550*/  NOP ;  /* 0x0000000000007918 */ /* 0x000fc00000000000 */
        /* <DEDUP_REMOVED lines=10> */
.L_x_299:


//--------------------- .text._ZN3cub18CUB_300001_SM_10006detail10radix_sort33DeviceRadixSortExclusiveSumKernelINS1_5radix10policy_hubIiNS0_8NullTypeEyE10Policy1000EyEEvPT0_ --------------------------
	.section	.text._ZN3cub18CUB_300001_SM_10006detail10radix_sort33DeviceRadixSortExclusiveSumKernelINS1_5radix10policy_hubIiNS0_8NullTypeEyE10Policy1000EyEEvPT0_,"ax",@progbits
	.align	128
        .global         _ZN3cub18CUB_300001_SM_10006detail10radix_sort33DeviceRadixSortExclusiveSumKernelINS1_5radix10policy_hubIiNS0_8NullTypeEyE10Policy1000EyEEvPT0_
        .type           _ZN3cub18CUB_300001_SM_10006detail10radix_sort33DeviceRadixSortExclusiveSumKernelINS1_5radix10policy_hubIiNS0_8NullTypeEyE10Policy1000EyEEvPT0_,@function
        .size           _ZN3cub18CUB_300001_SM_10006detail10radix_sort33DeviceRadixSortExclusiveSumKernelINS1_5radix10policy_hubIiNS0_8NullTypeEyE10Policy1000EyEEvPT0_,(.L_x_300 - _ZN3cub18CUB_300001_SM_10006detail10radix_sort33DeviceRadixSortExclusiveSumKernelINS1_5radix10policy_hubIiNS0_8NullTypeEyE10Policy1000EyEEvPT0_)
        .other          _ZN3cub18CUB_300001_SM_10006detail10radix_sort33DeviceRadixSortExclusiveSumKernelINS1_5radix10policy_hubIiNS0_8NullTypeEyE10Policy1000EyEEvPT0_,@"STO_CUDA_ENTRY STV_DEFAULT"
_ZN3cub18CUB_300001_SM_10006detail10radix_sort33DeviceRadixSortExclusiveSumKernelINS1_5radix10policy_hubIiNS0_8NullTypeEyE10Policy1000EyEEvPT0_:
.text._ZN3cub18CUB_300001_SM_10006detail10radix_sort33DeviceRadixSortExclusiveSumKernelINS1_5radix10policy_hubIiNS0_8NullTypeEyE10Policy1000EyEEvPT0_:
[----:B------:R-:W-:Y:S01]  /*0000*/  LDC R1, c[0x0][0x37c] ;  /* 0x0000df00ff017b82 */ /* 0x000fe20000000800 */
[----:B------:R-:W0:Y:S07]  /*0010*/  S2R R18, SR_TID.X ;  /* 0x0000000000127919 */ /* 0x000e2e0000002100 */
[----:B------:R-:W1:Y:S01]  /*0020*/  LDC.64 R16, c[0x0][0x380] ;  /* 0x0000e000ff107b82 */ /* 0x000e620000000a00 */
[----:B------:R-:W2:Y:S01]  /*0030*/  LDCU.64 UR4, c[0x0][0x358] ;  /* 0x00006b00ff0477ac */ /* 0x000ea20008000a00 */
[----:B------:R-:W3:Y:S01]  /*0040*/  S2R R5, SR_CTAID.X ;  /* 0x0000000000057919 */ /* 0x000ee20000002500 */
[----:B0-----:R-:W-:Y:S01]  /*0050*/  ISETP.GT.U32.AND P1, PT, R18, 0xff, PT ;  /* 0x000000ff1200780c */ /* 0x001fe20003f24070 */
[----:B---3--:R-:W-:-:S04]  /*0060*/  IMAD R5, R5, 0x100, R18 ;  /* 0x0000010005057824 */ /* 0x008fc800078e0212 */
[----:B-1----:R-:W-:-:S08]  /*0070*/  IMAD.WIDE R16, R5, 0x8, R16 ;  /* 0x0000000805107825 */ /* 0x002fd000078e0210 */
[----:B--2---:R-:W2:Y:S01]  /*0080*/  @!P1 LDG.E.64 R2, desc[UR4][R16.64] ;  /* 0x0000000410029981 */ /* 0x004ea2000c1e1b00 */
[----:B------:R-:W-:Y:S02]  /*0090*/  MOV R0, 0x400 ;  /* 0x0000040000007802 */ /* 0x000fe40000000f00 */
[C---:B------:R-:W-:Y:S01]  /*00a0*/  ISETP.GT.U32.AND P0, PT, R18.reuse, 0x1f, PT ;  /* 0x0000001f1200780c */ /* 0x040fe20003f04070 */
[----:B------:R-:W0:Y:S02]  /*00b0*/  S2R R5, SR_CgaCtaId ;  /* 0x0000000000057919 */ /* 0x000e240000008800 */
[----:B0-----:R-:W-:Y:S02]  /*00c0*/  LEA R5, R5, R0, 0x18 ;  /* 0x0000000005057211 */ /* 0x001fe400078ec0ff */
[----:B------:R-:W-:-:S05]  /*00d0*/  LEA.HI R0, R18, R18, RZ, 0x1d ;  /* 0x0000001212007211 */ /* 0x000fca00078fe8ff */
[----:B------:R-:W-:-:S05]  /*00e0*/  IMAD R0, R0, 0x8, R5 ;  /* 0x0000000800007824 */ /* 0x000fca00078e0205 */
[----:B--2---:R0:W-:Y:S01]  /*00f0*/  STS.64 [R0+0x10], R2 ;  /* 0x0000100200007388 */ /* 0x0041e20000000a00 */
[----:B------:R-:W-:Y:S06]  /*0100*/  BAR.SYNC.DEFER_BLOCKING 0x0 ;  /* 0x0000000000007b1d */ /* 0x000fec0000010000 */
[----:B------:R-:W-:Y:S05]  /*0110*/  @P0 BRA `(.L_x_120) ;  /* 0x0000000400240947 */ /* 0x000fea0003800000 */
[----:B------:R-:W-:Y:S01]  /*0120*/  IMAD R18, R18, 0x48, R5 ;  /* 0x0000004812127824 */ /* 0x000fe200078e0205 */
[----:B------:R-:W-:-:S04]  /*0130*/  UMOV UR6, 0xffffffff ;  /* 0xffffffff00067882 */ /* 0x000fc80000000000 */
[----:B------:R-:W-:Y:S04]  /*0140*/  LDS.64 R14, [R18+0x10] ;  /* 0x00001000120e7984 */ /* 0x000fe80000000a00 */
[----:B------:R-:W-:Y:S04]  /*0150*/  LDS.64 R12, [R18+0x18] ;  /* 0x00001800120c7984 */ /* 0x000fe80000000a00 */
[----:B------:R-:W1:Y:S04]  /*0160*/  LDS.64 R10, [R18+0x20] ;  /* 0x00002000120a7984 */ /* 0x000e680000000a00 */
[----:B------:R-:W-:Y:S04]  /*0170*/  LDS.64 R8, [R18+0x28] ;  /* 0x0000280012087984 */ /* 0x000fe80000000a00 */
[----:B------:R-:W2:Y:S04]  /*0180*/  LDS.64 R6, [R18+0x30] ;  /* 0x0000300012067984 */ /* 0x000ea80000000a00 */
[----:B------:R-:W-:Y:S04]  /*0190*/  LDS.64 R4, [R18+0x38] ;  /* 0x0000380012047984 */ /* 0x000fe80000000a00 */
[----:B0-----:R-:W0:Y:S04]  /*01a0*/  LDS.64 R2, [R18+0x40] ;  /* 0x0000400012027984 */ /* 0x001e280000000a00 */
[----:B------:R-:W3:Y:S01]  /*01b0*/  LDS.64 R20, [R18+0x48] ;  /* 0x0000480012147984 */ /* 0x000ee20000000a00 */
[----:B-1----:R-:W-:-:S04]  /*01c0*/  IADD3 R19, P3, P4, R10, R12, R14 ;  /* 0x0000000c0a137210 */ /* 0x002fc80007c7e00e */
[----:B------:R-:W-:Y:S02]  /*01d0*/  IADD3.X R23, PT, PT, R11, R13, R15, P3, P4 ;  /* 0x0000000d0b177210 */ /* 0x000fe40001fe840f */
[----:B--2---:R-:W-:-:S04]  /*01e0*/  IADD3 R19, P0, P2, R6, R19, R8 ;  /* 0x0000001306137210 */ /* 0x004fc80007a1e008 */
[----:B------:R-:W-:Y:S02]  /*01f0*/  IADD3.X R23, PT, PT, R7, R23, R9, P0, P2 ;  /* 0x0000001707177210 */ /* 0x000fe400007e4409 */
[----:B0-----:R-:W-:-:S04]  /*0200*/  IADD3 R19, P3, P4, R2, R19, R4 ;  /* 0x0000001302137210 */ /* 0x001fc80007c7e004 */
[----:B---3--:R-:W-:Y:S02]  /*0210*/  IADD3 R20, P0, PT, R20, R19, RZ ;  /* 0x0000001314147210 */ /* 0x008fe40007f1e0ff */
[----:B------:R-:W-:-:S05]  /*0220*/  IADD3.X R19, PT, PT, R3, R23, R5, P3, P4 ;  /* 0x0000001703137210 */ /* 0x000fca0001fe8405 */
[----:B------:R-:W-:Y:S01]  /*0230*/  IMAD.X R19, R21, 0x1, R19, P0 ;  /* 0x0000000115137824 */ /* 0x000fe200000e0613 */
[----:B------:R-:W-:Y:S06]  /*0240*/  BRA.DIV UR6, `(.L_x_121) ;  /* 0x0000000206f07947 */ /* 0x000fec000b800000 */
[----:B------:R-:W0:Y:S04]  /*0250*/  SHFL.UP PT, R27, R20, 0x1, RZ ;  /* 0x04200000141b7989 */ /* 0x000e2800000e00ff */
[----:B------:R-:W1:Y:S01]  /*0260*/  SHFL.UP P0, R25, R19, 0x1, RZ ;  /* 0x0420000013197989 */ /* 0x000e6200000000ff */
[----:B0-----:R-:W-:-:S04]  /*0270*/  IADD3 R22, P2, PT, R27, R20, RZ ;  /* 0x000000141b167210 */ /* 0x001fc80007f5e0ff */
[----:B-1----:R-:W-:Y:S01]  /*0280*/  SEL R27, R22, R27, P0 ;  /* 0x0000001b161b7207 */ /* 0x002fe20000000000 */
[----:B------:R-:W-:-:S04]  /*0290*/  IMAD.X R26, R25, 0x1, R19, P2 ;  /* 0x00000001191a7824 */ /* 0x000fc800010e0613 */
[----:B------:R-:W0:Y:S01]  /*02a0*/  SHFL.UP PT, R28, R27, 0x2, RZ ;  /* 0x044000001b1c7989 */ /* 0x000e2200000e00ff */
[----:B------:R-:W-:-:S05]  /*02b0*/  SEL R26, R26, R25, P0 ;  /* 0x000000191a1a7207 */ /* 0x000fca0000000000 */
[----:B------:R-:W1:Y:S01]  /*02c0*/  SHFL.UP P0, R25, R26, 0x2, RZ ;  /* 0x044000001a197989 */ /* 0x000e6200000000ff */
[----:B0-----:R-:W-:-:S05]  /*02d0*/  IADD3 R21, P2, PT, R28, R27, RZ ;  /* 0x0000001b1c157210 */ /* 0x001fca0007f5e0ff */
[----:B-1----:R-:W-:Y:S01]  /*02e0*/  IMAD.X R22, R25, 0x1, R26, P2 ;  /* 0x0000000119167824 */ /* 0x002fe200010e061a */
[----:B------:R-:W-:-:S04]  /*02f0*/  SEL R28, R21, R28, P0 ;  /* 0x0000001c151c7207 */ /* 0x000fc80000000000 */
[----:B------:R-:W-:Y:S01]  /*0300*/  SEL R29, R22, R25, P0 ;  /* 0x00000019161d7207 */ /* 0x000fe20000000000 */
        /* <DEDUP_REMOVED lines=12> */
[----:B------:R0:W1:Y:S04]  /*03d0*/  SHFL.UP PT, R28, R27, 0x10, RZ ;  /* 0x060000001b1c7989 */ /* 0x00006800000e00ff */
[----:B------:R0:W2:Y:S02]  /*03e0*/  SHFL.UP P0, R25, R26, 0x10, RZ ;  /* 0x060000001a197989 */ /* 0x0000a400000000ff */
.L_x_132:
[----:B-1----:R-:W-:-:S04]  /*03f0*/  IADD3 R21, P2, PT, R28, R27, RZ ;  /* 0x0000001b1c157210 */ /* 0x002fc80007f5e0ff */
[----:B--2---:R-:W-:Y:S01]  /*0400*/  SEL R21, R21, R28, P0 ;  /* 0x0000001c15157207 */ /* 0x004fe20000000000 */
[----:B------:R-:W-:-:S05]  /*0410*/  IMAD.X R22, R25, 0x1, R26, P2 ;  /* 0x0000000119167824 */ /* 0x000fca00010e061a */
[----:B------:R-:W-:Y:S02]  /*0420*/  SEL R22, R22, R25, P0 ;  /* 0x0000001916167207 */ /* 0x000fe40000000000 */
[----:B------:R-:W-:-:S05]  /*0430*/  IADD3 R20, P0, PT, R21, -R20, RZ ;  /* 0x8000001415147210 */ /* 0x000fca0007f1e0ff */
[----:B------:R-:W-:Y:S01]  /*0440*/  IMAD.X R21, R22, 0x1, ~R19, P0 ;  /* 0x0000000116157824 */ /* 0x000fe200000e0e13 */
[----:B------:R-:W-:-:S04]  /*0450*/  IADD3 R14, P0, PT, R14, R20, RZ ;  /* 0x000000140e0e7210 */ /* 0x000fc80007f1e0ff */
[----:B------:R1:W-:Y:S01]  /*0460*/  STS.64 [R18+0x10], R20 ;  /* 0x0000101412007388 */ /* 0x0003e20000000a00 */
[----:B------:R-:W-:Y:S01]  /*0470*/  IMAD.X R15, R15, 0x1, R21, P0 ;  /* 0x000000010f0f7824 */ /* 0x000fe200000e0615 */
        /* <DEDUP_REMOVED lines=17> */
[----:B------:R-:W-:-:S05]  /*0590*/  IMAD.X R3, R3, 0x1, R5, P0 ;  /* 0x0000000103037824 */ /* 0x000fca00000e0605 */
[----:B------:R1:W-:Y:S03]  /*05a0*/  STS.64 [R18+0x48], R2 ;  /* 0x0000480212007388 */ /* 0x0003e60000000a00 */
.L_x_120:
[----:B------:R-:W-:Y:S05]  /*05b0*/  WARPSYNC.ALL ;  /* 0x0000000000007948 */ /* 0x000fea0003800000 */
[----:B------:R-:W-:Y:S06]  /*05c0*/  BAR.SYNC.DEFER_BLOCKING 0x0 ;  /* 0x0000000000007b1d */ /* 0x000fec0000010000 */
[----:B------:R-:W-:Y:S05]  /*05d0*/  @P1 EXIT ;  /* 0x000000000000194d */ /* 0x000fea0003800000 */
[----:B01----:R-:W0:Y:S04]  /*05e0*/  LDS.64 R2, [R0+0x10] ;  /* 0x0000100000027984 */ /* 0x003e280000000a00 */
[----:B0-----:R-:W-:Y:S01]  /*05f0*/  STG.E.64 desc[UR4][R16.64], R2 ;  /* 0x0000000210007986 */ /* 0x001fe2000c101b04 */
[----:B------:R-:W-:Y:S05]  /*0600*/  EXIT ;  /* 0x000000000000794d */ /* 0x000fea0003800000 */
.L_x_121:
[----:B------:R-:W-:Y:S02]  /*0610*/  IMAD.MOV.U32 R24, RZ, RZ, R20 ;  /* 0x000000ffff187224 */ /* 0x000fe400078e0014 */
[----:B------:R-:W-:Y:S02]  /*0620*/  IMAD.MOV.U32 R23, RZ, RZ, 0x1 ;  /* 0x00000001ff177424 */ /* 0x000fe400078e00ff */
[----:B------:R-:W-:Y:S02]  /*0630*/  IMAD.MOV.U32 R22, RZ, RZ, RZ ;  /* 0x000000ffff167224 */ /* 0x000fe400078e00ff */
[----:B------:R-:W-:-:S07]  /*0640*/  IMAD.MOV.U32 R21, RZ, RZ, -0x1 ;  /* 0xffffffffff157424 */ /* 0x000fce00078e00ff */
[----:B------:R-:W-:Y:S05]  /*0650*/  WARPSYNC.COLLECTIVE R21, `(.L_x_122) ;  /* 0x0000000015087348 */ /* 0x000fea0003c00000 */
[----:B------:R0:W1:Y:S02]  /*0660*/  SHFL.UP P0, R25, R24, R23, R22 ;  /* 0x0400001718197389 */ /* 0x0000640000000016 */
[----:B01----:R-:W-:Y:S05]  /*0670*/  ENDCOLLECTIVE ;  /* 0x000000000000791b */ /* 0x003fea0003800000 */
.L_x_122:
[----:B------:R-:W-:Y:S02]  /*0680*/  IMAD.MOV.U32 R24, RZ, RZ, R19 ;  /* 0x000000ffff187224 */ /* 0x000fe400078e0013 */
[----:B------:R-:W-:-:S07]  /*0690*/  IMAD.MOV.U32 R27, RZ, RZ, R25 ;  /* 0x000000ffff1b7224 */ /* 0x000fce00078e0019 */
[----:B------:R-:W-:Y:S05]  /*06a0*/  WARPSYNC.COLLECTIVE R21, `(.L_x_123) ;  /* 0x0000000015087348 */ /* 0x000fea0003c00000 */
[----:B------:R0:W1:Y:S02]  /*06b0*/  SHFL.UP P0, R25, R24, R23, R22 ;  /* 0x0400001718197389 */ /* 0x0000640000000016 */
[----:B01----:R-:W-:Y:S05]  /*06c0*/  ENDCOLLECTIVE ;  /* 0x000000000000791b */ /* 0x003fea0003800000 */
.L_x_123:
[----:B------:R-:W-:Y:S01]  /*06d0*/  IADD3 R26, P2, PT, R27, R20, RZ ;  /* 0x000000141b1a7210 */ /* 0x000fe20007f5e0ff */
[----:B------:R-:W-:-:S03]  /*06e0*/  IMAD.MOV.U32 R23, RZ, RZ, 0x2 ;  /* 0x00000002ff177424 */ /* 0x000fc600078e00ff */
[----:B------:R-:W-:Y:S01]  /*06f0*/  SEL R27, R26, R27, P0 ;  /* 0x0000001b1a1b7207 */ /* 0x000fe20000000000 */
[----:B------:R-:W-:-:S04]  /*0700*/  IMAD.X R26, R25, 0x1, R19, P2 ;  /* 0x00000001191a7824 */ /* 0x000fc800010e0613 */
[----:B------:R-:W-:Y:S01]  /*0710*/  IMAD.MOV.U32 R24, RZ, RZ, R27 ;  /* 0x000000ffff187224 */ /* 0x000fe200078e001b */
[----:B------:R-:W-:-:S07]  /*0720*/  SEL R26, R26, R25, P0 ;  /* 0x000000191a1a7207 */ /* 0x000fce0000000000 */
[----:B------:R-:W-:Y:S05]  /*0730*/  WARPSYNC.COLLECTIVE R21, `(.L_x_124) ;  /* 0x0000000015087348 */ /* 0x000fea0003c00000 */
[----:B------:R0:W1:Y:S02]  /*0740*/  SHFL.UP P0, R25, R24, R23, R22 ;  /* 0x0400001718197389 */ /* 0x0000640000000016 */
[----:B01----:R-:W-:Y:S05]  /*0750*/  ENDCOLLECTIVE ;  /* 0x000000000000791b */ /* 0x003fea0003800000 */
.L_x_124:
[----:B------:R-:W-:Y:S02]  /*0760*/  IMAD.MOV.U32 R24, RZ, RZ, R26 ;  /* 0x000000ffff187224 */ /* 0x000fe400078e001a */
[----:B------:R-:W-:-:S07]  /*0770*/  IMAD.MOV.U32 R28, RZ, RZ, R25 ;  /* 0x000000ffff1c7224 */ /* 0x000fce00078e0019 */
[----:B------:R-:W-:Y:S05]  /*0780*/  WARPSYNC.COLLECTIVE R21, `(.L_x_125) ;  /* 0x0000000015087348 */ /* 0x000fea0003c00000 */
[----:B------:R0:W1:Y:S02]  /*0790*/  SHFL.UP P0, R25, R24, R23, R22 ;  /* 0x0400001718197389 */ /* 0x0000640000000016 */
[----:B01----:R-:W-:Y:S05]  /*07a0*/  ENDCOLLECTIVE ;  /* 0x000000000000791b */ /* 0x003fea0003800000 */
.L_x_125:
        /* <DEDUP_REMOVED lines=9> */
.L_x_126:
[----:B------:R-:W-:Y:S02]  /*0840*/  IMAD.MOV.U32 R24, RZ, RZ, R29 ;  /* 0x000000ffff187224 */ /* 0x000fe400078e001d */
[----:B------:R-:W-:-:S07]  /*0850*/  IMAD.MOV.U32 R27, RZ, RZ, R25 ;  /* 0x000000ffff1b7224 */ /* 0x000fce00078e0019 */
[----:B------:R-:W-:Y:S05]  /*0860*/  WARPSYNC.COLLECTIVE R21, `(.L_x_127) ;  /* 0x0000000015087348 */ /* 0x000fea0003c00000 */
[----:B------:R0:W1:Y:S02]  /*0870*/  SHFL.UP P0, R25, R24, R23, R22 ;  /* 0x0400001718197389 */ /* 0x0000640000000016 */
[----:B01----:R-:W-:Y:S05]  /*0880*/  ENDCOLLECTIVE ;  /* 0x000000000000791b */ /* 0x003fea0003800000 */
.L_x_127:
        /* <DEDUP_REMOVED lines=9> */
.L_x_128:
[----:B------:R-:W-:Y:S02]  /*0920*/  IMAD.MOV.U32 R24, RZ, RZ, R29 ;  /* 0x000000ffff187224 */ /* 0x000fe400078e001d */
[----:B------:R-:W-:-:S07]  /*0930*/  IMAD.MOV.U32 R27, RZ, RZ, R25 ;  /* 0x000000ffff1b7224 */ /* 0x000fce00078e0019 */
[----:B------:R-:W-:Y:S05]  /*0940*/  WARPSYNC.COLLECTIVE R21, `(.L_x_129) ;  /* 0x0000000015087348 */ /* 0x000fea0003c00000 */
[----:B------:R0:W1:Y:S02]  /*0950*/  SHFL.UP P0, R25, R24, R23, R22 ;  /* 0x0400001718197389 */ /* 0x0000640000000016 */
[----:B01----:R-:W-:Y:S05]  /*0960*/  ENDCOLLECTIVE ;  /* 0x000000000000791b */ /* 0x003fea0003800000 */
.L_x_129:
        /* <DEDUP_REMOVED lines=9> */
.L_x_130:
[----:B------:R-:W-:Y:S02]  /*0a00*/  IMAD.MOV.U32 R24, RZ, RZ, R26 ;  /* 0x000000ffff187224 */ /* 0x000fe400078e001a */
[----:B------:R-:W-:-:S07]  /*0a10*/  IMAD.MOV.U32 R28, RZ, RZ, R25 ;  /* 0x000000ffff1c7224 */ /* 0x000fce00078e0019 */
[----:B------:R-:W-:Y:S05]  /*0a20*/  WARPSYNC.COLLECTIVE R21, `(.L_x_131) ;  /* 0x0000000015087348 */ /* 0x000fea0003c00000 */
[----:B------:R0:W1:Y:S02]  /*0a30*/  SHFL.UP P0, R25, R24, R23, R22 ;  /* 0x0400001718197389 */ /* 0x0000640000000016 */
[----:B01----:R-:W-:Y:S05]  /*0a40*/  ENDCOLLECTIVE ;  /* 0x000000000000791b */ /* 0x003fea0003800000 */
.L_x_131:
[----:B------:R-:W-:Y:S05]  /*0a50*/  BRA `(.L_x_132) ;  /* 0xfffffff800647947 */ /* 0x000fea000383ffff */
.L_x_133:
        /* <DEDUP_REMOVED lines=10> */
.L_x_300:


//--------------------- .text._ZN3cub18CUB_300001_SM_10006detail10radix_sort30DeviceRadixSortHistogramKernelINS1_5radix10policy_hubIiNS0_8NullTypeEyE10Policy1000ELNS0_9SortOrderE0EiyNS1_21identity_decomposer_tEEEvPT2_PKT1_SB_iiT3_ --------------------------
	.section	.text._ZN3cub18CUB_300001_SM_10006detail10radix_sort30DeviceRadixSortHistogramKernelINS1_5radix10policy_hubIiNS0_8NullTypeEyE10Policy1000ELNS0_9SortOrderE0EiyNS1_21identity_decomposer_tEEEvPT2_PKT1_SB_iiT3_,"ax",@progbits
	.align	128
        .global         _ZN3cub18CUB_300001_SM_10006detail10radix_sort30DeviceRadixSortHistogramKernelINS1_5radix10policy_hubIiNS0_8NullTypeEyE10Policy1000ELNS0_9SortOrderE0EiyNS1_21identity_decomposer_tEEEvPT2_PKT1_SB_iiT3_
        .type           _ZN3cub18CUB_300001_SM_10006detail10radix_sort30DeviceRadixSortHistogramKernelINS1_5radix10policy_hubIiNS0_8NullTypeEyE10Policy1000ELNS0_9SortOrderE0EiyNS1_21identity_decomposer_tEEEvPT2_PKT1_SB_iiT3_,@function
        .size           _ZN3cub18CUB_300001_SM_10006detail10radix_sort30DeviceRadixSortHistogramKernelINS1_5radix10policy_hubIiNS0_8NullTypeEyE10Policy1000ELNS0_9SortOrderE0EiyNS1_21identity_decomposer_tEEEvPT2_PKT1_SB_iiT3_,(.L_x_301 - _ZN3cub18CUB_300001_SM_10006detail10radix_sort30DeviceRadixSortHistogramKernelINS1_5radix10policy_hubIiNS0_8NullTypeEyE10Policy1000ELNS0_9SortOrderE0EiyNS1_21identity_decomposer_tEEEvPT2_PKT1_SB_iiT3_)
        .other          _ZN3cub18CUB_300001_SM_10006detail10radix_sort30DeviceRadixSortHistogramKernelINS1_5radix10policy_hubIiNS0_8NullTypeEyE10Policy1000ELNS0_9SortOrderE0EiyNS1_21identity_decomposer_tEEEvPT2_PKT1_SB_iiT3_,@"STO_CUDA_ENTRY STV_DEFAULT"
_ZN3cub18CUB_300001_SM_10006detail10radix_sort30DeviceRadixSortHistogramKernelINS1_5radix10policy_hubIiNS0_8NullTypeEyE10Policy1000ELNS0_9SortOrderE0EiyNS1_21identity_decomposer_tEEEvPT2_PKT1_SB_iiT3_:
.text._ZN3cub18CUB_300001_SM_10006detail10radix_sort30DeviceRadixSortHistogramKernelINS1_5radix10policy_hubIiNS0_8NullTypeEyE10Policy1000ELNS0_9SortOrderE0EiyNS1_21identity_decomposer_tEEEvPT2_PKT1_SB_iiT3_:
[----:B------:R-:W-:Y:S01]  /*0000*/  LDC R1, c[0x0][0x37c] ;  /* 0x0000df00ff017b82 */ /* 0x000fe20000000800 */
[----:B------:R-:W0:Y:S02]  /*0010*/  LDCU.64 UR14, c[0x0][0x390] ;  /* 0x00007200ff0e77ac */ /* 0x000e240008000a00 */
[----:B0-----:R-:W-:-:S04]  /*0020*/  ISETP.NE.U32.AND P0, PT, RZ, UR14, PT ;  /* 0x0000000eff007c0c */ /* 0x001fc8000bf05070 */
[----:B------:R-:W-:-:S13]  /*0030*/  ISETP.NE.AND.EX P0, PT, RZ, UR15, PT, P0 ;  /* 0x0000000fff007c0c */ /* 0x000fda000bf05300 */
[----:B------:R-:W-:Y:S05]  /*0040*/  @!P0 EXIT ;  /* 0x000000000000894d */ /* 0x000fea0003800000 */
[----:B------:R-:W-:Y:S01]  /*0050*/  UIADD3 UR11, UP0, UPT, UR14, -0x1, URZ ;  /* 0xffffffff0e0b7890 */ /* 0x000fe2000ff1e0ff */
[----:B------:R-:W0:Y:S01]  /*0060*/  S2R R4, SR_TID.X ;  /* 0x0000000000047919 */ /* 0x000e220000002100 */
[----:B------:R-:W1:Y:S01]  /*0070*/  LDCU.64 UR4, c[0x0][0x398] ;  /* 0x00007300ff0477ac */ /* 0x000e620008000a00 */
[----:B------:R-:W2:Y:S01]  /*0080*/  S2UR UR7, SR_CgaCtaId ;  /* 0x00000000000779c3 */ /* 0x000ea20000008800 */
[----:B------:R-:W-:Y:S01]  /*0090*/  UIADD3.X UR12, UPT, UPT, UR15, -0x1, URZ, UP0, !UPT ;  /* 0xffffffff0f0c7890 */ /* 0x000fe200087fe4ff */
[----:B------:R-:W-:Y:S01]  /*00a0*/  UMOV UR6, 0x400 ;  /* 0x0000040000067882 */ /* 0x000fe20000000000 */
[----:B------:R-:W3:Y:S05]  /*00b0*/  LDCU.64 UR20, c[0x0][0x358] ;  /* 0x00006b00ff1477ac */ /* 0x000eea0008000a00 */
[----:B------:R-:W4:Y:S01]  /*00c0*/  S2UR UR8, SR_CTAID.X ;  /* 0x00000000000879c3 */ /* 0x000f220000002500 */
[----:B------:R-:W-:Y:S01]  /*00d0*/  USHF.R.U64 UR11, UR11, 0x1e, UR12 ;  /* 0x0000001e0b0b7899 */ /* 0x000fe2000800120c */
[----:B------:R-:W0:Y:S03]  /*00e0*/  LDCU UR28, c[0x0][0x370] ;  /* 0x00006e00ff1c77ac */ /* 0x000e260008000800 */
[----:B------:R-:W-:-:S02]  /*00f0*/  UIADD3 UR11, UP0, UPT, UR11, 0x1, URZ ;  /* 0x000000010b0b7890 */ /* 0x000fc4000ff1e0ff */
[----:B-1----:R-:W-:Y:S02]  /*0100*/  UIADD3 UR4, UPT, UPT, UR5, 0x7, -UR4 ;  /* 0x0000000705047890 */ /* 0x002fe4000fffe804 */
[----:B------:R-:W-:Y:S02]  /*0110*/  ULEA.HI.X UR12, UR12, URZ, URZ, 0x2, UP0 ;  /* 0x000000ff0c0c7291 */ /* 0x000fe400080f14ff */
[----:B------:R-:W-:Y:S02]  /*0120*/  UISETP.LT.U32.AND UP0, UPT, UR11, UR14, UPT ;  /* 0x0000000e0b00728c */ /* 0x000fe4000bf01070 */
[----:B------:R-:W-:Y:S02]  /*0130*/  USHF.R.S32.HI UR5, URZ, 0x1f, UR4 ;  /* 0x0000001fff057899 */ /* 0x000fe40008011404 */
[----:B------:R-:W-:Y:S02]  /*0140*/  UISETP.LT.U32.AND.EX UP0, UPT, UR12, UR15, UPT, UP0 ;  /* 0x0000000f0c00728c */ /* 0x000fe4000bf01100 */
[----:B------:R-:W-:-:S02]  /*0150*/  ULEA.HI UR5, UR5, UR4, URZ, 0x3 ;  /* 0x0000000405057291 */ /* 0x000fc4000f8f18ff */
[----:B------:R-:W-:Y:S01]  /*0160*/  USEL UR11, UR11, UR14, UP0 ;  /* 0x0000000e0b0b7287 */ /* 0x000fe20008000000 */
[C---:B0-----:R-:W-:Y:S01]  /*0170*/  VIADD R21, R4.reuse, 0x780 ;  /* 0x0000078004157836 */ /* 0x041fe20000000000 */
[----:B------:R-:W-:Y:S02]  /*0180*/  USEL UR12, UR12, UR15, UP0 ;  /* 0x0000000f0c0c7287 */ /* 0x000fe40008000000 */
[----:B------:R-:W-:Y:S02]  /*0190*/  UISETP.GE.AND UP0, UPT, UR4, 0x8, UPT ;  /* 0x000000080400788c */ /* 0x000fe4000bf06270 */
[----:B--2---:R-:W-:Y:S02]  /*01a0*/  ULEA UR6, UR7, UR6, 0x18 ;  /* 0x0000000607067291 */ /* 0x004fe4000f8ec0ff */
[----:B------:R-:W-:Y:S02]  /*01b0*/  USHF.R.S32.HI UR5, URZ, 0x3, UR5 ;  /* 0x00000003ff057899 */ /* 0x000fe40008011405 */
[----:B------:R-:W-:Y:S01]  /*01c0*/  PLOP3.LUT P0, PT, PT, PT, UP0, 0x80, 0x8 ;  /* 0x000000000008781c */ /* 0x000fe20003f0f008 */
[----:B----4-:R-:W-:Y:S01]  /*01d0*/  USHF.L.U32 UR8, UR8, 0xb, URZ ;  /* 0x0000000b08087899 */ /* 0x010fe200080006ff */
[C---:B------:R-:W-:Y:S01]  /*01e0*/  LEA R0, R4.reuse, UR6, 0x2 ;  /* 0x0000000604007c11 */ /* 0x040fe2000f8e10ff */
[----:B------:R-:W-:Y:S01]  /*01f0*/  UIADD3 UR22, UPT, UPT, UR5, -0x1, URZ ;  /* 0xffffffff05167890 */ /* 0x000fe2000fffe0ff */
[----:B------:R-:W-:Y:S01]  /*0200*/  ISETP.GT.U32.OR P0, PT, R4, 0xff, !P0 ;  /* 0x000000ff0400780c */ /* 0x000fe20004704470 */
[----:B------:R-:W-:-:S02]  /*0210*/  ULOP3.LUT UR23, UR5, 0xf, URZ, 0xc0, !UPT ;  /* 0x0000000f05177892 */ /* 0x000fc4000f8ec0ff */
[----:B------:R-:W-:Y:S01]  /*0220*/  ULOP3.LUT UR24, UR5, 0x7, URZ, 0xc0, !UPT ;  /* 0x0000000705187892 */ /* 0x000fe2000f8ec0ff */
[----:B------:R-:W-:Y:S01]  /*0230*/  P2R R20, PR, RZ, 0x1 ;  /* 0x00000001ff147803 */ /* 0x000fe20000000000 */
[----:B------:R-:W-:Y:S02]  /*0240*/  ULOP3.LUT UR25, UR5, 0x3, URZ, 0xc0, !UPT ;  /* 0x0000000305197892 */ /* 0x000fe4000f8ec0ff */
[----:B------:R-:W-:Y:S02]  /*0250*/  ULOP3.LUT UR26, UR5, 0xffffff0, URZ, 0xc0, !UPT ;  /* 0x0ffffff0051a7892 */ /* 0x000fe4000f8ec0ff */
[----:B------:R-:W-:Y:S02]  /*0260*/  ULOP3.LUT UR27, UR5, 0xffffff8, URZ, 0xc0, !UPT ;  /* 0x0ffffff8051b7892 */ /* 0x000fe4000f8ec0ff */
[----:B------:R-:W-:Y:S01]  /*0270*/  ULOP3.LUT UR9, UR5, 0x1, URZ, 0xc0, !UPT ;  /* 0x0000000105097892 */ /* 0x000fe2000f8ec0ff */
[----:B------:R-:W-:Y:S01]  /*0280*/  UMOV UR6, URZ ;  /* 0x000000ff00067c82 */ /* 0x000fe20008000000 */
[----:B---3--:R-:W-:-:S10]  /*0290*/  UMOV UR7, URZ ;  /* 0x000000ff00077c82 */ /* 0x008fd40008000000 */
.L_x_217:
[----:B------:R-:W-:Y:S01]  /*02a0*/  ISETP.NE.AND P0, PT, R20, RZ, PT ;  /* 0x000000ff1400720c */ /* 0x000fe20003f05270 */
[----:B------:R-:W-:-:S12]  /*02b0*/  BSSY.RECONVERGENT B0, `(.L_x_134) ;  /* 0x000007c000007945 */ /* 0x000fd80003800200 */
[----:B012345:R-:W-:Y:S05]  /*02c0*/  @P0 BRA `(.L_x_135) ;  /* 0x0000000400e80947 */ /* 0x03ffea0003800000 */
[----:B------:R-:W-:Y:S02]  /*02d0*/  IMAD.U32 R2, RZ, RZ, UR22 ;  /* 0x00000016ff027e24 */ /* 0x000fe4000f8e00ff */
[----:B------:R-:W-:-:S03]  /*02e0*/  IMAD.MOV.U32 R3, RZ, RZ, RZ ;  /* 0x000000ffff037224 */ /* 0x000fc600078e00ff */
[----:B------:R-:W-:-:S13]  /*02f0*/  ISETP.GE.U32.AND P1, PT, R2, 0xf, PT ;  /* 0x0000000f0200780c */ /* 0x000fda0003f26070 */
[----:B------:R-:W-:Y:S05]  /*0300*/  @!P1 BRA `(.L_x_136) ;  /* 0x00000000005c9947 */ /* 0x000fea0003800000 */
[----:B------:R-:W-:Y:S01]  /*0310*/  VIADD R2, R0, 0x2000 ;  /* 0x0000200000027836 */ /* 0x000fe20000000000 */
[----:B------:R-:W-:-:S12]  /*0320*/  UIADD3 UR4, UPT, UPT, -UR26, URZ, URZ ;  /* 0x000000ff1a047290 */ /* 0x000fd8000fffe1ff */
.L_x_137:
[----:B------:R-:W-:Y:S01]  /*0330*/  UIADD3 UR4, UPT, UPT, UR4, 0x10, URZ ;  /* 0x0000001004047890 */ /* 0x000fe2000fffe0ff */
[----:B------:R-:W-:Y:S03]  /*0340*/  STS [R2+-0x2000], RZ ;  /* 0xffe000ff02007388 */ /* 0x000fe60000000800 */
[----:B------:R-:W-:Y:S01]  /*0350*/  UISETP.NE.AND UP0, UPT, UR4, URZ, UPT ;  /* 0x000000ff0400728c */ /* 0x000fe2000bf05270 */
        /* <DEDUP_REMOVED lines=16> */
[----:B------:R-:W-:Y:S06]  /*0460*/  BRA.U UP0, `(.L_x_137) ;  /* 0xfffffffd00b07547 */ /* 0x000fec000b83ffff */
[----:B------:R-:W-:-:S07]  /*0470*/  IMAD.U32 R3, RZ, RZ, UR26 ;  /* 0x0000001aff037e24 */ /* 0x000fce000f8e00ff */
.L_x_136:
[----:B------:R-:W-:Y:S01]  /*0480*/  ISETP.NE.AND P0, PT, RZ, UR23, PT ;  /* 0x00000017ff007c0c */ /* 0x000fe2000bf05270 */
[----:B------:R-:W-:Y:S01]  /*0490*/  IMAD.U32 R6, RZ, RZ, UR24 ;  /* 0x00000018ff067e24 */ /* 0x000fe2000f8e00ff */
[----:B------:R-:W-:-:S03]  /*04a0*/  MOV R2, UR23 ;  /* 0x0000001700027c02 */ /* 0x000fc60008000f00 */
[----:B------:R-:W-:Y:S02]  /*04b0*/  VIADD R6, R6, 0xffffffff ;  /* 0xffffffff06067836 */ /* 0x000fe40000000000 */
[----:B------:R-:W-:-:S06]  /*04c0*/  VIADD R2, R2, 0xffffffff ;  /* 0xffffffff02027836 */ /* 0x000fcc0000000000 */
[----:B------:R-:W-:Y:S05]  /*04d0*/  @!P0 BRA `(.L_x_138) ;  /* 0x00000000007c8947 */ /* 0x000fea0003800000 */
[----:B------:R-:W-:Y:S01]  /*04e0*/  ISETP.GE.U32.AND P2, PT, R2, 0x7, PT ;  /* 0x000000070200780c */ /* 0x000fe20003f46070 */
[----:B------:R-:W-:-:S12]  /*04f0*/  UISETP.NE.AND UP0, UPT, UR24, URZ, UPT ;  /* 0x000000ff1800728c */ /* 0x000fd8000bf05270 */
[----:B------:R-:W-:Y:S05]  /*0500*/  @!P2 BRA `(.L_x_139) ;  /* 0x000000000028a947 */ /* 0x000fea0003800000 */
        /* <DEDUP_REMOVED lines=10> */
.L_x_139:
[----:B------:R-:W-:Y:S05]  /*05b0*/  BRA.U !UP0, `(.L_x_138) ;  /* 0x0000000108447547 */ /* 0x000fea000b800000 */
[----:B------:R-:W-:Y:S01]  /*05c0*/  ISETP.GE.U32.AND P2, PT, R6, 0x3, PT ;  /* 0x000000030600780c */ /* 0x000fe20003f46070 */
[----:B------:R-:W-:-:S12]  /*05d0*/  UISETP.NE.AND UP0, UPT, UR25, URZ, UPT ;  /* 0x000000ff1900728c */ /* 0x000fd8000bf05270 */
[C---:B0-----:R-:W-:Y:S02]  /*05e0*/  @P2 IMAD R5, R3.reuse, 0x400, R0 ;  /* 0x0000040003052824 */ /* 0x041fe400078e0200 */
[----:B------:R-:W-:-:S03]  /*05f0*/  @P2 VIADD R3, R3, 0x4 ;  /* 0x0000000403032836 */ /* 0x000fc60000000000 */
[----:B------:R1:W-:Y:S04]  /*0600*/  @P2 STS [R5], RZ ;  /* 0x000000ff05002388 */ /* 0x0003e80000000800 */
[----:B------:R1:W-:Y:S04]  /*0610*/  @P2 STS [R5+0x400], RZ ;  /* 0x000400ff05002388 */ /* 0x0003e80000000800 */
[----:B------:R1:W-:Y:S04]  /*0620*/  @P2 STS [R5+0x800], RZ ;  /* 0x000800ff05002388 */ /* 0x0003e80000000800 */
[----:B------:R1:W-:Y:S01]  /*0630*/  @P2 STS [R5+0xc00], RZ ;  /* 0x000c00ff05002388 */ /* 0x0003e20000000800 */
[----:B------:R-:W-:Y:S05]  /*0640*/  BRA.U !UP0, `(.L_x_138) ;  /* 0x0000000108207547 */ /* 0x000fea000b800000 */
[----:B------:R-:W-:Y:S01]  /*0650*/  IMAD R3, R3, 0x400, R0 ;  /* 0x0000040003037824 */ /* 0x000fe200078e0200 */
[----:B------:R-:W-:-:S04]  /*0660*/  UISETP.NE.AND UP0, UPT, UR25, 0x1, UPT ;  /* 0x000000011900788c */ /* 0x000fc8000bf05270 */
[----:B------:R2:W-:Y:S05]  /*0670*/  STS [R3], RZ ;  /* 0x000000ff03007388 */ /* 0x0005ea0000000800 */
[----:B------:R-:W-:Y:S05]  /*0680*/  BRA.U !UP0, `(.L_x_138) ;  /* 0x0000000108107547 */ /* 0x000fea000b800000 */
[----:B------:R-:W-:Y:S01]  /*0690*/  UISETP.NE.AND UP0, UPT, UR25, 0x2, UPT ;  /* 0x000000021900788c */ /* 0x000fe2000bf05270 */
[----:B------:R3:W-:Y:S05]  /*06a0*/  STS [R3+0x400], RZ ;  /* 0x000400ff03007388 */ /* 0x0007ea0000000800 */
[----:B------:R-:W-:-:S13]  /*06b0*/  PLOP3.LUT P2, PT, PT, PT, UP0, 0x80, 0x8 ;  /* 0x000000000008781c */ /* 0x000fda0003f4f008 */
[----:B------:R3:W-:Y:S02]  /*06c0*/  @P2 STS [R3+0x800], RZ ;  /* 0x000800ff03002388 */ /* 0x0007e40000000800 */
.L_x_138:
[----:B------:R-:W-:-:S13]  /*06d0*/  ISETP.GT.U32.AND P2, PT, R4, 0x7f, PT ;  /* 0x0000007f0400780c */ /* 0x000fda0003f44070 */
[----:B------:R-:W-:Y:S05]  /*06e0*/  @P2 BRA `(.L_x_135) ;  /* 0x0000000000e02947 */ /* 0x000fea0003800000 */
[----:B--23--:R-:W-:Y:S01]  /*06f0*/  HFMA2 R3, -RZ, RZ, 0, 0 ;  /* 0x00000000ff037431 */ /* 0x00cfe200000001ff */
[----:B------:R-:W-:Y:S06]  /*0700*/  @!P1 BRA `(.L_x_140) ;  /* 0x0000000000589947 */ /* 0x000fec0003800000 */
[----:B------:R-:W-:-:S07]  /*0710*/  IMAD.MOV.U32 R3, RZ, RZ, RZ ;  /* 0x000000ffff037224 */ /* 0x000fce00078e00ff */
.L_x_141:
[C---:B012---:R-:W-:Y:S02]  /*0720*/  IMAD R5, R3.reuse, 0x400, R0 ;  /* 0x0000040003057824 */ /* 0x047fe400078e0200 */
[----:B------:R-:W-:-:S03]  /*0730*/  VIADD R3, R3, 0x10 ;  /* 0x0000001003037836 */ /* 0x000fc60000000000 */
[----:B------:R2:W-:Y:S02]  /*0740*/  STS [R5+0x200], RZ ;  /* 0x000200ff05007388 */ /* 0x0005e40000000800 */
[----:B------:R-:W-:Y:S02]  /*0750*/  ISETP.NE.AND P1, PT, R3, UR26, PT ;  /* 0x0000001a03007c0c */ /* 0x000fe4000bf25270 */
[----:B------:R2:W-:Y:S04]  /*0760*/  STS [R5+0x600], RZ ;  /* 0x000600ff05007388 */ /* 0x0005e80000000800 */
        /* <DEDUP_REMOVED lines=13> */
[----:B------:R2:W-:Y:S01]  /*0840*/  STS [R5+0x3e00], RZ ;  /* 0x003e00ff05007388 */ /* 0x0005e20000000800 */
[----:B------:R-:W-:Y:S05]  /*0850*/  @P1 BRA `(.L_x_141) ;  /* 0xfffffffc00b01947 */ /* 0x000fea000383ffff */
[----:B------:R-:W-:-:S07]  /*0860*/  IMAD.U32 R3, RZ, RZ, UR26 ;  /* 0x0000001aff037e24 */ /* 0x000fce000f8e00ff */
.L_x_140:
[----:B------:R-:W-:Y:S05]  /*0870*/  @!P0 BRA `(.L_x_135) ;  /* 0x00000000007c8947 */ /* 0x000fea0003800000 */
[----:B------:R-:W-:Y:S01]  /*0880*/  ISETP.GE.U32.AND P0, PT, R2, 0x7, PT ;  /* 0x000000070200780c */ /* 0x000fe20003f06070 */
[----:B------:R-:W-:-:S12]  /*0890*/  UISETP.NE.AND UP0, UPT, UR24, URZ, UPT ;  /* 0x000000ff1800728c */ /* 0x000fd8000bf05270 */
[----:B------:R-:W-:Y:S05]  /*08a0*/  @!P0 BRA `(.L_x_142) ;  /* 0x0000000000288947 */ /* 0x000fea0003800000 */
[C---:B------:R-:W-:Y:S02]  /*08b0*/  IMAD R2, R3.reuse, 0x400, R0 ;  /* 0x0000040003027824 */ /* 0x040fe400078e0200 */
[----:B------:R-:W-:-:S03]  /*08c0*/  VIADD R3, R3, 0x8 ;  /* 0x0000000803037836 */ /* 0x000fc60000000000 */
[----:B------:R3:W-:Y:S04]  /*08d0*/  STS [R2+0x200], RZ ;  /* 0x000200ff02007388 */ /* 0x0007e80000000800 */
[----:B------:R3:W-:Y:S04]  /*08e0*/  STS [R2+0x600], RZ ;  /* 0x000600ff02007388 */ /* 0x0007e80000000800 */
[----:B------:R3:W-:Y:S04]  /*08f0*/  STS [R2+0xa00], RZ ;  /* 0x000a00ff02007388 */ /* 0x0007e80000000800 */
[----:B------:R3:W-:Y:S04]  /*0900*/  STS [R2+0xe00], RZ ;  /* 0x000e00ff02007388 */ /* 0x0007e80000000800 */
[----:B------:R3:W-:Y:S04]  /*0910*/  STS [R2+0x1200], RZ ;  /* 0x001200ff02007388 */ /* 0x0007e80000000800 */
[----:B------:R3:W-:Y:S04]  /*0920*/  STS [R2+0x1600], RZ ;  /* 0x001600ff02007388 */ /* 0x0007e80000000800 */
[----:B------:R3:W-:Y:S04]  /*0930*/  STS [R2+0x1a00], RZ ;  /* 0x001a00ff02007388 */ /* 0x0007e80000000800 */
[----:B------:R3:W-:Y:S02]  /*0940*/  STS [R2+0x1e00], RZ ;  /* 0x001e00ff02007388 */ /* 0x0007e40000000800 */
.L_x_142:
[----:B------:R-:W-:Y:S05]  /*0950*/  BRA.U !UP0, `(.L_x_135) ;  /* 0x0000000108447547 */ /* 0x000fea000b800000 */
[----:B------:R-:W-:Y:S01]  /*0960*/  ISETP.GE.U32.AND P0, PT, R6, 0x3, PT ;  /* 0x000000030600780c */ /* 0x000fe20003f06070 */
[----:B------:R-:W-:-:S12]  /*0970*/  UISETP.NE.AND UP0, UPT, UR25, URZ, UPT ;  /* 0x000000ff1900728c */ /* 0x000fd8000bf05270 */
[C---:B---3--:R-:W-:Y:S01]  /*0980*/  @P0 IMAD R2, R3.reuse, 0x400, R0 ;  /* 0x0000040003020824 */ /* 0x048fe200078e0200 */
[----:B------:R-:W-:-:S04]  /*0990*/  @P0 IADD3 R3, PT, PT, R3, 0x4, RZ ;  /* 0x0000000403030810 */ /* 0x000fc80007ffe0ff */
[----:B------:R4:W-:Y:S04]  /*09a0*/  @P0 STS [R2+0x200], RZ ;  /* 0x000200ff02000388 */ /* 0x0009e80000000800 */
[----:B------:R4:W-:Y:S04]  /*09b0*/  @P0 STS [R2+0x600], RZ ;  /* 0x000600ff02000388 */ /* 0x0009e80000000800 */
[----:B------:R4:W-:Y:S04]  /*09c0*/  @P0 STS [R2+0xa00], RZ ;  /* 0x000a00ff02000388 */ /* 0x0009e80000000800 */
[----:B------:R4:W-:Y:S01]  /*09d0*/  @P0 STS [R2+0xe00], RZ ;  /* 0x000e00ff02000388 */ /* 0x0009e20000000800 */
[----:B------:R-:W-:Y:S05]  /*09e0*/  BRA.U !UP0, `(.L_x_135) ;  /* 0x0000000108207547 */ /* 0x000fea000b800000 */
[----:B------:R-:W-:Y:S01]  /*09f0*/  IMAD R3, R3, 0x400, R0 ;  /* 0x0000040003037824 */ /* 0x000fe200078e0200 */
[----:B------:R-:W-:-:S04]  /*0a00*/  UISETP.NE.AND UP0, UPT, UR25, 0x1, UPT ;  /* 0x000000011900788c */ /* 0x000fc8000bf05270 */
[----:B------:R3:W-:Y:S05]  /*0a10*/  STS [R3+0x200], RZ ;  /* 0x000200ff03007388 */ /* 0x0007ea0000000800 */
[----:B------:R-:W-:Y:S05]  /*0a20*/  BRA.U !UP0, `(.L_x_135) ;  /* 0x0000000108107547 */ /* 0x000fea000b800000 */
[----:B------:R-:W-:Y:S01]  /*0a30*/  UISETP.NE.AND UP0, UPT, UR25, 0x2, UPT ;  /* 0x000000021900788c */ /* 0x000fe2000bf05270 */
[----:B------:R0:W-:Y:S05]  /*0a40*/  STS [R3+0x600], RZ ;  /* 0x000600ff03007388 */ /* 0x0001ea0000000800 */
[----:B------:R-:W-:-:S13]  /*0a50*/  PLOP3.LUT P0, PT, PT, PT, UP0, 0x80, 0x8 ;  /* 0x000000000008781c */ /* 0x000fda0003f0f008 */
[----:B------:R0:W-:Y:S02]  /*0a60*/  @P0 STS [R3+0xa00], RZ ;  /* 0x000a00ff03000388 */ /* 0x0001e40000000800 */
.L_x_135:
[----:B------:R-:W-:Y:S05]  /*0a70*/  BSYNC.RECONVERGENT B0 ;  /* 0x0000000000007941 */ /* 0x000fea0003800200 */
.L_x_134:
[----:B------:R-:W5:Y:S01]  /*0a80*/  LDCU.64 UR14, c[0x0][0x390] ;  /* 0x00007200ff0e77ac */ /* 0x000f620008000a00 */
[----:B------:R-:W-:Y:S02]  /*0a90*/  USHF.L.U32 UR4, UR6, 0x1e, URZ ;  /* 0x0000001e06047899 */ /* 0x000fe400080006ff */
[----:B------:R-:W-:Y:S02]  /*0aa0*/  USHF.L.U64.HI UR5, UR6, 0x1e, UR7 ;  /* 0x0000001e06057899 */ /* 0x000fe40008010207 */
[----:B-----5:R-:W-:-:S04]  /*0ab0*/  UIADD3 UR4, UP0, UPT, -UR4, UR14, URZ ;  /* 0x0000000e04047290 */ /* 0x020fc8000ff1e1ff */
[----:B------:R-:W-:Y:S02]  /*0ac0*/  UIADD3.X UR5, UPT, UPT, ~UR5, UR15, URZ, UP0, !UPT ;  /* 0x0000000f05057290 */ /* 0x000fe400087fe5ff */
[----:B------:R-:W-:-:S04]  /*0ad0*/  UISETP.LT.U32.AND UP0, UPT, UR4, 0x40000000, UPT ;  /* 0x400000000400788c */ /* 0x000fc8000bf01070 */
[----:B------:R-:W-:-:S04]  /*0ae0*/  UISETP.LT.U32.AND.EX UP0, UPT, UR5, URZ, UPT, UP0 ;  /* 0x000000ff0500728c */ /* 0x000fc8000bf01100 */
[----:B------:R-:W-:Y:S02]  /*0af0*/  USEL UR13, UR4, 0x40000000, UP0 ;  /* 0x40000000040d7887 */ /* 0x000fe40008000000 */
[----:B------:R-:W-:Y:S02]  /*0b00*/  USEL UR14, UR5, URZ, UP0 ;  /* 0x000000ff050e7287 */ /* 0x000fe40008000000 */
[----:B------:R-:W-:-:S04]  /*0b10*/  UISETP.GT.U32.AND UP0, UPT, UR13, UR8, UPT ;  /* 0x000000080d00728c */ /* 0x000fc8000bf04070 */
[----:B------:R-:W-:Y:S01]  /*0b20*/  UISETP.GT.U32.AND.EX UP0, UPT, UR14, URZ, UPT, UP0 ;  /* 0x000000ff0e00728c */ /* 0x000fe2000bf04100 */
[----:B------:R-:W-:Y:S08]  /*0b30*/  BAR.SYNC.DEFER_BLOCKING 0x0 ;  /* 0x0000000000007b1d */ /* 0x000ff00000010000 */
[----:B------:R-:W-:Y:S06]  /*0b40*/  BAR.SYNC.DEFER_BLOCKING 0x0 ;  /* 0x0000000000007b1d */ /* 0x000fec0000010000 */
[----:B------:R-:W-:Y:S05]  /*0b50*/  BRA.U !UP0, `(.L_x_143) ;  /* 0x0000000d082c7547 */ /* 0x000fea000b800000 */
[----:B------:R-:W-:Y:S01]  /*0b60*/  UMOV UR10, UR8 ;  /* 0x00000008000a7c82 */ /* 0x000fe20008000000 */
[----:B------:R-:W-:-:S05]  /*0b70*/  UMOV UR5, URZ ;  /* 0x000000ff00057c82 */ /* 0x000fca0008000000 */
.L_x_148:
[----:B-----5:R-:W5:Y:S01]  /*0b80*/  LDCU.64 UR18, c[0x0][0x390] ;  /* 0x00007200ff1277ac */ /* 0x020f620008000a00 */
[----:B------:R-:W-:Y:S02]  /*0b90*/  USHF.L.U32 UR15, UR6, 0x1e, URZ ;  /* 0x0000001e060f7899 */ /* 0x000fe400080006ff */
[----:B------:R-:W-:Y:S02]  /*0ba0*/  USHF.L.U64.HI UR16, UR6, 0x1e, UR7 ;  /* 0x0000001e06107899 */ /* 0x000fe40008010207 */
[----:B------:R-:W-:-:S04]  /*0bb0*/  UIADD3 UR15, UP0, UPT, UR10, UR15, URZ ;  /* 0x0000000f0a0f7290 */ /* 0x000fc8000ff1e0ff */
[----:B------:R-:W-:Y:S02]  /*0bc0*/  UIADD3.X UR16, UPT, UPT, UR5, UR16, URZ, UP0, !UPT ;  /* 0x0000001005107290 */ /* 0x000fe400087fe4ff */
[----:B------:R-:W-:Y:S02]  /*0bd0*/  ULEA UR10, UP0, UR28, UR10, 0xb ;  /* 0x0000000a1c0a7291 */ /* 0x000fe4000f8058ff */
[----:B-----5:R-:W-:Y:S02]  /*0be0*/  UIADD3 UR17, UP1, UPT, -UR15, UR18, URZ ;  /* 0x000000120f117290 */ /* 0x020fe4000ff3e1ff */
[----:B------:R-:W-:Y:S02]  /*0bf0*/  UIADD3.X UR5, UPT, UPT, URZ, UR5, URZ, UP0, !UPT ;  /* 0x00000005ff057290 */ /* 0x000fe400087fe4ff */
[----:B------:R-:W-:Y:S02]  /*0c00*/  UIADD3.X UR4, UPT, UPT, ~UR16, UR19, URZ, UP1, !UPT ;  /* 0x0000001310047290 */ /* 0x000fe40008ffe5ff */
[----:B------:R-:W-:-:S02]  /*0c10*/  UISETP.GE.U32.AND UP1, UPT, UR17, 0x800, UPT ;  /* 0x000008001100788c */ /* 0x000fc4000bf26070 */
[----:B------:R-:W-:Y:S02]  /*0c20*/  UISETP.GE.U32.AND UP0, UPT, UR10, UR13, UPT ;  /* 0x0000000d0a00728c */ /* 0x000fe4000bf06070 */
[----:B------:R-:W-:Y:S02]  /*0c30*/  UISETP.GE.U32.AND.EX UP1, UPT, UR4, URZ, UPT, UP1 ;  /* 0x000000ff0400728c */ /* 0x000fe4000bf26110 */
[----:B------:R-:W-:-:S07]  /*0c40*/  UISETP.GE.U32.AND.EX UP0, UPT, UR5, UR14, UPT, UP0 ;  /* 0x0000000e0500728c */ /* 0x000fce000bf06100 */
[----:B0-----:R-:W-:Y:S05]  /*0c50*/  BRA.U !UP1, `(.L_x_144) ;  /* 0x0000000109587547 */ /* 0x001fea000b800000 */
[----:B------:R-:W4:Y:S01]  /*0c60*/  LDCU.64 UR18, c[0x0][0x388] ;  /* 0x00007100ff1277ac */ /* 0x000f220008000a00 */
[----:B0-23--:R-:W-:-:S05]  /*0c70*/  IADD3 R3, P0, PT, R4, UR15, RZ ;  /* 0x0000000f04037c10 */ /* 0x00dfca000ff1e0ff */
[----:B------:R-:W-:Y:S01]  /*0c80*/  IMAD.X R6, RZ, RZ, UR16, P0 ;  /* 0x00000010ff067e24 */ /* 0x000fe200080e06ff */
[----:B----4-:R-:W-:-:S04]  /*0c90*/  LEA R2, P0, R3, UR18, 0x2 ;  /* 0x0000001203027c11 */ /* 0x010fc8000f8010ff */
        /* <DEDUP_REMOVED lines=8> */
[----:B-1----:R0:W5:Y:S04]  /*0d20*/  LDG.E R5, desc[UR20][R2.64+0xe00] ;  /* 0x000e001402057981 */ /* 0x002168000c1e1900 */
        /* <DEDUP_REMOVED lines=9> */
.L_x_144:
[----:B------:R-:W4:Y:S01]  /*0dc0*/  LDCU.64 UR18, c[0x0][0x388] ;  /* 0x00007100ff1277ac */ /* 0x000f220008000a00 */
[C---:B012---:R-:W-:Y:S01]  /*0dd0*/  VIADD R5, R4.reuse, 0x100 ;  /* 0x0000010004057836 */ /* 0x047fe20000000000 */
[C---:B---3--:R-:W-:Y:S01]  /*0de0*/  IADD3 R3, P0, PT, R4.reuse, UR15, RZ ;  /* 0x0000000f04037c10 */ /* 0x048fe2000ff1e0ff */
[C---:B----4-:R-:W-:Y:S01]  /*0df0*/  VIADD R2, R4.reuse, 0x80 ;  /* 0x0000008004027836 */ /* 0x050fe20000000000 */
[C---:B------:R-:W-:Y:S01]  /*0e00*/  ISETP.GE.AND P1, PT, R4.reuse, UR17, PT ;  /* 0x0000001104007c0c */ /* 0x040fe2000bf26270 */
[----:B------:R-:W-:Y:S01]  /*0e10*/  VIADD R7, R4, 0x180 ;  /* 0x0000018004077836 */ /* 0x000fe20000000000 */
[----:B------:R-:W-:Y:S01]  /*0e20*/  ISETP.GE.AND P3, PT, R5, UR17, PT ;  /* 0x0000001105007c0c */ /* 0x000fe2000bf66270 */
[----:B------:R-:W-:Y:S01]  /*0e30*/  IMAD.X R6, RZ, RZ, UR16, P0 ;  /* 0x00000010ff067e24 */ /* 0x000fe200080e06ff */
[----:B------:R-:W-:Y:S01]  /*0e40*/  ISETP.GE.AND P2, PT, R2, UR17, PT ;  /* 0x0000001102007c0c */ /* 0x000fe2000bf46270 */
[----:B------:R-:W-:Y:S01]  /*0e50*/  VIADD R5, R4, 0x200 ;  /* 0x0000020004057836 */ /* 0x000fe20000000000 */
[----:B------:R-:W-:Y:S01]  /*0e60*/  ISETP.GE.AND P4, PT, R7, UR17, PT ;  /* 0x0000001107007c0c */ /* 0x000fe2000bf86270 */
[----:B------:R-:W-:-:S03]  /*0e70*/  IMAD.MOV.U32 R12, RZ, RZ, 0x7fffffff ;  /* 0x7fffffffff0c7424 */ /* 0x000fc600078e00ff */
[----:B------:R-:W-:Y:S01]  /*0e80*/  ISETP.GE.AND P5, PT, R5, UR17, PT ;  /* 0x0000001105007c0c */ /* 0x000fe2000bfa6270 */
[----:B------:R-:W-:Y:S01]  /*0e90*/  VIADD R5, R4, 0x300 ;  /* 0x0000030004057836 */ /* 0x000fe20000000000 */
[----:B------:R-:W-:-:S04]  /*0ea0*/  LEA R2, P0, R3, UR18, 0x2 ;  /* 0x0000001203027c11 */ /* 0x000fc8000f8010ff */
[----:B------:R-:W-:Y:S01]  /*0eb0*/  LEA.HI.X R3, R3, UR19, R6, 0x2, P0 ;  /* 0x0000001303037c11 */ /* 0x000fe200080f1406 */
[----:B------:R-:W-:Y:S01]  /*0ec0*/  IMAD.MOV.U32 R11, RZ, RZ, 0x7fffffff ;  /* 0x7fffffffff0b7424 */ /* 0x000fe200078e00ff */
[----:B------:R-:W-:-:S03]  /*0ed0*/  IADD3 R6, PT, PT, R4, 0x280, RZ ;  /* 0x0000028004067810 */ /* 0x000fc60007ffe0ff */
[----:B------:R1:W5:Y:S01]  /*0ee0*/  @!P1 LDG.E R12, desc[UR20][R2.64] ;  /* 0x00000014020c9981 */ /* 0x000362000c1e1900 */
[----:B------:R-:W-:Y:S01]  /*0ef0*/  ISETP.GE.AND P1, PT, R5, UR17, PT ;  /* 0x0000001105007c0c */ /* 0x000fe2000bf26270 */
[----:B------:R-:W-:Y:S01]  /*0f00*/  VIADD R5, R4, 0x380 ;  /* 0x0000038004057836 */ /* 0x000fe20000000000 */
[----:B------:R-:W-:Y:S01]  /*0f10*/  ISETP.GE.AND P0, PT, R6, UR17, PT ;  /* 0x0000001106007c0c */ /* 0x000fe2000bf06270 */
[----:B------:R-:W-:Y:S01]  /*0f20*/  IMAD.MOV.U32 R9, RZ, RZ, 0x7fffffff ;  /* 0x7fffffffff097424 */ /* 0x000fe200078e00ff */
[----:B------:R1:W5:Y:S02]  /*0f30*/  @!P2 LDG.E R11, desc[UR20][R2.64+0x200] ;  /* 0x00020014020ba981 */ /* 0x000364000c1e1900 */
[----:B------:R-:W-:Y:S01]  /*0f40*/  ISETP.GE.AND P2, PT, R5, UR17, PT ;  /* 0x0000001105007c0c */ /* 0x000fe2000bf46270 */
[----:B------:R-:W-:Y:S02]  /*0f50*/  VIADD R5, R4, 0x480 ;  /* 0x0000048004057836 */ /* 0x000fe40000000000 */
[----:B------:R-:W-:Y:S01]  /*0f60*/  IMAD.MOV.U32 R10, RZ, RZ, 0x7fffffff ;  /* 0x7fffffffff0a7424 */ /* 0x000fe200078e00ff */
[----:B------:R1:W5:Y:S01]  /*0f70*/  @!P4 LDG.E R9, desc[UR20][R2.64+0x600] ;  /* 0x000600140209c981 */ /* 0x000362000c1e1900 */
[----:B------:R-:W-:-:S02]  /*0f80*/  MOV R8, 0x7fffffff ;  /* 0x7fffffff00087802 */ /* 0x000fc40000000f00 */
[C---:B------:R-:W-:Y:S02]  /*0f90*/  LOP3.LUT R6, R4.reuse, 0x400, RZ, 0xfc, !PT ;  /* 0x0000040004067812 */ /* 0x040fe400078efcff */
[----:B------:R-:W-:Y:S01]  /*0fa0*/  ISETP.GE.AND P4, PT, R5, UR17, PT ;  /* 0x0000001105007c0c */ /* 0x000fe2000bf86270 */
[----:B------:R-:W-:Y:S01]  /*0fb0*/  VIADD R5, R4, 0x500 ;  /* 0x0000050004057836 */ /* 0x000fe20000000000 */
[----:B------:R1:W5:Y:S01]  /*0fc0*/  @!P3 LDG.E R10, desc[UR20][R2.64+0x400] ;  /* 0x00040014020ab981 */ /* 0x000362000c1e1900 */
[----:B------:R-:W-:Y:S01]  /*0fd0*/  ISETP.GE.AND P3, PT, R6, UR17, PT ;  /* 0x0000001106007c0c */ /* 0x000fe2000bf66270 */
[----:B------:R-:W-:Y:S02]  /*0fe0*/  IMAD.MOV.U32 R6, RZ, RZ, 0x7fffffff ;  /* 0x7fffffffff067424 */ /* 0x000fe400078e00ff */
[----:B------:R1:W5:Y:S01]  /*0ff0*/  @!P5 LDG.E R8, desc[UR20][R2.64+0x800] ;  /* 0x000800140208d981 */ /* 0x000362000c1e1900 */
[----:B------:R-:W-:Y:S01]  /*1000*/  ISETP.GE.AND P5, PT, R5, UR17, PT ;  /* 0x0000001105007c0c */ /* 0x000fe2000bfa6270 */
[----:B------:R-:W-:-:S02]  /*1010*/  VIADD R5, R4, 0x600 ;  /* 0x0000060004057836 */ /* 0x000fc40000000000 */
[----:B------:R-:W-:Y:S01]  /*1020*/  IMAD.MOV.U32 R7, RZ, RZ, 0x7fffffff ;  /* 0x7fffffffff077424 */ /* 0x000fe200078e00ff */
[----:B------:R1:W5:Y:S01]  /*1030*/  @!P1 LDG.E R6, desc[UR20][R2.64+0xc00] ;  /* 0x000c001402069981 */ /* 0x000362000c1e1900 */
[C---:B------:R-:W-:Y:S01]  /*1040*/  VIADD R13, R4.reuse, 0x580 ;  /* 0x00000580040d7836 */ /* 0x040fe20000000000 */
[----:B------:R-:W-:Y:S01]  /*1050*/  ISETP.GE.AND P1, PT, R5, UR17, PT ;  /* 0x0000001105007c0c */ /* 0x000fe2000bf26270 */
[----:B------:R-:W-:Y:S02]  /*1060*/  IMAD.MOV.U32 R5, RZ, RZ, 0x7fffffff ;  /* 0x7fffffffff057424 */ /* 0x000fe400078e00ff */
[----:B------:R-:W-:Y:S01]  /*1070*/  IMAD.MOV.U32 R19, RZ, RZ, 0x7fffffff ;  /* 0x7fffffffff137424 */ /* 0x000fe200078e00ff */
[----:B------:R1:W5:Y:S01]  /*1080*/  @!P0 LDG.E R7, desc[UR20][R2.64+0xa00] ;  /* 0x000a001402078981 */ /* 0x000362000c1e1900 */
[----:B------:R-:W-:Y:S01]  /*1090*/  IMAD.MOV.U32 R18, RZ, RZ, 0x7fffffff ;  /* 0x7fffffffff127424 */ /* 0x000fe200078e00ff */
[----:B------:R-:W-:Y:S01]  /*10a0*/  ISETP.GE.AND P0, PT, R13, UR17, PT ;  /* 0x000000110d007c0c */ /* 0x000fe2000bf06270 */
[C---:B------:R-:W-:Y:S01]  /*10b0*/  VIADD R14, R4.reuse, 0x700 ;  /* 0x00000700040e7836 */ /* 0x040fe20000000000 */
[----:B------:R-:W-:Y:S01]  /*10c0*/  IADD3 R13, PT, PT, R4, 0x680, RZ ;  /* 0x00000680040d7810 */ /* 0x000fe20007ffe0ff */
[----:B------:R1:W5:Y:S03]  /*10d0*/  @!P2 LDG.E R5, desc[UR20][R2.64+0xe00] ;  /* 0x000e00140205a981 */ /* 0x000366000c1e1900 */
[----:B------:R-:W-:Y:S01]  /*10e0*/  ISETP.GE.AND P2, PT, R13, UR17, PT ;  /* 0x000000110d007c0c */ /* 0x000fe2000bf46270 */
[----:B------:R1:W5:Y:S01]  /*10f0*/  @!P3 LDG.E R19, desc[UR20][R2.64+0x1000] ;  /* 0x001000140213b981 */ /* 0x000362000c1e1900 */
[----:B------:R-:W-:-:S03]  /*1100*/  ISETP.GE.AND P3, PT, R14, UR17, PT ;  /* 0x000000110e007c0c */ /* 0x000fc6000bf66270 */
[----:B------:R1:W5:Y:S01]  /*1110*/  @!P4 LDG.E R18, desc[UR20][R2.64+0x1200] ;  /* 0x001200140212c981 */ /* 0x000362000c1e1900 */
[----:B------:R-:W-:Y:S01]  /*1120*/  ISETP.GE.AND P4, PT, R21, UR17, PT ;  /* 0x0000001115007c0c */ /* 0x000fe2000bf86270 */
[----:B------:R-:W-:Y:S01]  /*1130*/  IMAD.MOV.U32 R17, RZ, RZ, 0x7fffffff ;  /* 0x7fffffffff117424 */ /* 0x000fe200078e00ff */
[----:B------:R-:W-:Y:S01]  /*1140*/  MOV R14, 0x7fffffff ;  /* 0x7fffffff000e7802 */ /* 0x000fe20000000f00 */
[----:B------:R-:W-:Y:S02]  /*1150*/  IMAD.MOV.U32 R16, RZ, RZ, 0x7fffffff ;  /* 0x7fffffffff107424 */ /* 0x000fe400078e00ff */
        /* <DEDUP_REMOVED lines=9> */
.L_x_145:
[----:B01----:R-:W0:Y:S02]  /*11f0*/  LDC.64 R2, c[0x0][0x398] ;  /* 0x0000e600ff027b82 */ /* 0x003e240000000a00 */
[----:B0-----:R-:W-:-:S13]  /*1200*/  ISETP.GT.AND P0, PT, R3, R2, PT ;  /* 0x000000020300720c */ /* 0x001fda0003f04270 */
[----:B------:R-:W-:Y:S05]  /*1210*/  @!P0 BRA `(.L_x_146) ;  /* 0x0000000400788947 */ /* 0x000fea0003800000 */
[----:B------:R-:W0:Y:S01]  /*1220*/  S2UR UR15, SR_CgaCtaId ;  /* 0x00000000000f79c3 */ /* 0x000e220000008800 */
[----:B-----5:R-:W-:Y:S01]  /*1230*/  LOP3.LUT R15, R15, 0x80000000, RZ, 0x3c, !PT ;  /* 0x800000000f0f7812 */ /* 0x020fe200078e3cff */
[----:B------:R-:W-:Y:S01]  /*1240*/  UMOV UR4, 0x400 ;  /* 0x0000040000047882 */ /* 0x000fe20000000000 */
[----:B------:R-:W-:Y:S01]  /*1250*/  LOP3.LUT R14, R14, 0x80000000, RZ, 0x3c, !PT ;  /* 0x800000000e0e7812 */ /* 0x000fe200078e3cff */
[----:B------:R-:W1:Y:S01]  /*1260*/  LDCU UR16, c[0x0][0x398] ;  /* 0x00007300ff1077ac */ /* 0x000e620008000800 */
[----:B------:R-:W-:Y:S02]  /*1270*/  LOP3.LUT R13, R13, 0x80000000, RZ, 0x3c, !PT ;  /* 0x800000000d0d7812 */ /* 0x000fe400078e3cff */
[----:B------:R-:W-:Y:S02]  /*1280*/  LOP3.LUT R2, R22, 0x80000000, RZ, 0x3c, !PT ;  /* 0x8000000016027812 */ /* 0x000fe400078e3cff */
[----:B------:R-:W-:Y:S02]  /*1290*/  LOP3.LUT R16, R16, 0x80000000, RZ, 0x3c, !PT ;  /* 0x8000000010107812 */ /* 0x000fe400078e3cff */
[----:B------:R-:W-:-:S02]  /*12a0*/  LOP3.LUT R17, R17, 0x80000000, RZ, 0x3c, !PT ;  /* 0x8000000011117812 */ /* 0x000fc400078e3cff */
[----:B------:R-:W-:Y:S02]  /*12b0*/  LOP3.LUT R18, R18, 0x80000000, RZ, 0x3c, !PT ;  /* 0x8000000012127812 */ /* 0x000fe400078e3cff */
[----:B------:R-:W-:Y:S02]  /*12c0*/  LOP3.LUT R19, R19, 0x80000000, RZ, 0x3c, !PT ;  /* 0x8000000013137812 */ /* 0x000fe400078e3cff */
[----:B------:R-:W-:Y:S02]  /*12d0*/  LOP3.LUT R5, R5, 0x80000000, RZ, 0x3c, !PT ;  /* 0x8000000005057812 */ /* 0x000fe400078e3cff */
[----:B------:R-:W-:Y:S02]  /*12e0*/  LOP3.LUT R6, R6, 0x80000000, RZ, 0x3c, !PT ;  /* 0x8000000006067812 */ /* 0x000fe400078e3cff */
[----:B------:R-:W-:Y:S02]  /*12f0*/  LOP3.LUT R7, R7, 0x80000000, RZ, 0x3c, !PT ;  /* 0x8000000007077812 */ /* 0x000fe400078e3cff */
[----:B------:R-:W-:Y:S01]  /*1300*/  LOP3.LUT R8, R8, 0x80000000, RZ, 0x3c, !PT ;  /* 0x8000000008087812 */ /* 0x000fe200078e3cff */
[----:B0-----:R-:W-:Y:S01]  /*1310*/  ULEA UR15, UR15, UR4, 0x18 ;  /* 0x000000040f0f7291 */ /* 0x001fe2000f8ec0ff */
[----:B------:R-:W-:-:S02]  /*1320*/  LOP3.LUT R9, R9, 0x80000000, RZ, 0x3c, !PT ;  /* 0x8000000009097812 */ /* 0x000fc400078e3cff */
[----:B------:R-:W-:Y:S01]  /*1330*/  LOP3.LUT R10, R10, 0x80000000, RZ, 0x3c, !PT ;  /* 0x800000000a0a7812 */ /* 0x000fe200078e3cff */
[----:B------:R-:W-:Y:S01]  /*1340*/  UMOV UR4, URZ ;  /* 0x000000ff00047c82 */ /* 0x000fe20008000000 */
[----:B------:R-:W-:Y:S02]  /*1350*/  LOP3.LUT R11, R11, 0x80000000, RZ, 0x3c, !PT ;  /* 0x800000000b0b7812 */ /* 0x000fe400078e3cff */
[----:B-1----:R-:W-:-:S07]  /*1360*/  LOP3.LUT R12, R12, 0x80000000, RZ, 0x3c, !PT ;  /* 0x800000000c0c7812 */ /* 0x002fce00078e3cff */
.L_x_147:
[----:B------:R-:W-:Y:S01]  /*1370*/  IMAD R22, RZ, RZ, -UR16 ;  /* 0x80000010ff167e24 */ /* 0x000fe2000f8e02ff */
[----:B0-----:R-:W-:Y:S01]  /*1380*/  SHF.R.U32.HI R23, RZ, UR16, R12 ;  /* 0x00000010ff177c19 */ /* 0x001fe2000801160c */
[----:B------:R-:W-:Y:S01]  /*1390*/  IMAD.MOV.U32 R25, RZ, RZ, -0x1 ;  /* 0xffffffffff197424 */ /* 0x000fe200078e00ff */
[----:B------:R-:W-:Y:S01]  /*13a0*/  ULEA UR17, UR4, UR15, 0xa ;  /* 0x0000000f04117291 */ /* 0x000fe2000f8e50ff */
[----:B------:R-:W-:Y:S01]  /*13b0*/  SHF.R.U32.HI R27, RZ, UR16, R10 ;  /* 0x00000010ff1b7c19 */ /* 0x000fe2000801160a */
[----:B------:R-:W-:Y:S01]  /*13c0*/  UIADD3 UR4, UPT, UPT, UR4, 0x1, URZ ;  /* 0x0000000104047890 */ /* 0x000fe2000fffe0ff */
[----:B------:R-:W-:Y:S02]  /*13d0*/  VIADDMNMX R22, R22, R3, 0x8, PT ;  /* 0x0000000816167446 */ /* 0x000fe40003800103 */
[----:B------:R-:W-:Y:S02]  /*13e0*/  SHF.R.U32.HI R29, RZ, UR16, R9 ;  /* 0x00000010ff1d7c19 */ /* 0x000fe40008011609 */
[----:B------:R-:W-:-:S02]  /*13f0*/  SHF.L.U32 R22, R25, R22, RZ ;  /* 0x0000001619167219 */ /* 0x000fc400000006ff */
[----:B------:R-:W-:Y:S02]  /*1400*/  SHF.R.U32.HI R25, RZ, UR16, R11 ;  /* 0x00000010ff197c19 */ /* 0x000fe4000801160b */
[-C--:B------:R-:W-:Y:S02]  /*1410*/  LOP3.LUT R23, R23, R22.reuse, RZ, 0x30, !PT ;  /* 0x0000001617177212 */ /* 0x080fe400078e30ff */
[-C--:B------:R-:W-:Y:S02]  /*1420*/  LOP3.LUT R25, R25, R22.reuse, RZ, 0x30, !PT ;  /* 0x0000001619197212 */ /* 0x080fe400078e30ff */
[----:B------:R-:W-:Y:S02]  /*1430*/  LOP3.LUT R27, R27, R22, RZ, 0x30, !PT ;  /* 0x000000161b1b7212 */ /* 0x000fe400078e30ff */
[----:B------:R-:W-:Y:S02]  /*1440*/  LEA R23, R23, UR17, 0x2 ;  /* 0x0000001117177c11 */ /* 0x000fe4000f8e10ff */
[----:B------:R-:W-:-:S02]  /*1450*/  LEA R25, R25, UR17, 0x2 ;  /* 0x0000001119197c11 */ /* 0x000fc4000f8e10ff */
[----:B------:R-:W-:Y:S01]  /*1460*/  LEA R27, R27, UR17, 0x2 ;  /* 0x000000111b1b7c11 */ /* 0x000fe2000f8e10ff */
[----:B------:R0:W-:Y:S01]  /*1470*/  ATOMS.POPC.INC.32 RZ, [R23+URZ] ;  /* 0x0000000017ff7f8c */ /* 0x0001e2000d8000ff */
[----:B------:R-:W-:Y:S02]  /*1480*/  SHF.R.U32.HI R24, RZ, UR16, R8 ;  /* 0x00000010ff187c19 */ /* 0x000fe40008011608 */
[----:B------:R-:W-:Y:S01]  /*1490*/  SHF.R.U32.HI R26, RZ, UR16, R7 ;  /* 0x00000010ff1a7c19 */ /* 0x000fe20008011607 */
[----:B------:R1:W-:Y:S01]  /*14a0*/  ATOMS.POPC.INC.32 RZ, [R25+URZ] ;  /* 0x0000000019ff7f8c */ /* 0x0003e2000d8000ff */
[-C--:B------:R-:W-:Y:S02]  /*14b0*/  LOP3.LUT R29, R29, R22.reuse, RZ, 0x30, !PT ;  /* 0x000000161d1d7212 */ /* 0x080fe400078e30ff */
[----:B------:R-:W-:Y:S01]  /*14c0*/  LOP3.LUT R24, R24, R22, RZ, 0x30, !PT ;  /* 0x0000001618187212 */ /* 0x000fe200078e30ff */
[----:B------:R2:W-:Y:S01]  /*14d0*/  ATOMS.POPC.INC.32 RZ, [R27+URZ] ;  /* 0x000000001bff7f8c */ /* 0x0005e2000d8000ff */
[----:B0-----:R-:W-:-:S02]  /*14e0*/  SHF.R.U32.HI R23, RZ, UR16, R6 ;  /* 0x00000010ff177c19 */ /* 0x001fc40008011606 */
[-C--:B------:R-:W-:Y:S02]  /*14f0*/  LOP3.LUT R26, R26, R22.reuse, RZ, 0x30, !PT ;  /* 0x000000161a1a7212 */ /* 0x080fe400078e30ff */
[----:B-1----:R-:W-:Y:S02]  /*1500*/  SHF.R.U32.HI R25, RZ, UR16, R5 ;  /* 0x00000010ff197c19 */ /* 0x002fe40008011605 */
[-C--:B------:R-:W-:Y:S02]  /*1510*/  LOP3.LUT R23, R23, R22.reuse, RZ, 0x30, !PT ;  /* 0x0000001617177212 */ /* 0x080fe400078e30ff */
[----:B--2---:R-:W-:Y:S02]  /*1520*/  SHF.R.U32.HI R27, RZ, UR16, R19 ;  /* 0x00000010ff1b7c19 */ /* 0x004fe40008011613 */
[----:B------:R-:W-:Y:S02]  /*1530*/  LEA R29, R29, UR17, 0x2 ;  /* 0x000000111d1d7c11 */ /* 0x000fe4000f8e10ff */
[----:B------:R-:W-:-:S02]  /*1540*/  LOP3.LUT R25, R25, R22, RZ, 0x30, !PT ;  /* 0x0000001619197212 */ /* 0x000fc400078e30ff */
[----:B------:R-:W-:Y:S01]  /*1550*/  LEA R24, R24, UR17, 0x2 ;  /* 0x0000001118187c11 */ /* 0x000fe2000f8e10ff */
[----:B------:R0:W-:Y:S01]  /*1560*/  ATOMS.POPC.INC.32 RZ, [R29+URZ] ;  /* 0x000000001dff7f8c */ /* 0x0001e2000d8000ff */
[----:B------:R-:W-:Y:S02]  /*1570*/  LOP3.LUT R27, R27, R22, RZ, 0x30, !PT ;  /* 0x000000161b1b7212 */ /* 0x000fe400078e30ff */
[----:B------:R-:W-:Y:S01]  /*1580*/  LEA R26, R26, UR17, 0x2 ;  /* 0x000000111a1a7c11 */ /* 0x000fe2000f8e10ff */
[----:B------:R1:W-:Y:S01]  /*1590*/  ATOMS.POPC.INC.32 RZ, [R24+URZ] ;  /* 0x0000000018ff7f8c */ /* 0x0003e2000d8000ff */
[----:B------:R-:W-:Y:S02]  /*15a0*/  LEA R23, R23, UR17, 0x2 ;  /* 0x0000001117177c11 */ /* 0x000fe4000f8e10ff */
[----:B------:R-:W-:Y:S01]  /*15b0*/  LEA R25, R25, UR17, 0x2 ;  /* 0x0000001119197c11 */ /* 0x000fe2000f8e10ff */
[----:B------:R2:W-:Y:S01]  /*15c0*/  ATOMS.POPC.INC.32 RZ, [R26+URZ] ;  /* 0x000000001aff7f8c */ /* 0x0005e2000d8000ff */
[----:B------:R-:W-:-:S02]  /*15d0*/  LEA R27, R27, UR17, 0x2 ;  /* 0x000000111b1b7c11 */ /* 0x000fc4000f8e10ff */
[----:B0-----:R-:W-:Y:S01]  /*15e0*/  SHF.R.U32.HI R29, RZ, UR16, R18 ;  /* 0x00000010ff1d7c19 */ /* 0x001fe20008011612 */
[----:B------:R0:W-:Y:S01]  /*15f0*/  ATOMS.POPC.INC.32 RZ, [R23+URZ] ;  /* 0x0000000017ff7f8c */ /* 0x0001e2000d8000ff */
[----:B-1----:R-:W-:Y:S02]  /*1600*/  SHF.R.U32.HI R24, RZ, UR16, R17 ;  /* 0x00000010ff187c19 */ /* 0x002fe40008011611 */
[----:B------:R-:W-:Y:S01]  /*1610*/  SHF.R.U32.HI R28, RZ, UR16, R15 ;  /* 0x00000010ff1c7c19 */ /* 0x000fe2000801160f */
[----:B------:R1:W-:Y:S01]  /*1620*/  ATOMS.POPC.INC.32 RZ, [R25+URZ] ;  /* 0x0000000019ff7f8c */ /* 0x0003e2000d8000ff */
[----:B--2---:R-:W-:Y:S02]  /*1630*/  SHF.R.U32.HI R26, RZ, UR16, R16 ;  /* 0x00000010ff1a7c19 */ /* 0x004fe40008011610 */
[----:B------:R-:W-:Y:S01]  /*1640*/  LOP3.LUT R29, R29, R22, RZ, 0x30, !PT ;  /* 0x000000161d1d7212 */ /* 0x000fe200078e30ff */
[----:B------:R2:W-:Y:S01]  /*1650*/  ATOMS.POPC.INC.32 RZ, [R27+URZ] ;  /* 0x000000001bff7f8c */ /* 0x0005e2000d8000ff */
[----:B0-----:R-:W-:-:S02]  /*1660*/  SHF.R.U32.HI R23, RZ, UR16, R2 ;  /* 0x00000010ff177c19 */ /* 0x001fc40008011602 */
[-C--:B------:R-:W-:Y:S02]  /*1670*/  LOP3.LUT R24, R24, R22.reuse, RZ, 0x30, !PT ;  /* 0x0000001618187212 */ /* 0x080fe400078e30ff */
[----:B-1----:R-:W-:Y:S02]  /*1680*/  SHF.R.U32.HI R25, RZ, UR16, R13 ;  /* 0x00000010ff197c19 */ /* 0x002fe4000801160d */
[-C--:B------:R-:W-:Y:S02]  /*1690*/  LOP3.LUT R26, R26, R22.reuse, RZ, 0x30, !PT ;  /* 0x000000161a1a7212 */ /* 0x080fe400078e30ff */
[----:B--2---:R-:W-:Y:S01]  /*16a0*/  SHF.R.U32.HI R27, RZ, UR16, R14 ;  /* 0x00000010ff1b7c19 */ /* 0x004fe2000801160e */
[----:B------:R-:W-:Y:S01]  /*16b0*/  UIADD3 UR16, UPT, UPT, UR16, 0x8, URZ ;  /* 0x0000000810107890 */ /* 0x000fe2000fffe0ff */
[----:B------:R-:W-:Y:S02]  /*16c0*/  LOP3.LUT R23, R23, R22, RZ, 0x30, !PT ;  /* 0x0000001617177212 */ /* 0x000fe400078e30ff */
[----:B------:R-:W-:-:S02]  /*16d0*/  LEA R29, R29, UR17, 0x2 ;  /* 0x000000111d1d7c11 */ /* 0x000fc4000f8e10ff */
[-C--:B------:R-:W-:Y:S02]  /*16e0*/  LOP3.LUT R25, R25, R22.reuse, RZ, 0x30, !PT ;  /* 0x0000001619197212 */ /* 0x080fe400078e30ff */
[----:B------:R-:W-:Y:S01]  /*16f0*/  ISETP.LE.AND P0, PT, R3, UR16, PT ;  /* 0x0000001003007c0c */ /* 0x000fe2000bf03270 */
[----:B------:R0:W-:Y:S01]  /*1700*/  ATOMS.POPC.INC.32 RZ, [R29+URZ] ;  /* 0x000000001dff7f8c */ /* 0x0001e2000d8000ff */
[----:B------:R-:W-:Y:S02]  /*1710*/  LEA R24, R24, UR17, 0x2 ;  /* 0x0000001118187c11 */ /* 0x000fe4000f8e10ff */
[-C--:B------:R-:W-:Y:S02]  /*1720*/  LOP3.LUT R27, R27, R22.reuse, RZ, 0x30, !PT ;  /* 0x000000161b1b7212 */ /* 0x080fe400078e30ff */
[----:B------:R-:W-:Y:S01]  /*1730*/  LEA R26, R26, UR17, 0x2 ;  /* 0x000000111a1a7c11 */ /* 0x000fe2000f8e10ff */
[----:B------:R0:W-:Y:S01]  /*1740*/  ATOMS.POPC.INC.32 RZ, [R24+URZ] ;  /* 0x0000000018ff7f8c */ /* 0x0001e2000d8000ff */
[----:B------:R-:W-:-:S02]  /*1750*/  LOP3.LUT R28, R28, R22, RZ, 0x30, !PT ;  /* 0x000000161c1c7212 */ /* 0x000fc400078e30ff */
[----:B------:R-:W-:Y:S01]  /*1760*/  LEA R23, R23, UR17, 0x2 ;  /* 0x0000001117177c11 */ /* 0x000fe2000f8e10ff */
[----:B------:R0:W-:Y:S01]  /*1770*/  ATOMS.POPC.INC.32 RZ, [R26+URZ] ;  /* 0x000000001aff7f8c */ /* 0x0001e2000d8000ff */
[----:B------:R-:W-:Y:S02]  /*1780*/  LEA R25, R25, UR17, 0x2 ;  /* 0x0000001119197c11 */ /* 0x000fe4000f8e10ff */
[----:B------:R-:W-:Y:S01]  /*1790*/  LEA R27, R27, UR17, 0x2 ;  /* 0x000000111b1b7c11 */ /* 0x000fe2000f8e10ff */
[----:B------:R0:W-:Y:S01]  /*17a0*/  ATOMS.POPC.INC.32 RZ, [R23+URZ] ;  /* 0x0000000017ff7f8c */ /* 0x0001e2000d8000ff */
[----:B------:R-:W-:-:S03]  /*17b0*/  LEA R28, R28, UR17, 0x2 ;  /* 0x000000111c1c7c11 */ /* 0x000fc6000f8e10ff */
[----:B------:R0:W-:Y:S04]  /*17c0*/  ATOMS.POPC.INC.32 RZ, [R25+URZ] ;  /* 0x0000000019ff7f8c */ /* 0x0001e8000d8000ff */
[----:B------:R0:W-:Y:S04]  /*17d0*/  ATOMS.POPC.INC.32 RZ, [R27+URZ] ;  /* 0x000000001bff7f8c */ /* 0x0001e8000d8000ff */
[----:B------:R0:W-:Y:S01]  /*17e0*/  ATOMS.POPC.INC.32 RZ, [R28+URZ] ;  /* 0x000000001cff7f8c */ /* 0x0001e2000d8000ff */
[----:B------:R-:W-:Y:S05]  /*17f0*/  @!P0 BRA `(.L_x_147) ;  /* 0xfffffff800dc8947 */ /* 0x000fea000383ffff */
.L_x_146:
[----:B------:R-:W-:Y:S05]  /*1800*/  BRA.U !UP0, `(.L_x_148) ;  /* 0xfffffff108dc7547 */ /* 0x000fea000b83ffff */
.L_x_143:
[----:B------:R-:W-:Y:S01]  /*1810*/  BAR.SYNC.DEFER_BLOCKING 0x0 ;  /* 0x0000000000007b1d */ /* 0x000fe20000010000 */
[----:B------:R-:W-:-:S05]  /*1820*/  ISETP.NE.AND P0, PT, R20, RZ, PT ;  /* 0x000000ff1400720c */ /* 0x000fca0003f05270 */
[----:B------:R-:W-:Y:S08]  /*1830*/  BSSY.RECONVERGENT B0, `(.L_x_149) ;  /* 0x0000164000007945 */ /* 0x000ff00003800200 */
[----:B------:R-:W-:Y:S05]  /*1840*/  @P0 BRA `(.L_x_150) ;  /* 0x0000001400880947 */ /* 0x000fea0003800000 */
[----:B------:R-:W-:Y:S01]  /*1850*/  UISETP.GE.U32.AND UP0, UPT, UR22, 0x7, UPT ;  /* 0x000000071600788c */ /* 0x000fe2000bf06070 */
[----:B0-23--:R-:W-:-:S08]  /*1860*/  IMAD.MOV.U32 R3, RZ, RZ, RZ ;  /* 0x000000ffff037224 */ /* 0x00dfd000078e00ff */
[----:B------:R-:W-:Y:S05]  /*1870*/  BRA.U !UP0, `(.L_x_151) ;  /* 0x00000005085c7547 */ /* 0x000fea000b800000 */
[----:B----4-:R-:W0:Y:S01]  /*1880*/  LDC.64 R2, c[0x0][0x380] ;  /* 0x0000e000ff027b82 */ /* 0x010e220000000a00 */
[----:B-1---5:R-:W-:-:S07]  /*1890*/  IMAD.MOV.U32 R5, RZ, RZ, RZ ;  /* 0x000000ffff057224 */ /* 0x022fce00078e00ff */
.L_x_168:
[----:B----4-:R-:W-:Y:S01]  /*18a0*/  IMAD R7, R5, 0x400, R0 ;  /* 0x0000040005077824 */ /* 0x010fe200078e0200 */
[----:B------:R-:W-:Y:S04]  /*18b0*/  BSSY.RECONVERGENT B1, `(.L_x_152) ;  /* 0x000000f000017945 */ /* 0x000fe80003800200 */
[----:B01----:R-:W1:Y:S04]  /*18c0*/  LDS R18, [R7] ;  /* 0x0000000007127984 */ /* 0x003e680000000800 */
[----:B--23--:R2:W3:Y:S04]  /*18d0*/  LDS R9, [R7+0x400] ;  /* 0x0004000007097984 */ /* 0x00c4e80000000800 */
[----:B------:R2:W4:Y:S04]  /*18e0*/  LDS R22, [R7+0x800] ;  /* 0x0008000007167984 */ /* 0x0005280000000800 */
[----:B------:R2:W0:Y:S04]  /*18f0*/  LDS R14, [R7+0xc00] ;  /* 0x000c0000070e7984 */ /* 0x0004280000000800 */
[----:B------:R2:W0:Y:S04]  /*1900*/  LDS R12, [R7+0x1000] ;  /* 0x00100000070c7984 */ /* 0x0004280000000800 */
[----:B------:R2:W0:Y:S04]  /*1910*/  LDS R6, [R7+0x1400] ;  /* 0x0014000007067984 */ /* 0x0004280000000800 */
[----:B------:R2:W0:Y:S04]  /*1920*/  LDS R8, [R7+0x1800] ;  /* 0x0018000007087984 */ /* 0x0004280000000800 */
[----:B------:R2:W0:Y:S01]  /*1930*/  LDS R10, [R7+0x1c00] ;  /* 0x001c0000070a7984 */ /* 0x0004220000000800 */
[----:B-1----:R-:W-:-:S13]  /*1940*/  ISETP.NE.AND P0, PT, R18, RZ, PT ;  /* 0x000000ff1200720c */ /* 0x002fda0003f05270 */
[----:B--234-:R-:W-:Y:S05]  /*1950*/  @!P0 BRA `(.L_x_153) ;  /* 0x0000000000108947 */ /* 0x01cfea0003800000 */
[----:B------:R-:W-:Y:S01]  /*1960*/  LEA R17, R5, R4, 0x8 ;  /* 0x0000000405117211 */ /* 0x000fe200078e40ff */
[----:B------:R-:W-:-:S04]  /*1970*/  IMAD.MOV.U32 R19, RZ, RZ, RZ ;  /* 0x000000ffff137224 */ /* 0x000fc800078e00ff */
[----:B0-----:R-:W-:-:S05]  /*1980*/  IMAD.WIDE.U32 R16, R17, 0x8, R2 ;  /* 0x0000000811107825 */ /* 0x001fca00078e0002 */
[----:B------:R1:W-:Y:S02]  /*1990*/  REDG.E.ADD.64.STRONG.GPU desc[UR20][R16.64], R18 ;  /* 0x000000121000798e */ /* 0x0003e4000c12e514 */
.L_x_153:
[----:B------:R-:W-:Y:S05]  /*19a0*/  BSYNC.RECONVERGENT B1 ;  /* 0x0000000000017941 */ /* 0x000fea0003800200 */
.L_x_152:
[----:B------:R-:W-:Y:S01]  /*19b0*/  ISETP.NE.AND P6, PT, R9, RZ, PT ;  /* 0x000000ff0900720c */ /* 0x000fe20003fc5270 */
[----:B------:R-:W-:Y:S01]  /*19c0*/  BSSY.RECONVERGENT B1, `(.L_x_154) ;  /* 0x000000e000017945 */ /* 0x000fe20003800200 */
[----:B------:R-:W-:Y:S02]  /*19d0*/  ISETP.NE.AND P0, PT, R22, RZ, PT ;  /* 0x000000ff1600720c */ /* 0x000fe40003f05270 */
[----:B0-----:R-:W-:Y:S02]  /*19e0*/  ISETP.NE.AND P1, PT, R14, RZ, PT ;  /* 0x000000ff0e00720c */ /* 0x001fe40003f25270 */
[----:B------:R-:W-:Y:S02]  /*19f0*/  ISETP.NE.AND P2, PT, R12, RZ, PT ;  /* 0x000000ff0c00720c */ /* 0x000fe40003f45270 */
[----:B------:R-:W-:Y:S02]  /*1a00*/  ISETP.NE.AND P3, PT, R6, RZ, PT ;  /* 0x000000ff0600720c */ /* 0x000fe40003f65270 */
[----:B------:R-:W-:-:S02]  /*1a10*/  ISETP.NE.AND P4, PT, R8, RZ, PT ;  /* 0x000000ff0800720c */ /* 0x000fc40003f85270 */
[----:B------:R-:W-:Y:S01]  /*1a20*/  ISETP.NE.AND P5, PT, R10, RZ, PT ;  /* 0x000000ff0a00720c */ /* 0x000fe20003fa5270 */
[----:B------:R-:W-:-:S12]  /*1a30*/  @!P6 BRA `(.L_x_155) ;  /* 0x000000000018e947 */ /* 0x000fd80003800000 */
[----:B-1----:R-:W-:Y:S02]  /*1a40*/  IMAD R17, R5, 0x100, R4 ;  /* 0x0000010005117824 */ /* 0x002fe400078e0204 */
[----:B------:R-:W-:Y:S02]  /*1a50*/  IMAD.MOV.U32 R18, RZ, RZ, R9 ;  /* 0x000000ffff127224 */ /* 0x000fe400078e0009 */
[----:B------:R-:W-:Y:S02]  /*1a60*/  VIADD R17, R17, 0x100 ;  /* 0x0000010011117836 */ /* 0x000fe40000000000 */
[----:B------:R-:W-:Y:S02]  /*1a70*/  IMAD.MOV.U32 R19, RZ, RZ, RZ ;  /* 0x000000ffff137224 */ /* 0x000fe400078e00ff */
[----:B------:R-:W-:-:S05]  /*1a80*/  IMAD.WIDE.U32 R16, R17, 0x8, R2 ;  /* 0x0000000811107825 */ /* 0x000fca00078e0002 */
[----:B------:R0:W-:Y:S02]  /*1a90*/  REDG.E.ADD.64.STRONG.GPU desc[UR20][R16.64], R18 ;  /* 0x000000121000798e */ /* 0x0001e4000c12e514 */
.L_x_155:
[----:B------:R-:W-:Y:S05]  /*1aa0*/  BSYNC.RECONVERGENT B1 ;  /* 0x0000000000017941 */ /* 0x000fea0003800200 */
.L_x_154:
[----:B------:R-:W-:Y:S04]  /*1ab0*/  BSSY.RECONVERGENT B1, `(.L_x_156) ;  /* 0x0000007000017945 */ /* 0x000fe80003800200 */
[----:B------:R-:W-:Y:S05]  /*1ac0*/  @!P0 BRA `(.L_x_157) ;  /* 0x0000000000148947 */ /* 0x000fea0003800000 */
[----:B01----:R-:W-:Y:S02]  /*1ad0*/  IMAD R17, R5, 0x100, R4 ;  /* 0x0000010005117824 */ /* 0x003fe400078e0204 */
[----:B------:R-:W-:-:S03]  /*1ae0*/  IMAD.MOV.U32 R23, RZ, RZ, RZ ;  /* 0x000000ffff177224 */ /* 0x000fc600078e00ff */
[----:B------:R-:W-:-:S05]  /*1af0*/  IADD3 R17, PT, PT, R17, 0x200, RZ ;  /* 0x0000020011117810 */ /* 0x000fca0007ffe0ff */
[----:B------:R-:W-:-:S05]  /*1b00*/  IMAD.WIDE.U32 R16, R17, 0x8, R2 ;  /* 0x0000000811107825 */ /* 0x000fca00078e0002 */
[----:B------:R2:W-:Y:S02]  /*1b10*/  REDG.E.ADD.64.STRONG.GPU desc[UR20][R16.64], R22 ;  /* 0x000000161000798e */ /* 0x0005e4000c12e514 */
.L_x_157:
[----:B------:R-:W-:Y:S05]  /*1b20*/  BSYNC.RECONVERGENT B1 ;  /* 0x0000000000017941 */ /* 0x000fea0003800200 */
.L_x_156:
[----:B------:R-:W-:Y:S04]  /*1b30*/  BSSY.RECONVERGENT B1, `(.L_x_158) ;  /* 0x0000007000017945 */ /* 0x000fe80003800200 */
[----:B------:R-:W-:Y:S05]  /*1b40*/  @!P1 BRA `(.L_x_159) ;  /* 0x0000000000149947 */ /* 0x000fea0003800000 */
[----:B012---:R-:W-:Y:S02]  /*1b50*/  IMAD R17, R5, 0x100, R4 ;  /* 0x0000010005117824 */ /* 0x007fe400078e0204 */
[----:B------:R-:W-:Y:S02]  /*1b60*/  IMAD.MOV.U32 R15, RZ, RZ, RZ ;  /* 0x000000ffff0f7224 */ /* 0x000fe400078e00ff */
[----:B------:R-:W-:-:S04]  /*1b70*/  VIADD R17, R17, 0x300 ;  /* 0x0000030011117836 */ /* 0x000fc80000000000 */
[----:B------:R-:W-:-:S05]  /*1b80*/  IMAD.WIDE.U32 R16, R17, 0x8, R2 ;  /* 0x0000000811107825 */ /* 0x000fca00078e0002 */
[----:B------:R3:W-:Y:S02]  /*1b90*/  REDG.E.ADD.64.STRONG.GPU desc[UR20][R16.64], R14 ;  /* 0x0000000e1000798e */ /* 0x0007e4000c12e514 */
.L_x_159:
[----:B------:R-:W-:Y:S05]  /*1ba0*/  BSYNC.RECONVERGENT B1 ;  /* 0x0000000000017941 */ /* 0x000fea0003800200 */
.L_x_158:
[----:B------:R-:W-:Y:S04]  /*1bb0*/  BSSY.RECONVERGENT B1, `(.L_x_160) ;  /* 0x0000007000017945 */ /* 0x000fe80003800200 */
[----:B------:R-:W-:Y:S05]  /*1bc0*/  @!P2 BRA `(.L_x_161) ;  /* 0x000000000014a947 */ /* 0x000fea0003800000 */
[----:B---3--:R-:W-:Y:S02]  /*1bd0*/  IMAD R15, R5, 0x100, R4 ;  /* 0x00000100050f7824 */ /* 0x008fe400078e0204 */
[----:B------:R-:W-:Y:S02]  /*1be0*/  HFMA2 R13, -RZ, RZ, 0, 0 ;  /* 0x00000000ff0d7431 */ /* 0x000fe400000001ff */
[----:B------:R-:W-:-:S04]  /*1bf0*/  VIADD R15, R15, 0x400 ;  /* 0x000004000f0f7836 */ /* 0x000fc80000000000 */
[----:B------:R-:W-:-:S05]  /*1c00*/  IMAD.WIDE.U32 R14, R15, 0x8, R2 ;  /* 0x000000080f0e7825 */ /* 0x000fca00078e0002 */
[----:B------:R4:W-:Y:S02]  /*1c10*/  REDG.E.ADD.64.STRONG.GPU desc[UR20][R14.64], R12 ;  /* 0x0000000c0e00798e */ /* 0x0009e4000c12e514 */
.L_x_161:
[----:B------:R-:W-:Y:S05]  /*1c20*/  BSYNC.RECONVERGENT B1 ;  /* 0x0000000000017941 */ /* 0x000fea0003800200 */
.L_x_160:
[----:B------:R-:W-:Y:S04]  /*1c30*/  BSSY.RECONVERGENT B1, `(.L_x_162) ;  /* 0x0000007000017945 */ /* 0x000fe80003800200 */
[----:B------:R-:W-:Y:S05]  /*1c40*/  @!P3 BRA `(.L_x_163) ;  /* 0x000000000014b947 */ /* 0x000fea0003800000 */
[----:B----4-:R-:W-:Y:S02]  /*1c50*/  IMAD R13, R5, 0x100, R4 ;  /* 0x00000100050d7824 */ /* 0x010fe400078e0204 */
[----:B------:R-:W-:Y:S02]  /*1c60*/  IMAD.MOV.U32 R7, RZ, RZ, RZ ;  /* 0x000000ffff077224 */ /* 0x000fe400078e00ff */
[----:B------:R-:W-:-:S04]  /*1c70*/  VIADD R13, R13, 0x500 ;  /* 0x000005000d0d7836 */ /* 0x000fc80000000000 */
[----:B------:R-:W-:-:S05]  /*1c80*/  IMAD.WIDE.U32 R12, R13, 0x8, R2 ;  /* 0x000000080d0c7825 */ /* 0x000fca00078e0002 */
[----:B------:R4:W-:Y:S02]  /*1c90*/  REDG.E.ADD.64.STRONG.GPU desc[UR20][R12.64], R6 ;  /* 0x000000060c00798e */ /* 0x0009e4000c12e514 */
.L_x_163:
[----:B------:R-:W-:Y:S05]  /*1ca0*/  BSYNC.RECONVERGENT B1 ;  /* 0x0000000000017941 */ /* 0x000fea0003800200 */
.L_x_162:
[----:B------:R-:W-:Y:S04]  /*1cb0*/  BSSY.RECONVERGENT B1, `(.L_x_164) ;  /* 0x0000007000017945 */ /* 0x000fe80003800200 */
[----:B------:R-:W-:Y:S05]  /*1cc0*/  @!P4 BRA `(.L_x_165) ;  /* 0x000000000014c947 */ /* 0x000fea0003800000 */
[----:B----4-:R-:W-:Y:S02]  /*1cd0*/  IMAD R7, R5, 0x100, R4 ;  /* 0x0000010005077824 */ /* 0x010fe400078e0204 */
[----:B------:R-:W-:Y:S02]  /*1ce0*/  IMAD.MOV.U32 R9, RZ, RZ, RZ ;  /* 0x000000ffff097224 */ /* 0x000fe400078e00ff */
[----:B------:R-:W-:-:S04]  /*1cf0*/  VIADD R7, R7, 0x600 ;  /* 0x0000060007077836 */ /* 0x000fc80000000000 */
[----:B------:R-:W-:-:S05]  /*1d00*/  IMAD.WIDE.U32 R6, R7, 0x8, R2 ;  /* 0x0000000807067825 */ /* 0x000fca00078e0002 */
[----:B------:R4:W-:Y:S02]  /*1d10*/  REDG.E.ADD.64.STRONG.GPU desc[UR20][R6.64], R8 ;  /* 0x000000080600798e */ /* 0x0009e4000c12e514 */
.L_x_165:
[----:B------:R-:W-:Y:S05]  /*1d20*/  BSYNC.RECONVERGENT B1 ;  /* 0x0000000000017941 */ /* 0x000fea0003800200 */
.L_x_164:
[----:B------:R-:W-:Y:S04]  /*1d30*/  BSSY.RECONVERGENT B1, `(.L_x_166) ;  /* 0x0000007000017945 */ /* 0x000fe80003800200 */
[----:B------:R-:W-:Y:S05]  /*1d40*/  @!P5 BRA `(.L_x_167) ;  /* 0x000000000014d947 */ /* 0x000fea0003800000 */
[----:B----4-:R-:W-:Y:S01]  /*1d50*/  LEA R7, R5, R4, 0x8 ;  /* 0x0000000405077211 */ /* 0x010fe200078e40ff */
[----:B------:R-:W-:-:S04]  /*1d60*/  IMAD.MOV.U32 R11, RZ, RZ, RZ ;  /* 0x000000ffff0b7224 */ /* 0x000fc800078e00ff */
[----:B------:R-:W-:-:S04]  /*1d70*/  VIADD R7, R7, 0x700 ;  /* 0x0000070007077836 */ /* 0x000fc80000000000 */
[----:B------:R-:W-:-:S05]  /*1d80*/  IMAD.WIDE.U32 R6, R7, 0x8, R2 ;  /* 0x0000000807067825 */ /* 0x000fca00078e0002 */
[----:B------:R4:W-:Y:S02]  /*1d90*/  REDG.E.ADD.64.STRONG.GPU desc[UR20][R6.64], R10 ;  /* 0x0000000a0600798e */ /* 0x0009e4000c12e514 */
.L_x_167:
[----:B------:R-:W-:Y:S05]  /*1da0*/  BSYNC.RECONVERGENT B1 ;  /* 0x0000000000017941 */ /* 0x000fea0003800200 */
.L_x_166:
[----:B------:R-:W-:-:S05]  /*1db0*/  VIADD R5, R5, 0x8 ;  /* 0x0000000805057836 */ /* 0x000fca0000000000 */
[----:B------:R-:W-:-:S13]  /*1dc0*/  ISETP.NE.AND P0, PT, R5, UR27, PT ;  /* 0x0000001b05007c0c */ /* 0x000fda000bf05270 */
[----:B------:R-:W-:Y:S05]  /*1dd0*/  @P0 BRA `(.L_x_168) ;  /* 0xfffffff800b00947 */ /* 0x000fea000383ffff */
[----:B------:R-:W-:-:S07]  /*1de0*/  IMAD.U32 R3, RZ, RZ, UR27 ;  /* 0x0000001bff037e24 */ /* 0x000fce000f8e00ff */
.L_x_151:
[----:B------:R-:W-:Y:S02]  /*1df0*/  UISETP.NE.AND UP0, UPT, UR24, URZ, UPT ;  /* 0x000000ff1800728c */ /* 0x000fe4000bf05270 */
[----:B----45:R-:W-:Y:S02]  /*1e00*/  IMAD.U32 R8, RZ, RZ, UR24 ;  /* 0x00000018ff087e24 */ /* 0x030fe4000f8e00ff */
[----:B-1----:R-:W-:-:S03]  /*1e10*/  IMAD.U32 R5, RZ, RZ, UR25 ;  /* 0x00000019ff057e24 */ /* 0x002fc6000f8e00ff */
[----:B------:R-:W-:Y:S01]  /*1e20*/  IADD3 R8, PT, PT, R8, -0x1, RZ ;  /* 0xffffffff08087810 */ /* 0x000fe20007ffe0ff */
[----:B------:R-:W-:Y:S01]  /*1e30*/  VIADD R5, R5, 0xffffffff ;  /* 0xffffffff05057836 */ /* 0x000fe20000000000 */
[----:B------:R-:W-:Y:S06]  /*1e40*/  BRA.U !UP0, `(.L_x_169) ;  /* 0x0000000508707547 */ /* 0x000fec000b800000 */
[----:B------:R-:W-:-:S13]  /*1e50*/  ISETP.GE.U32.AND P0, PT, R8, 0x3, PT ;  /* 0x000000030800780c */ /* 0x000fda0003f06070 */
[----:B------:R-:W-:Y:S05]  /*1e60*/  @!P0 BRA `(.L_x_170) ;  /* 0x0000000000bc8947 */ /* 0x000fea0003800000 */
[----:B------:R-:W-:Y:S01]  /*1e70*/  IMAD R7, R3, 0x400, R0 ;  /* 0x0000040003077824 */ /* 0x000fe200078e0200 */
[----:B------:R-:W-:Y:S04]  /*1e80*/  BSSY.RECONVERGENT B1, `(.L_x_171) ;  /* 0x000000f000017945 */ /* 0x000fe80003800200 */
[----:B------:R-:W1:Y:S04]  /*1e90*/  LDS R12, [R7] ;  /* 0x00000000070c7984 */ /* 0x000e680000000800 */
[----:B------:R-:W4:Y:S04]  /*1ea0*/  LDS R9, [R7+0x400] ;  /* 0x0004000007097984 */ /* 0x000f280000000800 */
[----:B------:R-:W5:Y:S04]  /*1eb0*/  LDS R6, [R7+0x800] ;  /* 0x0008000007067984 */ /* 0x000f680000000800 */
[----:B------:R-:W0:Y:S01]  /*1ec0*/  LDS R2, [R7+0xc00] ;  /* 0x000c000007027984 */ /* 0x000e220000000800 */
[----:B-1----:R-:W-:-:S02]  /*1ed0*/  ISETP.NE.AND P0, PT, R12, RZ, PT ;  /* 0x000000ff0c00720c */ /* 0x002fc40003f05270 */
[----:B----4-:R-:W-:Y:S02]  /*1ee0*/  ISETP.NE.AND P1, PT, R9, RZ, PT ;  /* 0x000000ff0900720c */ /* 0x010fe40003f25270 */
[----:B-----5:R-:W-:Y:S02]  /*1ef0*/  ISETP.NE.AND P2, PT, R6, RZ, PT ;  /* 0x000000ff0600720c */ /* 0x020fe40003f45270 */
[----:B0-----:R-:W-:-:S07]  /*1f00*/  ISETP.NE.AND P3, PT, R2, RZ, PT ;  /* 0x000000ff0200720c */ /* 0x001fce0003f65270 */
[----:B------:R-:W-:Y:S06]  /*1f10*/  @!P0 BRA `(.L_x_172) ;  /* 0x0000000000148947 */ /* 0x000fec0003800000 */
[----:B------:R-:W0:Y:S01]  /*1f20*/  LDC.64 R10, c[0x0][0x380] ;  /* 0x0000e000ff0a7b82 */ /* 0x000e220000000a00 */
[----:B------:R-:W-:Y:S02]  /*1f30*/  IMAD R7, R3, 0x100, R4 ;  /* 0x0000010003077824 */ /* 0x000fe400078e0204 */
[----:B------:R-:W-:Y:S02]  /*1f40*/  IMAD.MOV.U32 R13, RZ, RZ, RZ ;  /* 0x000000ffff0d7224 */ /* 0x000fe400078e00ff */
[----:B0-----:R-:W-:-:S05]  /*1f50*/  IMAD.WIDE.U32 R10, R7, 0x8, R10 ;  /* 0x00000008070a7825 */ /* 0x001fca00078e000a */
[----:B------:R0:W-:Y:S02]  /*1f60*/  REDG.E.ADD.64.STRONG.GPU desc[UR20][R10.64], R12 ;  /* 0x0000000c0a00798e */ /* 0x0001e4000c12e514 */
.L_x_172:
[----:B------:R-:W-:Y:S05]  /*1f70*/  BSYNC.RECONVERGENT B1 ;  /* 0x0000000000017941 */ /* 0x000fea0003800200 */
.L_x_171:
[----:B------:R-:W-:Y:S04]  /*1f80*/  BSSY.RECONVERGENT B1, `(.L_x_173) ;  /* 0x0000009000017945 */ /* 0x000fe80003800200 */
[----:B------:R-:W-:Y:S05]  /*1f90*/  @!P1 BRA `(.L_x_174) ;  /* 0x00000000001c9947 */ /* 0x000fea0003800000 */
[----:B0-----:R-:W0:Y:S01]  /*1fa0*/  LDC.64 R10, c[0x0][0x380] ;  /* 0x0000e000ff0a7b82 */ /* 0x001e220000000a00 */
[----:B------:R-:W-:Y:S01]  /*1fb0*/  IMAD R7, R3, 0x100, R4 ;  /* 0x0000010003077824 */ /* 0x000fe200078e0204 */
[----:B------:R-:W-:Y:S01]  /*1fc0*/  MOV R12, R9 ;  /* 0x00000009000c7202 */ /* 0x000fe20000000f00 */
[----:B------:R-:W-:Y:S02]  /*1fd0*/  IMAD.MOV.U32 R13, RZ, RZ, RZ ;  /* 0x000000ffff0d7224 */ /* 0x000fe400078e00ff */
[----:B------:R-:W-:-:S04]  /*1fe0*/  VIADD R7, R7, 0x100 ;  /* 0x0000010007077836 */ /* 0x000fc80000000000 */
[----:B0-----:R-:W-:-:S05]  /*1ff0*/  IMAD.WIDE.U32 R10, R7, 0x8, R10 ;  /* 0x00000008070a7825 */ /* 0x001fca00078e000a */
[----:B------:R1:W-:Y:S02]  /*2000*/  REDG.E.ADD.64.STRONG.GPU desc[UR20][R10.64], R12 ;  /* 0x0000000c0a00798e */ /* 0x0003e4000c12e514 */
.L_x_174:
[----:B------:R-:W-:Y:S05]  /*2010*/  BSYNC.RECONVERGENT B1 ;  /* 0x0000000000017941 */ /* 0x000fea0003800200 */
.L_x_173:
[----:B------:R-:W-:Y:S04]  /*2020*/  BSSY.RECONVERGENT B1, `(.L_x_175) ;  /* 0x0000008000017945 */ /* 0x000fe80003800200 */
[----:B------:R-:W-:Y:S05]  /*2030*/  @!P2 BRA `(.L_x_176) ;  /* 0x000000000018a947 */ /* 0x000fea0003800000 */
[----:B01----:R-:W0:Y:S01]  /*2040*/  LDC.64 R10, c[0x0][0x380] ;  /* 0x0000e000ff0a7b82 */ /* 0x003e220000000a00 */
[----:B------:R-:W-:-:S04]  /*2050*/  IMAD R7, R3, 0x100, R4 ;  /* 0x0000010003077824 */ /* 0x000fc800078e0204 */
[----:B------:R-:W-:-:S04]  /*2060*/  VIADD R7, R7, 0x200 ;  /* 0x0000020007077836 */ /* 0x000fc80000000000 */
[----:B0-----:R-:W-:-:S04]  /*2070*/  IMAD.WIDE.U32 R10, R7, 0x8, R10 ;  /* 0x00000008070a7825 */ /* 0x001fc800078e000a */
[----:B------:R-:W-:-:S05]  /*2080*/  IMAD.MOV.U32 R7, RZ, RZ, RZ ;  /* 0x000000ffff077224 */ /* 0x000fca00078e00ff */
[----:B------:R4:W-:Y:S02]  /*2090*/  REDG.E.ADD.64.STRONG.GPU desc[UR20][R10.64], R6 ;  /* 0x000000060a00798e */ /* 0x0009e4000c12e514 */
.L_x_176:
[----:B------:R-:W-:Y:S05]  /*20a0*/  BSYNC.RECONVERGENT B1 ;  /* 0x0000000000017941 */ /* 0x000fea0003800200 */
.L_x_175:
[----:B------:R-:W-:Y:S04]  /*20b0*/  BSSY.RECONVERGENT B1, `(.L_x_177) ;  /* 0x0000009000017945 */ /* 0x000fe80003800200 */
[----:B------:R-:W-:Y:S05]  /*20c0*/  @!P3 BRA `(.L_x_178) ;  /* 0x00000000001cb947 */ /* 0x000fea0003800000 */
[----:B----4-:R-:W4:Y:S01]  /*20d0*/  LDC.64 R6, c[0x0][0x380] ;  /* 0x0000e000ff067b82 */ /* 0x010f220000000a00 */
[----:B------:R-:W-:Y:S01]  /*20e0*/  IMAD R9, R3, 0x100, R4 ;  /* 0x0000010003097824 */ /* 0x000fe200078e0204 */
[----:B01----:R-:W-:Y:S01]  /*20f0*/  MOV R10, R2 ;  /* 0x00000002000a7202 */ /* 0x003fe20000000f00 */
[----:B------:R-:W-:Y:S02]  /*2100*/  IMAD.MOV.U32 R11, RZ, RZ, RZ ;  /* 0x000000ffff0b7224 */ /* 0x000fe400078e00ff */
[----:B------:R-:W-:-:S04]  /*2110*/  VIADD R9, R9, 0x300 ;  /* 0x0000030009097836 */ /* 0x000fc80000000000 */
[----:B----4-:R-:W-:-:S05]  /*2120*/  IMAD.WIDE.U32 R6, R9, 0x8, R6 ;  /* 0x0000000809067825 */ /* 0x010fca00078e0006 */
[----:B------:R0:W-:Y:S02]  /*2130*/  REDG.E.ADD.64.STRONG.GPU desc[UR20][R6.64], R10 ;  /* 0x0000000a0600798e */ /* 0x0001e4000c12e514 */
.L_x_178:
[----:B------:R-:W-:Y:S05]  /*2140*/  BSYNC.RECONVERGENT B1 ;  /* 0x0000000000017941 */ /* 0x000fea0003800200 */
.L_x_177:
[----:B------:R-:W-:-:S07]  /*2150*/  VIADD R3, R3, 0x4 ;  /* 0x0000000403037836 */ /* 0x000fce0000000000 */
.L_x_170:
[----:B------:R-:W-:Y:S01]  /*2160*/  UISETP.NE.AND UP0, UPT, UR25, URZ, UPT ;  /* 0x000000ff1900728c */ /* 0x000fe2000bf05270 */
[----:B------:R-:W-:Y:S08]  /*2170*/  BSSY.RECONVERGENT B1, `(.L_x_169) ;  /* 0x0000029000017945 */ /* 0x000ff00003800200 */
[----:B------:R-:W-:Y:S05]  /*2180*/  BRA.U !UP0, `(.L_x_179) ;  /* 0x00000001089c7547 */ /* 0x000fea000b800000 */
[----:B------:R-:W-:-:S13]  /*2190*/  ISETP.NE.AND P0, PT, R5, RZ, PT ;  /* 0x000000ff0500720c */ /* 0x000fda0003f05270 */
[----:B------:R-:W-:Y:S05]  /*21a0*/  @!P0 BRA `(.L_x_180) ;  /* 0x0000000000648947 */ /* 0x000fea0003800000 */
[----:B0---4-:R-:W-:Y:S01]  /*21b0*/  IMAD R6, R3, 0x400, R0 ;  /* 0x0000040003067824 */ /* 0x011fe200078e0200 */
[----:B------:R-:W-:Y:S04]  /*21c0*/  BSSY.RECONVERGENT B2, `(.L_x_181) ;  /* 0x000000c000027945 */ /* 0x000fe80003800200 */
[----:B------:R-:W0:Y:S04]  /*21d0*/  LDS R2, [R6] ;  /* 0x0000000006027984 */ /* 0x000e280000000800 */
[----:B------:R-:W4:Y:S01]  /*21e0*/  LDS R9, [R6+0x400] ;  /* 0x0004000006097984 */ /* 0x000f220000000800 */
[----:B0-----:R-:W-:-:S02]  /*21f0*/  ISETP.NE.AND P0, PT, R2, RZ, PT ;  /* 0x000000ff0200720c */ /* 0x001fc40003f05270 */
[----:B----4-:R-:W-:-:S11]  /*2200*/  ISETP.NE.AND P1, PT, R9, RZ, PT ;  /* 0x000000ff0900720c */ /* 0x010fd60003f25270 */
[----:B------:R-:W-:Y:S05]  /*2210*/  @!P0 BRA `(.L_x_182) ;  /* 0x0000000000188947 */ /* 0x000fea0003800000 */
[----:B------:R-:W0:Y:S01]  /*2220*/  LDC.64 R6, c[0x0][0x380] ;  /* 0x0000e000ff067b82 */ /* 0x000e220000000a00 */
[----:B-1----:R-:W-:-:S04]  /*2230*/  IMAD R11, R3, 0x100, R4 ;  /* 0x00000100030b7824 */ /* 0x002fc800078e0204 */
[----:B0-----:R-:W-:-:S04]  /*2240*/  IMAD.WIDE.U32 R10, R11, 0x8, R6 ;  /* 0x000000080b0a7825 */ /* 0x001fc800078e0006 */
[----:B------:R-:W-:Y:S02]  /*2250*/  IMAD.MOV.U32 R6, RZ, RZ, R2 ;  /* 0x000000ffff067224 */ /* 0x000fe400078e0002 */
[----:B------:R-:W-:-:S05]  /*2260*/  IMAD.MOV.U32 R7, RZ, RZ, RZ ;  /* 0x000000ffff077224 */ /* 0x000fca00078e00ff */
[----:B------:R0:W-:Y:S02]  /*2270*/  REDG.E.ADD.64.STRONG.GPU desc[UR20][R10.64], R6 ;  /* 0x000000060a00798e */ /* 0x0001e4000c12e514 */
.L_x_182:
[----:B------:R-:W-:Y:S05]  /*2280*/  BSYNC.RECONVERGENT B2 ;  /* 0x0000000000027941 */ /* 0x000fea0003800200 */
.L_x_181:
[----:B------:R-:W-:Y:S04]  /*2290*/  BSSY.RECONVERGENT B2, `(.L_x_183) ;  /* 0x0000009000027945 */ /* 0x000fe80003800200 */
[----:B------:R-:W-:Y:S05]  /*22a0*/  @!P1 BRA `(.L_x_184) ;  /* 0x00000000001c9947 */ /* 0x000fea0003800000 */
[----:B0-----:R-:W0:Y:S01]  /*22b0*/  LDC.64 R6, c[0x0][0x380] ;  /* 0x0000e000ff067b82 */ /* 0x001e220000000a00 */
[----:B------:R-:W-:-:S05]  /*22c0*/  LEA R2, R3, R4, 0x8 ;  /* 0x0000000403027211 */ /* 0x000fca00078e40ff */
[----:B-1----:R-:W-:-:S04]  /*22d0*/  VIADD R11, R2, 0x100 ;  /* 0x00000100020b7836 */ /* 0x002fc80000000000 */
[----:B0-----:R-:W-:-:S04]  /*22e0*/  IMAD.WIDE.U32 R10, R11, 0x8, R6 ;  /* 0x000000080b0a7825 */ /* 0x001fc800078e0006 */
[----:B------:R-:W-:Y:S02]  /*22f0*/  IMAD.MOV.U32 R6, RZ, RZ, R9 ;  /* 0x000000ffff067224 */ /* 0x000fe400078e0009 */
[----:B------:R-:W-:-:S05]  /*2300*/  IMAD.MOV.U32 R7, RZ, RZ, RZ ;  /* 0x000000ffff077224 */ /* 0x000fca00078e00ff */
[----:B------:R4:W-:Y:S02]  /*2310*/  REDG.E.ADD.64.STRONG.GPU desc[UR20][R10.64], R6 ;  /* 0x000000060a00798e */ /* 0x0009e4000c12e514 */
.L_x_184:
[----:B------:R-:W-:Y:S05]  /*2320*/  BSYNC.RECONVERGENT B2 ;  /* 0x0000000000027941 */ /* 0x000fea0003800200 */
.L_x_183:
[----:B------:R-:W-:-:S07]  /*2330*/  VIADD R3, R3, 0x2 ;  /* 0x0000000203037836 */ /* 0x000fce0000000000 */
.L_x_180:
[----:B------:R-:W-:-:S09]  /*2340*/  UISETP.NE.AND UP0, UPT, UR9, URZ, UPT ;  /* 0x000000ff0900728c */ /* 0x000fd2000bf05270 */
[----:B------:R-:W-:Y:S05]  /*2350*/  BRA.U !UP0, `(.L_x_179) ;  /* 0x0000000108287547 */ /* 0x000fea000b800000 */
[----:B------:R-:W-:-:S05]  /*2360*/  IMAD R2, R3, 0x400, R0 ;  /* 0x0000040003027824 */ /* 0x000fca00078e0200 */
[----:B------:R-:W5:Y:S02]  /*2370*/  LDS R9, [R2] ;  /* 0x0000000002097984 */ /* 0x000f640000000800 */
[----:B-----5:R-:W-:-:S13]  /*2380*/  ISETP.NE.AND P0, PT, R9, RZ, PT ;  /* 0x000000ff0900720c */ /* 0x020fda0003f05270 */
[----:B------:R-:W-:Y:S05]  /*2390*/  @!P0 BRA `(.L_x_179) ;  /* 0x0000000000188947 */ /* 0x000fea0003800000 */
[----:B0---4-:R-:W0:Y:S01]  /*23a0*/  LDC.64 R6, c[0x0][0x380] ;  /* 0x0000e000ff067b82 */ /* 0x011e220000000a00 */
[----:B------:R-:W-:-:S04]  /*23b0*/  IMAD R3, R3, 0x100, R4 ;  /* 0x0000010003037824 */ /* 0x000fc800078e0204 */
[----:B0-----:R-:W-:Y:S01]  /*23c0*/  IMAD.WIDE.U32 R2, R3, 0x8, R6 ;  /* 0x0000000803027825 */ /* 0x001fe200078e0006 */
[----:B------:R-:W-:-:S03]  /*23d0*/  MOV R6, R9 ;  /* 0x0000000900067202 */ /* 0x000fc60000000f00 */
[----:B------:R-:W-:-:S05]  /*23e0*/  IMAD.MOV.U32 R7, RZ, RZ, RZ ;  /* 0x000000ffff077224 */ /* 0x000fca00078e00ff */
[----:B------:R0:W-:Y:S02]  /*23f0*/  REDG.E.ADD.64.STRONG.GPU desc[UR20][R2.64], R6 ;  /* 0x000000060200798e */ /* 0x0001e4000c12e514 */
.L_x_179:
[----:B------:R-:W-:Y:S05]  /*2400*/  BSYNC.RECONVERGENT B1 ;  /* 0x0000000000017941 */ /* 0x000fea0003800200 */
.L_x_169:
[----:B------:R-:W-:-:S13]  /*2410*/  ISETP.GT.U32.AND P0, PT, R4, 0x7f, PT ;  /* 0x0000007f0400780c */ /* 0x000fda0003f04070 */
[----:B------:R-:W-:Y:S05]  /*2420*/  @P0 BRA `(.L_x_150) ;  /* 0x0000000800900947 */ /* 0x000fea0003800000 */
[----:B------:R-:W-:Y:S01]  /*2430*/  UISETP.GE.U32.AND UP0, UPT, UR22, 0x7, UPT ;  /* 0x000000071600788c */ /* 0x000fe2000bf06070 */
[----:B0-----:R-:W-:-:S08]  /*2440*/  IMAD.MOV.U32 R3, RZ, RZ, RZ ;  /* 0x000000ffff037224 */ /* 0x001fd000078e00ff */
[----:B------:R-:W-:Y:S05]  /*2450*/  BRA.U !UP0, `(.L_x_185) ;  /* 0x0000000508147547 */ /* 0x000fea000b800000 */
[----:B------:R-:W0:Y:S01]  /*2460*/  LDC.64 R2, c[0x0][0x380] ;  /* 0x0000e000ff027b82 */ /* 0x000e220000000a00 */
[----:B------:R-:W-:-:S07]  /*2470*/  IMAD.MOV.U32 R9, RZ, RZ, RZ ;  /* 0x000000ffff097224 */ /* 0x000fce00078e00ff */
.L_x_202:
[C---:B01--4-:R-:W-:Y:S01]  /*2480*/  IMAD R11, R9.reuse, 0x400, R0 ;  /* 0x00000400090b7824 */ /* 0x053fe200078e0200 */
[----:B------:R-:W-:Y:S01]  /*2490*/  BSSY.RECONVERGENT B1, `(.L_x_186) ;  /* 0x0000011000017945 */ /* 0x000fe20003800200 */
[C---:B--23--:R-:W-:Y:S02]  /*24a0*/  IMAD R7, R9.reuse, 0x100, R4 ;  /* 0x0000010009077824 */ /* 0x04cfe400078e0204 */
[----:B------:R-:W-:Y:S01]  /*24b0*/  VIADD R9, R9, 0x8 ;  /* 0x0000000809097836 */ /* 0x000fe20000000000 */
[----:B---3--:R-:W1:Y:S01]  /*24c0*/  LDS R14, [R11+0x200] ;  /* 0x000200000b0e7984 */ /* 0x008e620000000800 */
[----:B0-----:R-:W-:-:S03]  /*24d0*/  IMAD.WIDE.U32 R6, R7, 0x8, R2 ;  /* 0x0000000807067825 */ /* 0x001fc600078e0002 */
[----:B------:R-:W0:Y:S04]  /*24e0*/  LDS R13, [R11+0x600] ;  /* 0x000600000b0d7984 */ /* 0x000e280000000800 */
[----:B--2---:R2:W3:Y:S04]  /*24f0*/  LDS R17, [R11+0xa00] ;  /* 0x000a00000b117984 */ /* 0x0044e80000000800 */
[----:B------:R2:W4:Y:S04]  /*2500*/  LDS R18, [R11+0xe00] ;  /* 0x000e00000b127984 */ /* 0x0005280000000800 */
[----:B------:R2:W2:Y:S04]  /*2510*/  LDS R19, [R11+0x1200] ;  /* 0x001200000b137984 */ /* 0x0004a80000000800 */
[----:B------:R0:W2:Y:S04]  /*2520*/  LDS R16, [R11+0x1600] ;  /* 0x001600000b107984 */ /* 0x0000a80000000800 */
[----:B------:R0:W2:Y:S04]  /*2530*/  LDS R12, [R11+0x1a00] ;  /* 0x001a00000b0c7984 */ /* 0x0000a80000000800 */
[----:B------:R0:W2:Y:S01]  /*2540*/  LDS R10, [R11+0x1e00] ;  /* 0x001e00000b0a7984 */ /* 0x0000a20000000800 */
[----:B-1----:R-:W-:-:S02]  /*2550*/  ISETP.NE.AND P0, PT, R14, RZ, PT ;  /* 0x000000ff0e00720c */ /* 0x002fc40003f05270 */
[----:B0-----:R-:W-:-:S11]  /*2560*/  ISETP.NE.AND P1, PT, R13, RZ, PT ;  /* 0x000000ff0d00720c */ /* 0x001fd60003f25270 */
[----:B---34-:R-:W-:Y:S05]  /*2570*/  @!P0 BRA `(.L_x_187) ;  /* 0x0000000000088947 */ /* 0x018fea0003800000 */
[----:B------:R-:W-:-:S05]  /*2580*/  HFMA2 R15, -RZ, RZ, 0, 0 ;  /* 0x00000000ff0f7431 */ /* 0x000fca00000001ff */
[----:B------:R0:W-:Y:S02]  /*2590*/  REDG.E.ADD.64.STRONG.GPU desc[UR20][R6.64+0x400], R14 ;  /* 0x0004000e0600798e */ /* 0x0001e4000c12e514 */
.L_x_187:
[----:B------:R-:W-:Y:S05]  /*25a0*/  BSYNC.RECONVERGENT B1 ;  /* 0x0000000000017941 */ /* 0x000fea0003800200 */
.L_x_186:
[----:B------:R-:W-:Y:S04]  /*25b0*/  BSSY.RECONVERGENT B1, `(.L_x_188) ;  /* 0x0000005000017945 */ /* 0x000fe80003800200 */
[----:B------:R-:W-:Y:S05]  /*25c0*/  @!P1 BRA `(.L_x_189) ;  /* 0x00000000000c9947 */ /* 0x000fea0003800000 */
[----:B0-----:R-:W-:Y:S02]  /*25d0*/  IMAD.MOV.U32 R14, RZ, RZ, R13 ;  /* 0x000000ffff0e7224 */ /* 0x001fe400078e000d */
[----:B------:R-:W-:-:S05]  /*25e0*/  IMAD.MOV.U32 R15, RZ, RZ, RZ ;  /* 0x000000ffff0f7224 */ /* 0x000fca00078e00ff */
[----:B------:R1:W-:Y:S02]  /*25f0*/  REDG.E.ADD.64.STRONG.GPU desc[UR20][R6.64+0xc00], R14 ;  /* 0x000c000e0600798e */ /* 0x0003e4000c12e514 */
.L_x_189:
[----:B------:R-:W-:Y:S05]  /*2600*/  BSYNC.RECONVERGENT B1 ;  /* 0x0000000000017941 */ /* 0x000fea0003800200 */
.L_x_188:
[----:B------:R-:W-:Y:S01]  /*2610*/  ISETP.NE.AND P6, PT, R17, RZ, PT ;  /* 0x000000ff1100720c */ /* 0x000fe20003fc5270 */
[----:B------:R-:W-:Y:S01]  /*2620*/  BSSY.RECONVERGENT B1, `(.L_x_190) ;  /* 0x000000b000017945 */ /* 0x000fe20003800200 */
[----:B------:R-:W-:Y:S02]  /*2630*/  ISETP.NE.AND P0, PT, R9, UR27, PT ;  /* 0x0000001b09007c0c */ /* 0x000fe4000bf05270 */
[----:B------:R-:W-:Y:S02]  /*2640*/  ISETP.NE.AND P1, PT, R18, RZ, PT ;  /* 0x000000ff1200720c */ /* 0x000fe40003f25270 */
[----:B--2---:R-:W-:Y:S02]  /*2650*/  ISETP.NE.AND P2, PT, R19, RZ, PT ;  /* 0x000000ff1300720c */ /* 0x004fe40003f45270 */
[----:B------:R-:W-:Y:S02]  /*2660*/  ISETP.NE.AND P3, PT, R16, RZ, PT ;  /* 0x000000ff1000720c */ /* 0x000fe40003f65270 */
[----:B------:R-:W-:-:S02]  /*2670*/  ISETP.NE.AND P4, PT, R12, RZ, PT ;  /* 0x000000ff0c00720c */ /* 0x000fc40003f85270 */
[----:B------:R-:W-:Y:S01]  /*2680*/  ISETP.NE.AND P5, PT, R10, RZ, PT ;  /* 0x000000ff0a00720c */ /* 0x000fe20003fa5270 */
[----:B------:R-:W-:-:S12]  /*2690*/  @!P6 BRA `(.L_x_191) ;  /* 0x00000000000ce947 */ /* 0x000fd80003800000 */
[----:B01----:R-:W-:Y:S02]  /*26a0*/  IMAD.MOV.U32 R14, RZ, RZ, R17 ;  /* 0x000000ffff0e7224 */ /* 0x003fe400078e0011 */
[----:B------:R-:W-:-:S05]  /*26b0*/  IMAD.MOV.U32 R15, RZ, RZ, RZ ;  /* 0x000000ffff0f7224 */ /* 0x000fca00078e00ff */
[----:B------:R2:W-:Y:S02]  /*26c0*/  REDG.E.ADD.64.STRONG.GPU desc[UR20][R6.64+0x1400], R14 ;  /* 0x0014000e0600798e */ /* 0x0005e4000c12e514 */
.L_x_191:
[----:B------:R-:W-:Y:S05]  /*26d0*/  BSYNC.RECONVERGENT B1 ;  /* 0x0000000000017941 */ /* 0x000fea0003800200 */
.L_x_190:
[----:B------:R-:W-:Y:S04]  /*26e0*/  BSSY.RECONVERGENT B1, `(.L_x_192) ;  /* 0x0000005000017945 */ /* 0x000fe80003800200 */
[----:B------:R-:W-:Y:S05]  /*26f0*/  @!P1 BRA `(.L_x_193) ;  /* 0x00000000000c9947 */ /* 0x000fea0003800000 */
[----:B012---:R-:W-:Y:S02]  /*2700*/  IMAD.MOV.U32 R14, RZ, RZ, R18 ;  /* 0x000000ffff0e7224 */ /* 0x007fe400078e0012 */
[----:B------:R-:W-:-:S05]  /*2710*/  IMAD.MOV.U32 R15, RZ, RZ, RZ ;  /* 0x000000ffff0f7224 */ /* 0x000fca00078e00ff */
[----:B------:R3:W-:Y:S02]  /*2720*/  REDG.E.ADD.64.STRONG.GPU desc[UR20][R6.64+0x1c00], R14 ;  /* 0x001c000e0600798e */ /* 0x0007e4000c12e514 */
.L_x_193:
[----:B------:R-:W-:Y:S05]  /*2730*/  BSYNC.RECONVERGENT B1 ;  /* 0x0000000000017941 */ /* 0x000fea0003800200 */
.L_x_192:
[----:B------:R-:W-:Y:S04]  /*2740*/  BSSY.RECONVERGENT B1, `(.L_x_194) ;  /* 0x0000005000017945 */ /* 0x000fe80003800200 */
[----:B------:R-:W-:Y:S05]  /*2750*/  @!P2 BRA `(.L_x_195) ;  /* 0x00000000000ca947 */ /* 0x000fea0003800000 */
[----:B0123--:R-:W-:Y:S01]  /*2760*/  MOV R14, R19 ;  /* 0x00000013000e7202 */ /* 0x00ffe20000000f00 */
[----:B------:R-:W-:-:S05]  /*2770*/  IMAD.MOV.U32 R15, RZ, RZ, RZ ;  /* 0x000000ffff0f7224 */ /* 0x000fca00078e00ff */
[----:B------:R4:W-:Y:S02]  /*2780*/  REDG.E.ADD.64.STRONG.GPU desc[UR20][R6.64+0x2400], R14 ;  /* 0x0024000e0600798e */ /* 0x0009e4000c12e514 */
.L_x_195:
[----:B------:R-:W-:Y:S05]  /*2790*/  BSYNC.RECONVERGENT B1 ;  /* 0x0000000000017941 */ /* 0x000fea0003800200 */
.L_x_194:
[----:B------:R-:W-:Y:S04]  /*27a0*/  BSSY.RECONVERGENT B1, `(.L_x_196) ;  /* 0x0000004000017945 */ /* 0x000fe80003800200 */
[----:B------:R-:W-:Y:S05]  /*27b0*/  @!P3 BRA `(.L_x_197) ;  /* 0x000000000008b947 */ /* 0x000fea0003800000 */
[----:B------:R-:W-:-:S05]  /*27c0*/  IMAD.MOV.U32 R17, RZ, RZ, RZ ;  /* 0x000000ffff117224 */ /* 0x000fca00078e00ff */
[----:B------:R0:W-:Y:S02]  /*27d0*/  REDG.E.ADD.64.STRONG.GPU desc[UR20][R6.64+0x2c00], R16 ;  /* 0x002c00100600798e */ /* 0x0001e4000c12e514 */
.L_x_197:
[----:B------:R-:W-:Y:S05]  /*27e0*/  BSYNC.RECONVERGENT B1 ;  /* 0x0000000000017941 */ /* 0x000fea0003800200 */
.L_x_196:
[----:B------:R-:W-:Y:S04]  /*27f0*/  BSSY.RECONVERGENT B1, `(.L_x_198) ;  /* 0x0000004000017945 */ /* 0x000fe80003800200 */
[----:B------:R-:W-:Y:S05]  /*2800*/  @!P4 BRA `(.L_x_199) ;  /* 0x000000000008c947 */ /* 0x000fea0003800000 */
[----:B------:R-:W-:-:S05]  /*2810*/  IMAD.MOV.U32 R13, RZ, RZ, RZ ;  /* 0x000000ffff0d7224 */ /* 0x000fca00078e00ff */
[----:B------:R0:W-:Y:S02]  /*2820*/  REDG.E.ADD.64.STRONG.GPU desc[UR20][R6.64+0x3400], R12 ;  /* 0x0034000c0600798e */ /* 0x0001e4000c12e514 */
.L_x_199:
[----:B------:R-:W-:Y:S05]  /*2830*/  BSYNC.RECONVERGENT B1 ;  /* 0x0000000000017941 */ /* 0x000fea0003800200 */
.L_x_198:
[----:B------:R-:W-:Y:S04]  /*2840*/  BSSY.RECONVERGENT B1, `(.L_x_200) ;  /* 0x0000004000017945 */ /* 0x000fe80003800200 */
[----:B------:R-:W-:Y:S05]  /*2850*/  @!P5 BRA `(.L_x_201) ;  /* 0x000000000008d947 */ /* 0x000fea0003800000 */
[----:B------:R-:W-:-:S05]  /*2860*/  IMAD.MOV.U32 R11, RZ, RZ, RZ ;  /* 0x000000ffff0b7224 */ /* 0x000fca00078e00ff */
[----:B------:R0:W-:Y:S02]  /*2870*/  REDG.E.ADD.64.STRONG.GPU desc[UR20][R6.64+0x3c00], R10 ;  /* 0x003c000a0600798e */ /* 0x0001e4000c12e514 */
.L_x_201:
[----:B------:R-:W-:Y:S05]  /*2880*/  BSYNC.RECONVERGENT B1 ;  /* 0x0000000000017941 */ /* 0x000fea0003800200 */
.L_x_200:
[----:B------:R-:W-:Y:S05]  /*2890*/  @P0 BRA `(.L_x_202) ;  /* 0xfffffff800f80947 */ /* 0x000fea000383ffff */
[----:B------:R-:W-:-:S07]  /*28a0*/  IMAD.U32 R3, RZ, RZ, UR27 ;  /* 0x0000001bff037e24 */ /* 0x000fce000f8e00ff */
.L_x_185:
[----:B------:R-:W-:-:S09]  /*28b0*/  UISETP.NE.AND UP0, UPT, UR24, URZ, UPT ;  /* 0x000000ff1800728c */ /* 0x000fd2000bf05270 */
[----:B------:R-:W-:Y:S05]  /*28c0*/  BRA.U !UP0, `(.L_x_150) ;  /* 0x0000000508687547 */ /* 0x000fea000b800000 */
[----:B------:R-:W-:-:S13]  /*28d0*/  ISETP.GE.U32.AND P0, PT, R8, 0x3, PT ;  /* 0x000000030800780c */ /* 0x000fda0003f06070 */
[----:B------:R-:W-:Y:S05]  /*28e0*/  @!P0 BRA `(.L_x_203) ;  /* 0x0000000000bc8947 */ /* 0x000fea0003800000 */
[----:B01234-:R-:W-:Y:S01]  /*28f0*/  IMAD R7, R3, 0x400, R0 ;  /* 0x0000040003077824 */ /* 0x01ffe200078e0200 */
[----:B------:R-:W-:Y:S04]  /*2900*/  BSSY.RECONVERGENT B1, `(.L_x_204) ;  /* 0x000000f000017945 */ /* 0x000fe80003800200 */
[----:B------:R-:W0:Y:S04]  /*2910*/  LDS R10, [R7+0x200] ;  /* 0x00020000070a7984 */ /* 0x000e280000000800 */
[----:B------:R-:W1:Y:S04]  /*2920*/  LDS R12, [R7+0x600] ;  /* 0x00060000070c7984 */ /* 0x000e680000000800 */
[----:B------:R-:W2:Y:S04]  /*2930*/  LDS R6, [R7+0xa00] ;  /* 0x000a000007067984 */ /* 0x000ea80000000800 */
[----:B------:R-:W3:Y:S01]  /*2940*/  LDS R2, [R7+0xe00] ;  /* 0x000e000007027984 */ /* 0x000ee20000000800 */
[----:B0-----:R-:W-:-:S02]  /*2950*/  ISETP.NE.AND P0, PT, R10, RZ, PT ;  /* 0x000000ff0a00720c */ /* 0x001fc40003f05270 */
[----:B-1----:R-:W-:Y:S02]  /*2960*/  ISETP.NE.AND P1, PT, R12, RZ, PT ;  /* 0x000000ff0c00720c */ /* 0x002fe40003f25270 */
[----:B--2---:R-:W-:Y:S02]  /*2970*/  ISETP.NE.AND P2, PT, R6, RZ, PT ;  /* 0x000000ff0600720c */ /* 0x004fe40003f45270 */
[----:B---3--:R-:W-:-:S07]  /*2980*/  ISETP.NE.AND P3, PT, R2, RZ, PT ;  /* 0x000000ff0200720c */ /* 0x008fce0003f65270 */
[----:B------:R-:W-:Y:S06]  /*2990*/  @!P0 BRA `(.L_x_205) ;  /* 0x0000000000148947 */ /* 0x000fec0003800000 */
[----:B------:R-:W0:Y:S01]  /*29a0*/  LDC.64 R8, c[0x0][0x380] ;  /* 0x0000e000ff087b82 */ /* 0x000e220000000a00 */
[----:B------:R-:W-:Y:S01]  /*29b0*/  LEA R7, R3, R4, 0x8 ;  /* 0x0000000403077211 */ /* 0x000fe200078e40ff */
[----:B------:R-:W-:-:S04]  /*29c0*/  IMAD.MOV.U32 R11, RZ, RZ, RZ ;  /* 0x000000ffff0b7224 */ /* 0x000fc800078e00ff */
[----:B0-----:R-:W-:-:S05]  /*29d0*/  IMAD.WIDE.U32 R8, R7, 0x8, R8 ;  /* 0x0000000807087825 */ /* 0x001fca00078e0008 */
[----:B------:R0:W-:Y:S02]  /*29e0*/  REDG.E.ADD.64.STRONG.GPU desc[UR20][R8.64+0x400], R10 ;  /* 0x0004000a0800798e */ /* 0x0001e4000c12e514 */
.L_x_205:
[----:B------:R-:W-:Y:S05]  /*29f0*/  BSYNC.RECONVERGENT B1 ;  /* 0x0000000000017941 */ /* 0x000fea0003800200 */
.L_x_204:
[----:B------:R-:W-:Y:S04]  /*2a00*/  BSSY.RECONVERGENT B1, `(.L_x_206) ;  /* 0x0000009000017945 */ /* 0x000fe80003800200 */
[----:B------:R-:W-:Y:S05]  /*2a10*/  @!P1 BRA `(.L_x_207) ;  /* 0x00000000001c9947 */ /* 0x000fea0003800000 */
[----:B0-----:R-:W0:Y:S01]  /*2a20*/  LDC.64 R8, c[0x0][0x380] ;  /* 0x0000e000ff087b82 */ /* 0x001e220000000a00 */
[----:B------:R-:W-:Y:S02]  /*2a30*/  IMAD R7, R3, 0x100, R4 ;  /* 0x0000010003077824 */ /* 0x000fe400078e0204 */
[----:B------:R-:W-:Y:S02]  /*2a40*/  IMAD.MOV.U32 R10, RZ, RZ, R12 ;  /* 0x000000ffff0a7224 */ /* 0x000fe400078e000c */
[----:B------:R-:W-:Y:S02]  /*2a50*/  VIADD R7, R7, 0x100 ;  /* 0x0000010007077836 */ /* 0x000fe40000000000 */
[----:B------:R-:W-:Y:S02]  /*2a60*/  IMAD.MOV.U32 R11, RZ, RZ, RZ ;  /* 0x000000ffff0b7224 */ /* 0x000fe400078e00ff */
[----:B0-----:R-:W-:-:S05]  /*2a70*/  IMAD.WIDE.U32 R8, R7, 0x8, R8 ;  /* 0x0000000807087825 */ /* 0x001fca00078e0008 */
[----:B------:R1:W-:Y:S02]  /*2a80*/  REDG.E.ADD.64.STRONG.GPU desc[UR20][R8.64+0x400], R10 ;  /* 0x0004000a0800798e */ /* 0x0003e4000c12e514 */
.L_x_207:
[----:B------:R-:W-:Y:S05]  /*2a90*/  BSYNC.RECONVERGENT B1 ;  /* 0x0000000000017941 */ /* 0x000fea0003800200 */
.L_x_206:
[----:B------:R-:W-:Y:S04]  /*2aa0*/  BSSY.RECONVERGENT B1, `(.L_x_208) ;  /* 0x0000008000017945 */ /* 0x000fe80003800200 */
[----:B------:R-:W-:Y:S05]  /*2ab0*/  @!P2 BRA `(.L_x_209) ;  /* 0x000000000018a947 */ /* 0x000fea0003800000 */
[----:B01----:R-:W0:Y:S01]  /*2ac0*/  LDC.64 R8, c[0x0][0x380] ;  /* 0x0000e000ff087b82 */ /* 0x003e220000000a00 */
[----:B------:R-:W-:-:S05]  /*2ad0*/  IMAD R7, R3, 0x100, R4 ;  /* 0x0000010003077824 */ /* 0x000fca00078e0204 */
[----:B------:R-:W-:-:S05]  /*2ae0*/  IADD3 R7, PT, PT, R7, 0x200, RZ ;  /* 0x0000020007077810 */ /* 0x000fca0007ffe0ff */
[----:B0-----:R-:W-:-:S04]  /*2af0*/  IMAD.WIDE.U32 R8, R7, 0x8, R8 ;  /* 0x0000000807087825 */ /* 0x001fc800078e0008 */
[----:B------:R-:W-:-:S05]  /*2b00*/  IMAD.MOV.U32 R7, RZ, RZ, RZ ;  /* 0x000000ffff077224 */ /* 0x000fca00078e00ff */
[----:B------:R2:W-:Y:S02]  /*2b10*/  REDG.E.ADD.64.STRONG.GPU desc[UR20][R8.64+0x400], R6 ;  /* 0x000400060800798e */ /* 0x0005e4000c12e514 */
.L_x_209:
[----:B------:R-:W-:Y:S05]  /*2b20*/  BSYNC.RECONVERGENT B1 ;  /* 0x0000000000017941 */ /* 0x000fea0003800200 */
.L_x_208:
[----:B------:R-:W-:Y:S04]  /*2b30*/  BSSY.RECONVERGENT B1, `(.L_x_210) ;  /* 0x0000009000017945 */ /* 0x000fe80003800200 */
[----:B------:R-:W-:Y:S05]  /*2b40*/  @!P3 BRA `(.L_x_211) ;  /* 0x00000000001cb947 */ /* 0x000fea0003800000 */
[----:B--2---:R-:W2:Y:S01]  /*2b50*/  LDC.64 R6, c[0x0][0x380] ;  /* 0x0000e000ff067b82 */ /* 0x004ea20000000a00 */
[----:B01----:R-:W-:Y:S02]  /*2b60*/  IMAD R9, R3, 0x100, R4 ;  /* 0x0000010003097824 */ /* 0x003fe400078e0204 */
[----:B------:R-:W-:Y:S02]  /*2b70*/  IMAD.MOV.U32 R8, RZ, RZ, R2 ;  /* 0x000000ffff087224 */ /* 0x000fe400078e0002 */
[----:B------:R-:W-:-:S04]  /*2b80*/  VIADD R9, R9, 0x300 ;  /* 0x0000030009097836 */ /* 0x000fc80000000000 */
[----:B--2---:R-:W-:-:S04]  /*2b90*/  IMAD.WIDE.U32 R6, R9, 0x8, R6 ;  /* 0x0000000809067825 */ /* 0x004fc800078e0006 */
[----:B------:R-:W-:-:S05]  /*2ba0*/  IMAD.MOV.U32 R9, RZ, RZ, RZ ;  /* 0x000000ffff097224 */ /* 0x000fca00078e00ff */
[----:B------:R3:W-:Y:S02]  /*2bb0*/  REDG.E.ADD.64.STRONG.GPU desc[UR20][R6.64+0x400], R8 ;  /* 0x000400080600798e */ /* 0x0007e4000c12e514 */
.L_x_211:
[----:B------:R-:W-:Y:S05]  /*2bc0*/  BSYNC.RECONVERGENT B1 ;  /* 0x0000000000017941 */ /* 0x000fea0003800200 */
.L_x_210:
[----:B------:R-:W-:-:S07]  /*2bd0*/  VIADD R3, R3, 0x4 ;  /* 0x0000000403037836 */ /* 0x000fce0000000000 */
.L_x_203:
[----:B------:R-:W-:-:S09]  /*2be0*/  UISETP.NE.AND UP0, UPT, UR25, URZ, UPT ;  /* 0x000000ff1900728c */ /* 0x000fd2000bf05270 */
[----:B------:R-:W-:Y:S05]  /*2bf0*/  BRA.U !UP0, `(.L_x_150) ;  /* 0x00000001089c7547 */ /* 0x000fea000b800000 */
[----:B------:R-:W-:-:S13]  /*2c00*/  ISETP.NE.AND P0, PT, R5, RZ, PT ;  /* 0x000000ff0500720c */ /* 0x000fda0003f05270 */
[----:B------:R-:W-:Y:S05]  /*2c10*/  @!P0 BRA `(.L_x_212) ;  /* 0x0000000000648947 */ /* 0x000fea0003800000 */
[----:B01234-:R-:W-:Y:S01]  /*2c20*/  LEA R6, R3, R0, 0xa ;  /* 0x0000000003067211 */ /* 0x01ffe200078e50ff */
[----:B------:R-:W-:Y:S04]  /*2c30*/  BSSY.RECONVERGENT B1, `(.L_x_213) ;  /* 0x000000c000017945 */ /* 0x000fe80003800200 */
[----:B------:R-:W0:Y:S04]  /*2c40*/  LDS R2, [R6+0x200] ;  /* 0x0002000006027984 */ /* 0x000e280000000800 */
[----:B------:R-:W1:Y:S01]  /*2c50*/  LDS R5, [R6+0x600] ;  /* 0x0006000006057984 */ /* 0x000e620000000800 */
[----:B0-----:R-:W-:-:S02]  /*2c60*/  ISETP.NE.AND P0, PT, R2, RZ, PT ;  /* 0x000000ff0200720c */ /* 0x001fc40003f05270 */
[----:B-1----:R-:W-:-:S11]  /*2c70*/  ISETP.NE.AND P1, PT, R5, RZ, PT ;  /* 0x000000ff0500720c */ /* 0x002fd60003f25270 */
[----:B------:R-:W-:Y:S05]  /*2c80*/  @!P0 BRA `(.L_x_214) ;  /* 0x0000000000188947 */ /* 0x000fea0003800000 */
[----:B------:R-:W0:Y:S01]  /*2c90*/  LDC.64 R6, c[0x0][0x380] ;  /* 0x0000e000ff067b82 */ /* 0x000e220000000a00 */
[----:B------:R-:W-:-:S04]  /*2ca0*/  IMAD R9, R3, 0x100, R4 ;  /* 0x0000010003097824 */ /* 0x000fc800078e0204 */
[----:B0-----:R-:W-:-:S04]  /*2cb0*/  IMAD.WIDE.U32 R8, R9, 0x8, R6 ;  /* 0x0000000809087825 */ /* 0x001fc800078e0006 */
[----:B------:R-:W-:Y:S02]  /*2cc0*/  IMAD.MOV.U32 R6, RZ, RZ, R2 ;  /* 0x000000ffff067224 */ /* 0x000fe400078e0002 */
[----:B------:R-:W-:-:S05]  /*2cd0*/  IMAD.MOV.U32 R7, RZ, RZ, RZ ;  /* 0x000000ffff077224 */ /* 0x000fca00078e00ff */
[----:B------:R0:W-:Y:S02]  /*2ce0*/  REDG.E.ADD.64.STRONG.GPU desc[UR20][R8.64+0x400], R6 ;  /* 0x000400060800798e */ /* 0x0001e4000c12e514 */
.L_x_214:
[----:B------:R-:W-:Y:S05]  /*2cf0*/  BSYNC.RECONVERGENT B1 ;  /* 0x0000000000017941 */ /* 0x000fea0003800200 */
.L_x_213:
[----:B------:R-:W-:Y:S04]  /*2d00*/  BSSY.RECONVERGENT B1, `(.L_x_215) ;  /* 0x0000009000017945 */ /* 0x000fe80003800200 */
[----:B------:R-:W-:Y:S05]  /*2d10*/  @!P1 BRA `(.L_x_216) ;  /* 0x00000000001c9947 */ /* 0x000fea0003800000 */
[----:B0-----:R-:W0:Y:S01]  /*2d20*/  LDC.64 R6, c[0x0][0x380] ;  /* 0x0000e000ff067b82 */ /* 0x001e220000000a00 */
[----:B------:R-:W-:-:S04]  /*2d30*/  IMAD R2, R3, 0x100, R4 ;  /* 0x0000010003027824 */ /* 0x000fc800078e0204 */
[----:B------:R-:W-:-:S04]  /*2d40*/  VIADD R9, R2, 0x100 ;  /* 0x0000010002097836 */ /* 0x000fc80000000000 */
[----:B0-----:R-:W-:-:S04]  /*2d50*/  IMAD.WIDE.U32 R8, R9, 0x8, R6 ;  /* 0x0000000809087825 */ /* 0x001fc800078e0006 */
[----:B------:R-:W-:Y:S02]  /*2d60*/  HFMA2 R7, -RZ, RZ, 0, 0 ;  /* 0x00000000ff077431 */ /* 0x000fe400000001ff */
[----:B------:R-:W-:-:S05]  /*2d70*/  IMAD.MOV.U32 R6, RZ, RZ, R5 ;  /* 0x000000ffff067224 */ /* 0x000fca00078e0005 */
[----:B------:R1:W-:Y:S02]  /*2d80*/  REDG.E.ADD.64.STRONG.GPU desc[UR20][R8.64+0x400], R6 ;  /* 0x000400060800798e */ /* 0x0003e4000c12e514 */
.L_x_216:
[----:B------:R-:W-:Y:S05]  /*2d90*/  BSYNC.RECONVERGENT B1 ;  /* 0x0000000000017941 */ /* 0x000fea0003800200 */
.L_x_215:
[----:B------:R-:W-:-:S07]  /*2da0*/  VIADD R3, R3, 0x2 ;  /* 0x0000000203037836 */ /* 0x000fce0000000000 */
.L_x_212:
[----:B------:R-:W-:-:S09]  /*2db0*/  UISETP.NE.AND UP0, UPT, UR9, URZ, UPT ;  /* 0x000000ff0900728c */ /* 0x000fd2000bf05270 */
[----:B------:R-:W-:Y:S05]  /*2dc0*/  BRA.U !UP0, `(.L_x_150) ;  /* 0x0000000108287547 */ /* 0x000fea000b800000 */
[----:B------:R-:W-:-:S05]  /*2dd0*/  IMAD R2, R3, 0x400, R0 ;  /* 0x0000040003027824 */ /* 0x000fca00078e0200 */
[----:B------:R-:W5:Y:S02]  /*2de0*/  LDS R5, [R2+0x200] ;  /* 0x0002000002057984 */ /* 0x000f640000000800 */
[----:B-----5:R-:W-:-:S13]  /*2df0*/  ISETP.NE.AND P0, PT, R5, RZ, PT ;  /* 0x000000ff0500720c */ /* 0x020fda0003f05270 */
[----:B------:R-:W-:Y:S05]  /*2e00*/  @!P0 BRA `(.L_x_150) ;  /* 0x0000000000188947 */ /* 0x000fea0003800000 */
[----:B01234-:R-:W0:Y:S01]  /*2e10*/  LDC.64 R6, c[0x0][0x380] ;  /* 0x0000e000ff067b82 */ /* 0x01fe220000000a00 */
[----:B------:R-:W-:-:S04]  /*2e20*/  IMAD R3, R3, 0x100, R4 ;  /* 0x0000010003037824 */ /* 0x000fc800078e0204 */
[----:B0-----:R-:W-:-:S04]  /*2e30*/  IMAD.WIDE.U32 R2, R3, 0x8, R6 ;  /* 0x0000000803027825 */ /* 0x001fc800078e0006 */
[----:B------:R-:W-:Y:S02]  /*2e40*/  IMAD.MOV.U32 R6, RZ, RZ, R5 ;  /* 0x000000ffff067224 */ /* 0x000fe400078e0005 */
[----:B------:R-:W-:-:S05]  /*2e50*/  IMAD.MOV.U32 R7, RZ, RZ, RZ ;  /* 0x000000ffff077224 */ /* 0x000fca00078e00ff */
[----:B------:R0:W-:Y:S02]  /*2e60*/  REDG.E.ADD.64.STRONG.GPU desc[UR20][R2.64+0x400], R6 ;  /* 0x000400060200798e */ /* 0x0001e4000c12e514 */
.L_x_150:
[----:B------:R-:W-:Y:S05]  /*2e70*/  BSYNC.RECONVERGENT B0 ;  /* 0x0000000000007941 */ /* 0x000fea0003800200 */
.L_x_149:
[----:B------:R-:W-:Y:S01]  /*2e80*/  BAR.SYNC.DEFER_BLOCKING 0x0 ;  /* 0x0000000000007b1d */ /* 0x000fe20000010000 */
[----:B------:R-:W-:-:S04]  /*2e90*/  UIADD3 UR6, UP0, UPT, UR6, 0x1, URZ ;  /* 0x0000000106067890 */ /* 0x000fc8000ff1e0ff */
[----:B------:R-:W-:Y:S02]  /*2ea0*/  UIADD3.X UR7, UPT, UPT, URZ, UR7, URZ, UP0, !UPT ;  /* 0x00000007ff077290 */ /* 0x000fe400087fe4ff */
[----:B------:R-:W-:-:S04]  /*2eb0*/  UISETP.NE.U32.AND UP0, UPT, UR6, UR11, UPT ;  /* 0x0000000b0600728c */ /* 0x000fc8000bf05070 */
[----:B------:R-:W-:-:S09]  /*2ec0*/  UISETP.NE.AND.EX UP0, UPT, UR7, UR12, UPT, UP0 ;  /* 0x0000000c0700728c */ /* 0x000fd2000bf05300 */
[----:B------:R-:W-:Y:S05]  /*2ed0*/  BRA.U UP0, `(.L_x_217) ;  /* 0xffffffd100f07547 */ /* 0x000fea000b83ffff */
[----:B------:R-:W-:Y:S05]  /*2ee0*/  EXIT ;  /* 0x000000000000794d */ /* 0x000fea0003800000 */
.L_x_218:
        /* <DEDUP_REMOVED lines=9> */
.L_x_301:


//--------------------- .text._ZN3cub18CUB_300001_SM_10006detail10radix_sort31DeviceRadixSortSingleTileKernelINS1_5radix10policy_hubIiNS0_8NullTypeEyE10Policy1000ELNS0_9SortOrderE0EiS6_yNS1_21identity_decomposer_tEEEvPKT1_PSB_PKT2_PSF_T3_iiT4_ --------------------------
	.section	.text._ZN3cub18CUB_300001_SM_10006detail10radix_sort31DeviceRadixSortSingleTileKernelINS1_5radix10policy_hubIiNS0_8NullTypeEyE10Policy1000ELNS0_9SortOrderE0EiS6_yNS1_21identity_decomposer_tEEEvPKT1_PSB_PKT2_PSF_T3_iiT4_,"ax",@progbits
	.align	128
        .global         _ZN3cub18CUB_300001_SM_10006detail10radix_sort31DeviceRadixSortSingleTileKernelINS1_5radix10policy_hubIiNS0_8NullTypeEyE10Policy1000ELNS0_9SortOrderE0EiS6_yNS1_21identity_decomposer_tEEEvPKT1_PSB_PKT2_PSF_T3_iiT4_
        .type           _ZN3cub18CUB_300001_SM_10006detail10radix_sort31DeviceRadixSortSingleTileKernelINS1_5radix10policy_hubIiNS0_8NullTypeEyE10Policy1000ELNS0_9SortOrderE0EiS6_yNS1_21identity_decomposer_tEEEvPKT1_PSB_PKT2_PSF_T3_iiT4_,@function
        .size           _ZN3cub18CUB_300001_SM_10006detail10radix_sort31DeviceRadixSortSingleTileKernelINS1_5radix10policy_hubIiNS0_8NullTypeEyE10Policy1000ELNS0_9SortOrderE0EiS6_yNS1_21identity_decomposer_tEEEvPKT1_PSB_PKT2_PSF_T3_iiT4_,(.L_x_302 - _ZN3cub18CUB_300001_SM_10006detail10radix_sort31DeviceRadixSortSingleTileKernelINS1_5radix10policy_hubIiNS0_8NullTypeEyE10Policy1000ELNS0_9SortOrderE0EiS6_yNS1_21identity_decomposer_tEEEvPKT1_PSB_PKT2_PSF_T3_iiT4_)
        .other          _ZN3cub18CUB_300001_SM_10006detail10radix_sort31DeviceRadixSortSingleTileKernelINS1_5radix10policy_hubIiNS0_8NullTypeEyE10Policy1000ELNS0_9SortOrderE0EiS6_yNS1_21identity_decomposer_tEEEvPKT1_PSB_PKT2_PSF_T3_iiT4_,@"STO_CUDA_ENTRY STV_DEFAULT"
_ZN3cub18CUB_300001_SM_10006detail10radix_sort31DeviceRadixSortSingleTileKernelINS1_5radix10policy_hubIiNS0_8NullTypeEyE10Policy1000ELNS0_9SortOrderE0EiS6_yNS1_21identity_decomposer_tEEEvPKT1_PSB_PKT2_PSF_T3_iiT4_:
.text._ZN3cub18CUB_300001_SM_10006detail10radix_sort31DeviceRadixSortSingleTileKernelINS1_5radix10policy_hubIiNS0_8NullTypeEyE10Policy1000ELNS0_9SortOrderE0EiS6_yNS1_21identity_decomposer_tEEEvPKT1_PSB_PKT2_PSF_T3_iiT4_:
[----:B------:R-:W-:Y:S01]  /*0000*/  LDC R1, c[0x0][0x37c] ;  /* 0x0000df00ff017b82 */ /* 0x000fe20000000800 */
[----:B------:R-:W0:Y:S01]  /*0010*/  S2R R0, SR_TID.X ;  /* 0x0000000000007919 */ /* 0x000e220000002100 */
[----:B------:R-:W1:Y:S06]  /*0020*/  LDCU UR4, c[0x0][0x3a0] ;  /* 0x00007400ff0477ac */ /* 0x000e6c0008000800 */
[----:B------:R-:W2:Y:S01]  /*0030*/  LDC.64 R4, c[0x0][0x380] ;  /* 0x0000e000ff047b82 */ /* 0x000ea20000000a00 */
[----:B------:R-:W3:Y:S01]  /*0040*/  LDCU.64 UR8, c[0x0][0x358] ;  /* 0x00006b00ff0877ac */ /* 0x000ee20008000a00 */
[----:B------:R-:W-:-:S02]  /*0050*/  IMAD.MOV.U32 R13, RZ, RZ, -0x1 ;  /* 0xffffffffff0d7424 */ /* 0x000fc400078e00ff */
[----:B------:R-:W-:Y:S02]  /*0060*/  IMAD.MOV.U32 R14, RZ, RZ, -0x1 ;  /* 0xffffffffff0e7424 */ /* 0x000fe400078e00ff */
[----:B------:R-:W-:Y:S02]  /*0070*/  IMAD.MOV.U32 R20, RZ, RZ, -0x1 ;  /* 0xffffffffff147424 */ /* 0x000fe400078e00ff */
[----:B------:R-:W-:Y:S01]  /*0080*/  IMAD.MOV.U32 R21, RZ, RZ, -0x1 ;  /* 0xffffffffff157424 */ /* 0x000fe200078e00ff */
[----:B------:R-:W4:Y:S01]  /*0090*/  S2UR UR6, SR_CgaCtaId ;  /* 0x00000000000679c3 */ /* 0x000f220000008800 */
[----:B------:R-:W2:Y:S01]  /*00a0*/  S2R R23, SR_LANEID ;  /* 0x0000000000177919 */ /* 0x000ea20000000000 */
[----:B------:R-:W-:Y:S01]  /*00b0*/  IMAD.MOV.U32 R25, RZ, RZ, -0x1 ;  /* 0xffffffffff197424 */ /* 0x000fe200078e00ff */
[----:B------:R-:W1:Y:S01]  /*00c0*/  LDCU UR10, c[0x0][0x3ac] ;  /* 0x00007580ff0a77ac */ /* 0x000e620008000800 */
[----:B0-----:R-:W-:-:S04]  /*00d0*/  IMAD R7, R0, 0x13, RZ ;  /* 0x0000001300077824 */ /* 0x001fc800078e02ff */
[C---:B------:R-:W-:Y:S01]  /*00e0*/  VIADD R2, R7.reuse, 0x1 ;  /* 0x0000000107027836 */ /* 0x040fe20000000000 */
[C---:B-1----:R-:W-:Y:S01]  /*00f0*/  ISETP.GE.AND P1, PT, R7.reuse, UR4, PT ;  /* 0x0000000407007c0c */ /* 0x042fe2000bf26270 */
[----:B--2---:R-:W-:-:S03]  /*0100*/  IMAD.WIDE.U32 R4, R7, 0x4, R4 ;  /* 0x0000000407047825 */ /* 0x004fc600078e0004 */
[----:B------:R-:W-:Y:S01]  /*0110*/  ISETP.GE.AND P2, PT, R2, UR4, PT ;  /* 0x0000000402007c0c */ /* 0x000fe2000bf46270 */
[C---:B------:R-:W-:Y:S02]  /*0120*/  VIADD R2, R7.reuse, 0x2 ;  /* 0x0000000207027836 */ /* 0x040fe40000000000 */
[----:B------:R-:W-:-:S03]  /*0130*/  VIADD R3, R7, 0x3 ;  /* 0x0000000307037836 */ /* 0x000fc60000000000 */
[----:B------:R-:W-:Y:S01]  /*0140*/  ISETP.GE.AND P3, PT, R2, UR4, PT ;  /* 0x0000000402007c0c */ /* 0x000fe2000bf66270 */
[----:B------:R-:W-:Y:S01]  /*0150*/  VIADD R2, R7, 0x4 ;  /* 0x0000000407027836 */ /* 0x000fe20000000000 */
[----:B------:R-:W-:Y:S01]  /*0160*/  ISETP.GE.AND P4, PT, R3, UR4, PT ;  /* 0x0000000403007c0c */ /* 0x000fe2000bf86270 */
[----:B---3--:R-:W2:Y:S03]  /*0170*/  @!P1 LDG.E R12, desc[UR8][R4.64] ;  /* 0x00000008040c9981 */ /* 0x008ea6000c1e1900 */
[----:B------:R-:W-:Y:S01]  /*0180*/  ISETP.GE.AND P5, PT, R2, UR4, PT ;  /* 0x0000000402007c0c */ /* 0x000fe2000bfa6270 */
[----:B------:R-:W3:Y:S06]  /*0190*/  @!P2 LDG.E R6, desc[UR8][R4.64+0x4] ;  /* 0x000004080406a981 */ /* 0x000eec000c1e1900 */
[----:B------:R-:W5:Y:S04]  /*01a0*/  @!P3 LDG.E R8, desc[UR8][R4.64+0x8] ;  /* 0x000008080408b981 */ /* 0x000f68000c1e1900 */
[----:B------:R-:W4:Y:S04]  /*01b0*/  @!P4 LDG.E R9, desc[UR8][R4.64+0xc] ;  /* 0x00000c080409c981 */ /* 0x000f28000c1e1900 */
[----:B------:R-:W4:Y:S01]  /*01c0*/  @!P5 LDG.E R10, desc[UR8][R4.64+0x10] ;  /* 0x00001008040ad981 */ /* 0x000f22000c1e1900 */
[----:B------:R-:W-:-:S02]  /*01d0*/  VIADD R2, R7, 0x5 ;  /* 0x0000000507027836 */ /* 0x000fc40000000000 */
[C---:B------:R-:W-:Y:S02]  /*01e0*/  VIADD R11, R7.reuse, 0x7 ;  /* 0x00000007070b7836 */ /* 0x040fe40000000000 */
[----:B------:R-:W-:Y:S01]  /*01f0*/  VIADD R3, R7, 0x6 ;  /* 0x0000000607037836 */ /* 0x000fe20000000000 */
[----:B------:R-:W-:Y:S01]  /*0200*/  ISETP.GE.AND P6, PT, R2, UR4, PT ;  /* 0x0000000402007c0c */ /* 0x000fe2000bfc6270 */
[----:B------:R-:W-:-:S03]  /*0210*/  IMAD.MOV.U32 R2, RZ, RZ, -0x1 ;  /* 0xffffffffff027424 */ /* 0x000fc600078e00ff */
[----:B------:R-:W-:Y:S01]  /*0220*/  ISETP.GE.AND P0, PT, R3, UR4, PT ;  /* 0x0000000403007c0c */ /* 0x000fe2000bf06270 */
[----:B------:R-:W-:Y:S02]  /*0230*/  IMAD.MOV.U32 R3, RZ, RZ, -0x1 ;  /* 0xffffffffff037424 */ /* 0x000fe400078e00ff */
[----:B------:R-:W-:-:S06]  /*0240*/  VIADD R15, R7, 0xb ;  /* 0x0000000b070f7836 */ /* 0x000fcc0000000000 */
[----:B------:R-:W4:Y:S01]  /*0250*/  @!P6 LDG.E R17, desc[UR8][R4.64+0x14] ;  /* 0x000014080411e981 */ /* 0x000f22000c1e1900 */
[----:B--2---:R-:W-:Y:S01]  /*0260*/  @!P1 LOP3.LUT R2, R12, 0x80000000, RZ, 0x3c, !PT ;  /* 0x800000000c029812 */ /* 0x004fe200078e3cff */
[----:B------:R-:W-:Y:S01]  /*0270*/  IMAD.MOV.U32 R12, RZ, RZ, -0x1 ;  /* 0xffffffffff0c7424 */ /* 0x000fe200078e00ff */
[----:B------:R-:W-:Y:S01]  /*0280*/  ISETP.GE.AND P1, PT, R11, UR4, PT ;  /* 0x000000040b007c0c */ /* 0x000fe2000bf26270 */
[C---:B------:R-:W-:Y:S01]  /*0290*/  VIADD R11, R7.reuse, 0x8 ;  /* 0x00000008070b7836 */ /* 0x040fe20000000000 */
[----:B---3--:R-:W-:Y:S01]  /*02a0*/  @!P2 LOP3.LUT R3, R6, 0x80000000, RZ, 0x3c, !PT ;  /* 0x800000000603a812 */ /* 0x008fe200078e3cff */
[----:B------:R-:W-:-:S03]  /*02b0*/  VIADD R6, R7, 0x9 ;  /* 0x0000000907067836 */ /* 0x000fc60000000000 */
[----:B------:R-:W-:Y:S01]  /*02c0*/  ISETP.GE.AND P2, PT, R11, UR4, PT ;  /* 0x000000040b007c0c */ /* 0x000fe2000bf46270 */
[----:B------:R-:W-:Y:S01]  /*02d0*/  VIADD R11, R7, 0xa ;  /* 0x0000000a070b7836 */ /* 0x000fe20000000000 */
[----:B-----5:R-:W-:Y:S02]  /*02e0*/  @!P3 LOP3.LUT R12, R8, 0x80000000, RZ, 0x3c, !PT ;  /* 0x80000000080cb812 */ /* 0x020fe400078e3cff */
[----:B------:R-:W-:Y:S02]  /*02f0*/  ISETP.GE.AND P3, PT, R6, UR4, PT ;  /* 0x0000000406007c0c */ /* 0x000fe4000bf66270 */
[----:B----4-:R-:W-:Y:S01]  /*0300*/  @!P4 LOP3.LUT R13, R9, 0x80000000, RZ, 0x3c, !PT ;  /* 0x80000000090dc812 */ /* 0x010fe200078e3cff */
[----:B------:R-:W2:Y:S01]  /*0310*/  @!P0 LDG.E R6, desc[UR8][R4.64+0x18] ;  /* 0x0000180804068981 */ /* 0x000ea2000c1e1900 */
[----:B------:R-:W-:Y:S02]  /*0320*/  ISETP.GE.AND P4, PT, R11, UR4, PT ;  /* 0x000000040b007c0c */ /* 0x000fe4000bf86270 */
[----:B------:R-:W-:Y:S01]  /*0330*/  @!P5 LOP3.LUT R14, R10, 0x80000000, RZ, 0x3c, !PT ;  /* 0x800000000a0ed812 */ /* 0x000fe200078e3cff */
[----:B------:R-:W3:Y:S01]  /*0340*/  @!P1 LDG.E R8, desc[UR8][R4.64+0x1c] ;  /* 0x00001c0804089981 */ /* 0x000ee2000c1e1900 */
[----:B------:R-:W-:-:S03]  /*0350*/  ISETP.GE.AND P5, PT, R15, UR4, PT ;  /* 0x000000040f007c0c */ /* 0x000fc6000bfa6270 */
[----:B------:R-:W4:Y:S04]  /*0360*/  @!P2 LDG.E R9, desc[UR8][R4.64+0x20] ;  /* 0x000020080409a981 */ /* 0x000f28000c1e1900 */
[----:B------:R-:W5:Y:S04]  /*0370*/  @!P3 LDG.E R10, desc[UR8][R4.64+0x24] ;  /* 0x00002408040ab981 */ /* 0x000f68000c1e1900 */
[----:B------:R-:W5:Y:S04]  /*0380*/  @!P4 LDG.E R11, desc[UR8][R4.64+0x28] ;  /* 0x00002808040bc981 */ /* 0x000f68000c1e1900 */
[----:B------:R-:W5:Y:S01]  /*0390*/  @!P5 LDG.E R22, desc[UR8][R4.64+0x2c] ;  /* 0x00002c080416d981 */ /* 0x000f62000c1e1900 */
[----:B------:R-:W-:-:S02]  /*03a0*/  VIADD R16, R7, 0xc ;  /* 0x0000000c07107836 */ /* 0x000fc40000000000 */
[----:B------:R-:W-:Y:S01]  /*03b0*/  IMAD.MOV.U32 R15, RZ, RZ, -0x1 ;  /* 0xffffffffff0f7424 */ /* 0x000fe200078e00ff */
[----:B------:R-:W-:Y:S01]  /*03c0*/  @!P6 LOP3.LUT R15, R17, 0x80000000, RZ, 0x3c, !PT ;  /* 0x80000000110fe812 */ /* 0x000fe200078e3cff */
[C---:B------:R-:W-:Y:S01]  /*03d0*/  VIADD R18, R7.reuse, 0xd ;  /* 0x0000000d07127836 */ /* 0x040fe20000000000 */
[----:B------:R-:W-:Y:S01]  /*03e0*/  ISETP.GE.AND P6, PT, R16, UR4, PT ;  /* 0x0000000410007c0c */ /* 0x000fe2000bfc6270 */
[----:B------:R-:W-:Y:S02]  /*03f0*/  IMAD.MOV.U32 R16, RZ, RZ, -0x1 ;  /* 0xffffffffff107424 */ /* 0x000fe400078e00ff */
[----:B------:R-:W-:Y:S02]  /*0400*/  IMAD.MOV.U32 R17, RZ, RZ, -0x1 ;  /* 0xffffffffff117424 */ /* 0x000fe400078e00ff */
[----:B------:R-:W-:-:S08]  /*0410*/  VIADD R19, R7, 0xe ;  /* 0x0000000e07137836 */ /* 0x000fd00000000000 */
[----:B------:R-:W5:Y:S01]  /*0420*/  @!P6 LDG.E R24, desc[UR8][R4.64+0x30] ;  /* 0x000030080418e981 */ /* 0x000f62000c1e1900 */
[----:B--2---:R-:W-:Y:S01]  /*0430*/  @!P0 LOP3.LUT R16, R6, 0x80000000, RZ, 0x3c, !PT ;  /* 0x8000000006108812 */ /* 0x004fe200078e3cff */
[C---:B------:R-:W-:Y:S01]  /*0440*/  VIADD R6, R7.reuse, 0xf ;  /* 0x0000000f07067836 */ /* 0x040fe20000000000 */
[----:B------:R-:W-:Y:S01]  /*0450*/  ISETP.GE.AND P0, PT, R18, UR4, PT ;  /* 0x0000000412007c0c */ /* 0x000fe2000bf06270 */
[----:B------:R-:W-:Y:S01]  /*0460*/  IMAD.MOV.U32 R18, RZ, RZ, -0x1 ;  /* 0xffffffffff127424 */ /* 0x000fe200078e00ff */
[----:B---3--:R-:W-:Y:S01]  /*0470*/  @!P1 LOP3.LUT R17, R8, 0x80000000, RZ, 0x3c, !PT ;  /* 0x8000000008119812 */ /* 0x008fe200078e3cff */
[----:B------:R-:W-:Y:S01]  /*0480*/  VIADD R8, R7, 0x10 ;  /* 0x0000001007087836 */ /* 0x000fe20000000000 */
[----:B----4-:R-:W-:Y:S02]  /*0490*/  @!P2 LOP3.LUT R18, R9, 0x80000000, RZ, 0x3c, !PT ;  /* 0x800000000912a812 */ /* 0x010fe400078e3cff */
[----:B------:R-:W-:Y:S01]  /*04a0*/  ISETP.GE.AND P2, PT, R6, UR4, PT ;  /* 0x0000000406007c0c */ /* 0x000fe2000bf46270 */
[----:B------:R-:W-:-:S02]  /*04b0*/  VIADD R6, R7, 0x11 ;  /* 0x0000001107067836 */ /* 0x000fc40000000000 */
[----:B------:R-:W-:Y:S01]  /*04c0*/  VIADD R7, R7, 0x12 ;  /* 0x0000001207077836 */ /* 0x000fe20000000000 */
[----:B------:R-:W-:Y:S01]  /*04d0*/  ISETP.GE.AND P1, PT, R19, UR4, PT ;  /* 0x0000000413007c0c */ /* 0x000fe2000bf26270 */
[----:B------:R-:W-:Y:S01]  /*04e0*/  IMAD.MOV.U32 R19, RZ, RZ, -0x1 ;  /* 0xffffffffff137424 */ /* 0x000fe200078e00ff */
[----:B-----5:R-:W-:Y:S02]  /*04f0*/  @!P3 LOP3.LUT R19, R10, 0x80000000, RZ, 0x3c, !PT ;  /* 0x800000000a13b812 */ /* 0x020fe400078e3cff */
[----:B------:R-:W-:Y:S02]  /*0500*/  @!P4 LOP3.LUT R20, R11, 0x80000000, RZ, 0x3c, !PT ;  /* 0x800000000b14c812 */ /* 0x000fe400078e3cff */
[----:B------:R-:W-:Y:S02]  /*0510*/  @!P5 LOP3.LUT R21, R22, 0x80000000, RZ, 0x3c, !PT ;  /* 0x800000001615d812 */ /* 0x000fe400078e3cff */
[----:B------:R-:W-:Y:S02]  /*0520*/  ISETP.GE.AND P3, PT, R8, UR4, PT ;  /* 0x0000000408007c0c */ /* 0x000fe4000bf66270 */
[----:B------:R-:W-:Y:S01]  /*0530*/  ISETP.GE.AND P4, PT, R6, UR4, PT ;  /* 0x0000000406007c0c */ /* 0x000fe2000bf86270 */
[----:B------:R-:W2:Y:S01]  /*0540*/  @!P2 LDG.E R8, desc[UR8][R4.64+0x3c] ;  /* 0x00003c080408a981 */ /* 0x000ea2000c1e1900 */
[----:B------:R-:W-:Y:S01]  /*0550*/  ISETP.GE.AND P5, PT, R7, UR4, PT ;  /* 0x0000000407007c0c */ /* 0x000fe2000bfa6270 */
[----:B------:R-:W0:Y:S02]  /*0560*/  LDCU.64 UR4, c[0x0][0x3a8] ;  /* 0x00007500ff0477ac */ /* 0x000e240008000a00 */
[----:B------:R-:W3:Y:S04]  /*0570*/  @!P0 LDG.E R6, desc[UR8][R4.64+0x34] ;  /* 0x0000340804068981 */ /* 0x000ee8000c1e1900 */
[----:B------:R-:W4:Y:S04]  /*0580*/  @!P1 LDG.E R7, desc[UR8][R4.64+0x38] ;  /* 0x0000380804079981 */ /* 0x000f28000c1e1900 */
[----:B------:R-:W5:Y:S04]  /*0590*/  @!P3 LDG.E R9, desc[UR8][R4.64+0x40] ;  /* 0x000040080409b981 */ /* 0x000f68000c1e1900 */
[----:B------:R-:W5:Y:S04]  /*05a0*/  @!P4 LDG.E R10, desc[UR8][R4.64+0x44] ;  /* 0x00004408040ac981 */ /* 0x000f68000c1e1900 */
[----:B------:R-:W5:Y:S01]  /*05b0*/  @!P5 LDG.E R11, desc[UR8][R4.64+0x48] ;  /* 0x00004808040bd981 */ /* 0x000f62000c1e1900 */
[----:B0-----:R-:W-:-:S02]  /*05c0*/  UIADD3 UR7, UPT, UPT, UR4, 0x6, URZ ;  /* 0x0000000604077890 */ /* 0x001fc4000fffe0ff */
[----:B------:R-:W-:-:S03]  /*05d0*/  UIADD3 UR5, UPT, UPT, -UR4, UR5, URZ ;  /* 0x0000000504057290 */ /* 0x000fc6000fffe1ff */
[----:B------:R-:W-:Y:S02]  /*05e0*/  UMOV UR4, 0x400 ;  /* 0x0000040000047882 */ /* 0x000fe40000000000 */
[----:B------:R-:W-:Y:S01]  /*05f0*/  ULEA UR4, UR6, UR4, 0x18 ;  /* 0x0000000406047291 */ /* 0x000fe2000f8ec0ff */
[----:B------:R-:W-:-:S05]  /*0600*/  SHF.R.U32.HI R105, RZ, 0x5, R0 ;  /* 0x00000005ff697819 */ /* 0x000fca0000011600 */
[----:B------:R-:W-:Y:S01]  /*0610*/  LEA R29, R0, UR4, 0x2 ;  /* 0x00000004001d7c11 */ /* 0x000fe2000f8e10ff */
[----:B------:R-:W-:Y:S01]  /*0620*/  IMAD.MOV.U32 R22, RZ, RZ, -0x1 ;  /* 0xffffffffff167424 */ /* 0x000fe200078e00ff */
[----:B------:R-:W-:-:S03]  /*0630*/  @!P6 LOP3.LUT R22, R24, 0x80000000, RZ, 0x3c, !PT ;  /* 0x800000001816e812 */ /* 0x000fc600078e3cff */
[----:B------:R-:W-:Y:S01]  /*0640*/  IMAD R31, R0, 0x80, R29 ;  /* 0x00000080001f7824 */ /* 0x000fe200078e021d */
[----:B------:R-:W-:Y:S01]  /*0650*/  LEA R32, R105, UR4, 0x2 ;  /* 0x0000000469207c11 */ /* 0x000fe2000f8e10ff */
[----:B------:R-:W-:Y:S02]  /*0660*/  IMAD.MOV.U32 R24, RZ, RZ, -0x1 ;  /* 0xffffffffff187424 */ /* 0x000fe400078e00ff */
[----:B------:R-:W-:Y:S02]  /*0670*/  IMAD.MOV.U32 R26, RZ, RZ, -0x1 ;  /* 0xffffffffff1a7424 */ /* 0x000fe400078e00ff */
[----:B------:R-:W-:Y:S02]  /*0680*/  IMAD.MOV.U32 R27, RZ, RZ, -0x1 ;  /* 0xffffffffff1b7424 */ /* 0x000fe400078e00ff */
[----:B------:R-:W-:Y:S02]  /*0690*/  IMAD.MOV.U32 R28, RZ, RZ, -0x1 ;  /* 0xffffffffff1c7424 */ /* 0x000fe400078e00ff */
[----:B------:R-:W-:-:S02]  /*06a0*/  IMAD.MOV.U32 R30, RZ, RZ, -0x1 ;  /* 0xffffffffff1e7424 */ /* 0x000fc400078e00ff */
[----:B------:R-:W-:Y:S01]  /*06b0*/  IMAD R33, R0, -0x38, R31 ;  /* 0xffffffc800217824 */ /* 0x000fe200078e021f */
[----:B------:R-:W-:Y:S01]  /*06c0*/  BAR.SYNC.DEFER_BLOCKING 0x0 ;  /* 0x0000000000007b1d */ /* 0x000fe20000010000 */
[----:B--2---:R-:W-:Y:S02]  /*06d0*/  @!P2 LOP3.LUT R26, R8, 0x80000000, RZ, 0x3c, !PT ;  /* 0x80000000081aa812 */ /* 0x004fe400078e3cff */
[----:B---3--:R-:W-:Y:S02]  /*06e0*/  @!P0 LOP3.LUT R24, R6, 0x80000000, RZ, 0x3c, !PT ;  /* 0x8000000006188812 */ /* 0x008fe400078e3cff */
[----:B----4-:R-:W-:Y:S02]  /*06f0*/  @!P1 LOP3.LUT R25, R7, 0x80000000, RZ, 0x3c, !PT ;  /* 0x8000000007199812 */ /* 0x010fe400078e3cff */
[----:B-----5:R-:W-:Y:S02]  /*0700*/  @!P3 LOP3.LUT R27, R9, 0x80000000, RZ, 0x3c, !PT ;  /* 0x80000000091bb812 */ /* 0x020fe400078e3cff */
[----:B------:R-:W-:-:S02]  /*0710*/  @!P4 LOP3.LUT R28, R10, 0x80000000, RZ, 0x3c, !PT ;  /* 0x800000000a1cc812 */ /* 0x000fc400078e3cff */
[----:B------:R-:W-:-:S07]  /*0720*/  @!P5 LOP3.LUT R30, R11, 0x80000000, RZ, 0x3c, !PT ;  /* 0x800000000b1ed812 */ /* 0x000fce00078e3cff */
.L_x_220:
[----:B------:R-:W-:Y:S01]  /*0730*/  UISETP.LT.AND UP0, UPT, UR5, 0x6, UPT ;  /* 0x000000060500788c */ /* 0x000fe2000bf01270 */
[----:B------:R-:W-:Y:S01]  /*0740*/  STS [R29], RZ ;  /* 0x000000ff1d007388 */ /* 0x000fe20000000800 */
[----:B------:R-:W-:Y:S01]  /*0750*/  UIADD3 UR6, UPT, UPT, UR7, -0x6, URZ ;  /* 0xfffffffa07067890 */ /* 0x000fe2000fffe0ff */
[----:B------:R-:W-:Y:S01]  /*0760*/  ISETP.NE.AND P1, PT, R23, 0x1f, PT ;  /* 0x0000001f1700780c */ /* 0x000fe20003f25270 */
[----:B------:R-:W-:Y:S01]  /*0770*/  USEL UR4, UR5, 0x6, UP0 ;  /* 0x0000000605047887 */ /* 0x000fe20008000000 */
[----:B------:R-:W-:Y:S01]  /*0780*/  STS [R29+0x400], RZ ;  /* 0x000400ff1d007388 */ /* 0x000fe20000000800 */
[C---:B------:R-:W-:Y:S01]  /*0790*/  ISETP.NE.AND P2, PT, R105.reuse, 0x6, PT ;  /* 0x000000066900780c */ /* 0x040fe20003f45270 */
[----:B------:R-:W-:Y:S01]  /*07a0*/  UISETP.GE.AND UP0, UPT, UR7, UR10, UPT ;  /* 0x0000000a0700728c */ /* 0x000fe2000bf06270 */
[----:B0-2---:R-:W-:Y:S01]  /*07b0*/  SHF.R.U32.HI R4, RZ, UR6, R2 ;  /* 0x00000006ff047c19 */ /* 0x005fe20008011602 */
[----:B------:R-:W-:Y:S01]  /*07c0*/  UBMSK UR4, URZ, UR4 ;  /* 0x00000004ff04729b */ /* 0x000fe20008000000 */
[----:B------:R-:W-:Y:S01]  /*07d0*/  STS [R29+0x800], RZ ;  /* 0x000800ff1d007388 */ /* 0x000fe20000000800 */
[----:B------:R-:W-:-:S03]  /*07e0*/  ISETP.NE.AND P3, PT, R105, 0x7, PT ;  /* 0x000000076900780c */ /* 0x000fc60003f65270 */
[----:B------:R-:W-:Y:S01]  /*07f0*/  STS [R29+0xc00], RZ ;  /* 0x000c00ff1d007388 */ /* 0x000fe20000000800 */
[----:B------:R-:W-:-:S03]  /*0800*/  LOP3.LUT R4, R4, UR4, RZ, 0xc0, !PT ;  /* 0x0000000404047c12 */ /* 0x000fc6000f8ec0ff */
[----:B------:R-:W-:Y:S02]  /*0810*/  STS [R29+0x1000], RZ ;  /* 0x001000ff1d007388 */ /* 0x000fe40000000800 */
[----:B------:R-:W-:Y:S01]  /*0820*/  IMAD.SHL.U32 R5, R4, 0x400, RZ ;  /* 0x0000040004057824 */ /* 0x000fe200078e00ff */
[----:B------:R-:W-:Y:S01]  /*0830*/  SHF.R.U32.HI R4, RZ, 0x4, R4 ;  /* 0x00000004ff047819 */ /* 0x000fe20000011604 */
[----:B------:R-:W-:Y:S03]  /*0840*/  STS [R29+0x1400], RZ ;  /* 0x001400ff1d007388 */ /* 0x000fe60000000800 */
[----:B------:R-:W-:Y:S01]  /*0850*/  LOP3.LUT R36, R5, 0x7c00, RZ, 0xc0, !PT ;  /* 0x00007c0005247812 */ /* 0x000fe200078ec0ff */
[----:B------:R-:W-:Y:S01]  /*0860*/  STS [R29+0x1800], RZ ;  /* 0x001800ff1d007388 */ /* 0x000fe20000000800 */
[----:B------:R-:W-:-:S03]  /*0870*/  LOP3.LUT R4, R4, 0xffffffe, RZ, 0xc0, !PT ;  /* 0x0ffffffe04047812 */ /* 0x000fc600078ec0ff */
[----:B------:R-:W-:Y:S01]  /*0880*/  STS [R29+0x1c00], RZ ;  /* 0x001c00ff1d007388 */ /* 0x000fe20000000800 */
[----:B------:R-:W-:Y:S02]  /*0890*/  IADD3 R36, PT, PT, R4, R29, R36 ;  /* 0x0000001d04247210 */ /* 0x000fe40007ffe024 */
[----:B------:R-:W-:Y:S01]  /*08a0*/  SHF.R.U32.HI R4, RZ, UR6, R3 ;  /* 0x00000006ff047c19 */ /* 0x000fe20008011603 */
[----:B------:R-:W-:Y:S03]  /*08b0*/  STS [R29+0x2000], RZ ;  /* 0x002000ff1d007388 */ /* 0x000fe60000000800 */
[----:B------:R-:W-:Y:S01]  /*08c0*/  LOP3.LUT R4, R4, UR4, RZ, 0xc0, !PT ;  /* 0x0000000404047c12 */ /* 0x000fe2000f8ec0ff */
[----:B------:R-:W-:Y:S03]  /*08d0*/  STS [R29+0x2400], RZ ;  /* 0x002400ff1d007388 */ /* 0x000fe60000000800 */
[----:B------:R-:W-:Y:S01]  /*08e0*/  SHF.R.U32.HI R6, RZ, 0x4, R4 ;  /* 0x00000004ff067819 */ /* 0x000fe20000011604 */
[----:B------:R-:W-:Y:S01]  /*08f0*/  STS [R29+0x2800], RZ ;  /* 0x002800ff1d007388 */ /* 0x000fe20000000800 */
[----:B------:R-:W-:-:S02]  /*0900*/  IMAD.SHL.U32 R5, R4, 0x400, RZ ;  /* 0x0000040004057824 */ /* 0x000fc400078e00ff */
[----:B------:R-:W-:Y:S01]  /*0910*/  LOP3.LUT R6, R6, 0xffffffe, RZ, 0xc0, !PT ;  /* 0x0ffffffe06067812 */ /* 0x000fe200078ec0ff */
[----:B------:R-:W-:Y:S02]  /*0920*/  STS [R29+0x2c00], RZ ;  /* 0x002c00ff1d007388 */ /* 0x000fe40000000800 */
[----:B------:R-:W-:Y:S02]  /*0930*/  LOP3.LUT R4, R5, 0x7c00, RZ, 0xc0, !PT ;  /* 0x00007c0005047812 */ /* 0x000fe400078ec0ff */
[----:B------:R-:W-:Y:S02]  /*0940*/  STS [R29+0x3000], RZ ;  /* 0x003000ff1d007388 */ /* 0x000fe40000000800 */
[----:B------:R-:W-:Y:S02]  /*0950*/  IADD3 R37, PT, PT, R6, R29, R4 ;  /* 0x0000001d06257210 */ /* 0x000fe40007ffe004 */
[----:B------:R-:W-:Y:S01]  /*0960*/  STS [R29+0x3400], RZ ;  /* 0x003400ff1d007388 */ /* 0x000fe20000000800 */
[----:B------:R-:W-:-:S03]  /*0970*/  SHF.R.U32.HI R4, RZ, UR6, R12 ;  /* 0x00000006ff047c19 */ /* 0x000fc6000801160c */
        /* <DEDUP_REMOVED lines=10> */
[----:B------:R-:W-:-:S03]  /*0a20*/  IADD3 R39, PT, PT, R39, R29, R6 ;  /* 0x0000001d27277210 */ /* 0x000fc60007ffe006 */
[----:B------:R-:W-:Y:S04]  /*0a30*/  STS [R29+0x4c00], RZ ;  /* 0x004c00ff1d007388 */ /* 0x000fe80000000800 */
        /* <DEDUP_REMOVED lines=13> */
[----:B------:R-:W0:Y:S02]  /*0b10*/  LDS.U16 R34, [R36] ;  /* 0x0000000024227984 */ /* 0x000e240000000400 */
[----:B0-----:R-:W-:-:S05]  /*0b20*/  VIADD R5, R34, 0x1 ;  /* 0x0000000122057836 */ /* 0x001fca0000000000 */
[----:B------:R0:W-:Y:S04]  /*0b30*/  STS.U16 [R36], R5 ;  /* 0x0000000524007388 */ /* 0x0001e80000000400 */
[----:B------:R-:W1:Y:S01]  /*0b40*/  LDS.U16 R38, [R37] ;  /* 0x0000000025267984 */ /* 0x000e620000000400 */
[----:B0-----:R-:W-:-:S04]  /*0b50*/  SHF.R.U32.HI R5, RZ, UR6, R13 ;  /* 0x00000006ff057c19 */ /* 0x001fc8000801160d */
[----:B------:R-:W-:-:S05]  /*0b60*/  LOP3.LUT R5, R5, UR4, RZ, 0xc0, !PT ;  /* 0x0000000405057c12 */ /* 0x000fca000f8ec0ff */
[----:B------:R-:W-:Y:S01]  /*0b70*/  IMAD.SHL.U32 R6, R5, 0x400, RZ ;  /* 0x0000040005067824 */ /* 0x000fe200078e00ff */
[----:B------:R-:W-:-:S04]  /*0b80*/  SHF.R.U32.HI R5, RZ, 0x4, R5 ;  /* 0x00000004ff057819 */ /* 0x000fc80000011605 */
[----:B------:R-:W-:Y:S02]  /*0b90*/  LOP3.LUT R8, R6, 0x7c00, RZ, 0xc0, !PT ;  /* 0x00007c0006087812 */ /* 0x000fe400078ec0ff */
[----:B------:R-:W-:-:S04]  /*0ba0*/  LOP3.LUT R5, R5, 0xffffffe, RZ, 0xc0, !PT ;  /* 0x0ffffffe05057812 */ /* 0x000fc800078ec0ff */
[----:B------:R-:W-:Y:S01]  /*0bb0*/  IADD3 R41, PT, PT, R5, R29, R8 ;  /* 0x0000001d05297210 */ /* 0x000fe20007ffe008 */
[----:B-1----:R-:W-:-:S05]  /*0bc0*/  VIADD R4, R38, 0x1 ;  /* 0x0000000126047836 */ /* 0x002fca0000000000 */
[----:B------:R0:W-:Y:S04]  /*0bd0*/  STS.U16 [R37], R4 ;  /* 0x0000000425007388 */ /* 0x0001e80000000400 */
[----:B------:R-:W1:Y:S01]  /*0be0*/  LDS.U16 R40, [R39] ;  /* 0x0000000027287984 */ /* 0x000e620000000400 */
[----:B0-----:R-:W-:-:S04]  /*0bf0*/  SHF.R.U32.HI R4, RZ, UR6, R14 ;  /* 0x00000006ff047c19 */ /* 0x001fc8000801160e */
[----:B------:R-:W-:-:S05]  /*0c00*/  LOP3.LUT R4, R4, UR4, RZ, 0xc0, !PT ;  /* 0x0000000404047c12 */ /* 0x000fca000f8ec0ff */
[----:B------:R-:W-:Y:S01]  /*0c10*/  IMAD.SHL.U32 R5, R4, 0x400, RZ ;  /* 0x0000040004057824 */ /* 0x000fe200078e00ff */
[----:B------:R-:W-:-:S04]  /*0c20*/  SHF.R.U32.HI R4, RZ, 0x4, R4 ;  /* 0x00000004ff047819 */ /* 0x000fc80000011604 */
[----:B------:R-:W-:Y:S02]  /*0c30*/  LOP3.LUT R8, R5, 0x7c00, RZ, 0xc0, !PT ;  /* 0x00007c0005087812 */ /* 0x000fe400078ec0ff */
[----:B------:R-:W-:Y:S02]  /*0c40*/  LOP3.LUT R43, R4, 0xffffffe, RZ, 0xc0, !PT ;  /* 0x0ffffffe042b7812 */ /* 0x000fe400078ec0ff */
[----:B------:R-:W-:Y:S02]  /*0c50*/  SHF.R.U32.HI R5, RZ, UR6, R15 ;  /* 0x00000006ff057c19 */ /* 0x000fe4000801160f */
[----:B------:R-:W-:Y:S02]  /*0c60*/  IADD3 R43, PT, PT, R43, R29, R8 ;  /* 0x0000001d2b2b7210 */ /* 0x000fe40007ffe008 */
[----:B------:R-:W-:Y:S01]  /*0c70*/  LOP3.LUT R5, R5, UR4, RZ, 0xc0, !PT ;  /* 0x0000000405057c12 */ /* 0x000fe2000f8ec0ff */
[----:B-1----:R-:W-:-:S05]  /*0c80*/  VIADD R6, R40, 0x1 ;  /* 0x0000000128067836 */ /* 0x002fca0000000000 */
[----:B------:R0:W-:Y:S04]  /*0c90*/  STS.U16 [R39], R6 ;  /* 0x0000000627007388 */ /* 0x0001e80000000400 */
[----:B------:R-:W1:Y:S01]  /*0ca0*/  LDS.U16 R42, [R41] ;  /* 0x00000000292a7984 */ /* 0x000e620000000400 */
[----:B0-----:R-:W-:Y:S01]  /*0cb0*/  IMAD.SHL.U32 R6, R5, 0x400, RZ ;  /* 0x0000040005067824 */ /* 0x001fe200078e00ff */
        /* <DEDUP_REMOVED lines=127> */
[----:B0-----:R-:W-:Y:S01]  /*14b0*/  SHF.R.U32.HI R4, RZ, UR6, R30 ;  /* 0x00000006ff047c19 */ /* 0x001fe2000801161e */
[----:B------:R-:W0:Y:S03]  /*14c0*/  S2UR UR6, SR_CgaCtaId ;  /* 0x00000000000679c3 */ /* 0x000e260000008800 */
[----:B------:R-:W-:Y:S01]  /*14d0*/  LOP3.LUT R4, R4, UR4, RZ, 0xc0, !PT ;  /* 0x0000000404047c12 */ /* 0x000fe2000f8ec0ff */
[----:B------:R-:W-:-:S04]  /*14e0*/  UMOV UR4, 0x400 ;  /* 0x0000040000047882 */ /* 0x000fc80000000000 */
[----:B------:R-:W-:Y:S01]  /*14f0*/  IMAD.SHL.U32 R5, R4, 0x400, RZ ;  /* 0x0000040004057824 */ /* 0x000fe200078e00ff */
[----:B------:R-:W-:-:S04]  /*1500*/  SHF.R.U32.HI R4, RZ, 0x4, R4 ;  /* 0x00000004ff047819 */ /* 0x000fc80000011604 */
[----:B------:R-:W-:Y:S02]  /*1510*/  LOP3.LUT R8, R5, 0x7c00, RZ, 0xc0, !PT ;  /* 0x00007c0005087812 */ /* 0x000fe400078ec0ff */
[----:B------:R-:W-:-:S04]  /*1520*/  LOP3.LUT R71, R4, 0xffffffe, RZ, 0xc0, !PT ;  /* 0x0ffffffe04477812 */ /* 0x000fc800078ec0ff */
[----:B------:R-:W-:Y:S01]  /*1530*/  IADD3 R71, PT, PT, R71, R29, R8 ;  /* 0x0000001d47477210 */ /* 0x000fe20007ffe008 */
[----:B0-----:R-:W-:Y:S01]  /*1540*/  ULEA UR4, UR6, UR4, 0x18 ;  /* 0x0000000406047291 */ /* 0x001fe2000f8ec0ff */
[----:B-1----:R-:W-:-:S05]  /*1550*/  VIADD R6, R68, 0x1 ;  /* 0x0000000144067836 */ /* 0x002fca0000000000 */
[----:B------:R-:W-:Y:S04]  /*1560*/  STS.U16 [R67], R6 ;  /* 0x0000000643007388 */ /* 0x000fe80000000400 */
[----:B------:R-:W0:Y:S02]  /*1570*/  LDS.U16 R70, [R69] ;  /* 0x0000000045467984 */ /* 0x000e240000000400 */
[----:B0-----:R-:W-:-:S05]  /*1580*/  VIADD R4, R70, 0x1 ;  /* 0x0000000146047836 */ /* 0x001fca0000000000 */
[----:B------:R-:W-:Y:S04]  /*1590*/  STS.U16 [R69], R4 ;  /* 0x0000000445007388 */ /* 0x000fe80000000400 */
[----:B------:R-:W0:Y:S02]  /*15a0*/  LDS.U16 R72, [R71] ;  /* 0x0000000047487984 */ /* 0x000e240000000400 */
[----:B0-----:R-:W-:-:S05]  /*15b0*/  VIADD R6, R72, 0x1 ;  /* 0x0000000148067836 */ /* 0x001fca0000000000 */
[----:B------:R-:W-:Y:S01]  /*15c0*/  STS.U16 [R71], R6 ;  /* 0x0000000647007388 */ /* 0x000fe20000000400 */
[----:B------:R-:W-:Y:S06]  /*15d0*/  BAR.SYNC.DEFER_BLOCKING 0x0 ;  /* 0x0000000000007b1d */ /* 0x000fec0000010000 */
[----:B------:R-:W-:Y:S04]  /*15e0*/  LDS R73, [R31] ;  /* 0x000000001f497984 */ /* 0x000fe80000000800 */
[----:B------:R-:W0:Y:S04]  /*15f0*/  LDS R74, [R31+0x4] ;  /* 0x000004001f4a7984 */ /* 0x000e280000000800 */
        /* <DEDUP_REMOVED lines=13> */
[----:B------:R-:W1:Y:S01]  /*16d0*/  LDS R86, [R31+0x34] ;  /* 0x000034001f567984 */ /* 0x000e620000000800 */
[----:B--2---:R-:W-:-:S03]  /*16e0*/  IMAD.IADD R76, R76, 0x1, R75 ;  /* 0x000000014c4c7824 */ /* 0x004fc600078e024b */
[----:B------:R-:W2:Y:S01]  /*16f0*/  LDS R87, [R31+0x38] ;  /* 0x000038001f577984 */ /* 0x000ea20000000800 */
[----:B---3--:R-:W-:-:S03]  /*1700*/  IMAD.IADD R77, R77, 0x1, R76 ;  /* 0x000000014d4d7824 */ /* 0x008fc600078e024c */
[----:B------:R-:W3:Y:S01]  /*1710*/  LDS R88, [R31+0x3c] ;  /* 0x00003c001f587984 */ /* 0x000ee20000000800 */
[----:B----4-:R-:W-:-:S03]  /*1720*/  IMAD.IADD R78, R78, 0x1, R77 ;  /* 0x000000014e4e7824 */ /* 0x010fc600078e024d */
[----:B------:R-:W4:Y:S01]  /*1730*/  LDS R89, [R31+0x40] ;  /* 0x000040001f597984 */ /* 0x000f220000000800 */
[----:B-----5:R-:W-:-:S03]  /*1740*/  IMAD.IADD R79, R79, 0x1, R78 ;  /* 0x000000014f4f7824 */ /* 0x020fc600078e024e */
[----:B------:R-:W5:Y:S01]  /*1750*/  LDS R90, [R31+0x44] ;  /* 0x000044001f5a7984 */ /* 0x000f620000000800 */
[----:B------:R-:W-:-:S03]  /*1760*/  IMAD.IADD R80, R80, 0x1, R79 ;  /* 0x0000000150507824 */ /* 0x000fc600078e024f */
        /* <DEDUP_REMOVED lines=29> */
[----:B------:R-:W-:-:S04]  /*1940*/  IMAD.IADD R95, R95, 0x1, R94 ;  /* 0x000000015f5f7824 */ /* 0x000fc800078e025e */
[----:B0-----:R-:W-:-:S04]  /*1950*/  IMAD.IADD R96, R96, 0x1, R95 ;  /* 0x0000000160607824 */ /* 0x001fc800078e025f */
[----:B-1----:R-:W-:-:S04]  /*1960*/  IMAD.IADD R97, R97, 0x1, R96 ;  /* 0x0000000161617824 */ /* 0x002fc800078e0260 */
[----:B--2---:R-:W-:-:S04]  /*1970*/  IMAD.IADD R98, R98, 0x1, R97 ;  /* 0x0000000162627824 */ /* 0x004fc800078e0261 */
[----:B---3--:R-:W-:-:S04]  /*1980*/  IMAD.IADD R99, R99, 0x1, R98 ;  /* 0x0000000163637824 */ /* 0x008fc800078e0262 */
[----:B----4-:R-:W-:-:S04]  /*1990*/  IMAD.IADD R100, R100, 0x1, R99 ;  /* 0x0000000164647824 */ /* 0x010fc800078e0263 */
[----:B-----5:R-:W-:-:S04]  /*19a0*/  IMAD.IADD R101, R101, 0x1, R100 ;  /* 0x0000000165657824 */ /* 0x020fc800078e0264 */
[----:B------:R-:W-:-:S04]  /*19b0*/  IMAD.IADD R102, R102, 0x1, R101 ;  /* 0x0000000166667824 */ /* 0x000fc800078e0265 */
[----:B------:R-:W-:-:S04]  /*19c0*/  IMAD.IADD R103, R103, 0x1, R102 ;  /* 0x0000000167677824 */ /* 0x000fc800078e0266 */
[----:B------:R-:W-:-:S04]  /*19d0*/  IMAD.IADD R104, R104, 0x1, R103 ;  /* 0x0000000168687824 */ /* 0x000fc800078e0267 */
[----:B------:R-:W-:-:S05]  /*19e0*/  IMAD.IADD R106, R5, 0x1, R104 ;  /* 0x00000001056a7824 */ /* 0x000fca00078e0268 */
        /* <DEDUP_REMOVED lines=8> */
[----:B------:R-:W0:Y:S02]  /*1a70*/  SHFL.UP P0, R107, R108, 0x10, RZ ;  /* 0x060000006c6b7989 */ /* 0x000e2400000000ff */
[----:B0-----:R-:W-:Y:S01]  /*1a80*/  @P0 IMAD.IADD R107, R108, 0x1, R107 ;  /* 0x000000016c6b0824 */ /* 0x001fe200078e026b */
[----:B------:R-:W-:-:S03]  /*1a90*/  ISETP.NE.AND P0, PT, R105, 0x1, PT ;  /* 0x000000016900780c */ /* 0x000fc60003f05270 */
[----:B------:R-:W-:Y:S01]  /*1aa0*/  IMAD.IADD R106, R107, 0x1, -R106 ;  /* 0x000000016b6a7824 */ /* 0x000fe200078e0a6a */
[----:B------:R-:W-:Y:S01]  /*1ab0*/  @!P1 STS [R32+0x8400], R107 ;  /* 0x0084006b20009388 */ /* 0x000fe20000000800 */
[----:B------:R-:W-:Y:S01]  /*1ac0*/  BAR.SYNC.DEFER_BLOCKING 0x0 ;  /* 0x0000000000007b1d */ /* 0x000fe20000010000 */
[----:B------:R-:W-:-:S05]  /*1ad0*/  ISETP.NE.AND P1, PT, R105, 0x4, PT ;  /* 0x000000046900780c */ /* 0x000fca0003f25270 */
[----:B------:R-:W0:Y:S04]  /*1ae0*/  LDS.128 R4, [UR4+0x8400] ;  /* 0x00840004ff047984 */ /* 0x000e280008000c00 */
[----:B------:R-:W1:Y:S01]  /*1af0*/  LDS.128 R8, [UR4+0x8410] ;  /* 0x00841004ff087984 */ /* 0x000e620008000c00 */
[C---:B0-----:R-:W-:Y:S01]  /*1b00*/  SEL R35, R4.reuse, R35, !P0 ;  /* 0x0000002304237207 */ /* 0x041fe20004000000 */
[----:B------:R-:W-:Y:S01]  /*1b10*/  IMAD.IADD R5, R4, 0x1, R5 ;  /* 0x0000000104057824 */ /* 0x000fe200078e0205 */
[----:B------:R-:W-:-:S03]  /*1b20*/  ISETP.NE.AND P0, PT, R105, 0x2, PT ;  /* 0x000000026900780c */ /* 0x000fc60003f05270 */
[----:B------:R-:W-:Y:S01]  /*1b30*/  IMAD.IADD R6, R6, 0x1, R5 ;  /* 0x0000000106067824 */ /* 0x000fe200078e0205 */
[----:B------:R-:W-:Y:S02]  /*1b40*/  SEL R35, R5, R35, !P0 ;  /* 0x0000002305237207 */ /* 0x000fe40004000000 */
[----:B------:R-:W-:Y:S01]  /*1b50*/  ISETP.NE.AND P0, PT, R105, 0x3, PT ;  /* 0x000000036900780c */ /* 0x000fe20003f05270 */
[----:B------:R-:W-:-:S03]  /*1b60*/  IMAD.IADD R7, R7, 0x1, R6 ;  /* 0x0000000107077824 */ /* 0x000fc600078e0206 */
[----:B------:R-:W-:Y:S01]  /*1b70*/  SEL R35, R6, R35, !P0 ;  /* 0x0000002306237207 */ /* 0x000fe20004000000 */
[----:B-1----:R-:W-:Y:S01]  /*1b80*/  IMAD.IADD R8, R7, 0x1, R8 ;  /* 0x0000000107087824 */ /* 0x002fe200078e0208 */
[----:B------:R-:W-:Y:S02]  /*1b90*/  ISETP.NE.AND P0, PT, R105, 0x5, PT ;  /* 0x000000056900780c */ /* 0x000fe40003f05270 */
[----:B------:R-:W-:Y:S01]  /*1ba0*/  SEL R35, R7, R35, !P1 ;  /* 0x0000002307237207 */ /* 0x000fe20004800000 */
[----:B------:R-:W-:Y:S01]  /*1bb0*/  IMAD.IADD R9, R9, 0x1, R8 ;  /* 0x0000000109097824 */ /* 0x000fe200078e0208 */
[----:B------:R-:W-:Y:S02]  /*1bc0*/  ISETP.NE.AND P1, PT, R23, RZ, PT ;  /* 0x000000ff1700720c */ /* 0x000fe40003f25270 */
[----:B------:R-:W-:Y:S01]  /*1bd0*/  SEL R35, R8, R35, !P0 ;  /* 0x0000002308237207 */ /* 0x000fe20004000000 */
[----:B------:R-:W-:Y:S01]  /*1be0*/  IMAD.IADD R10, R10, 0x1, R9 ;  /* 0x000000010a0a7824 */ /* 0x000fe200078e0209 */
[----:B------:R-:W-:-:S02]  /*1bf0*/  ISETP.GT.U32.AND P0, PT, R0, 0x1f, PT ;  /* 0x0000001f0000780c */ /* 0x000fc40003f04070 */
[----:B------:R-:W-:Y:S01]  /*1c00*/  SEL R35, R9, R35, !P2 ;  /* 0x0000002309237207 */ /* 0x000fe20005000000 */
[----:B------:R-:W-:Y:S01]  /*1c10*/  IMAD.IADD R11, R11, 0x1, R10 ;  /* 0x000000010b0b7824 */ /* 0x000fe200078e020a */
[----:B------:R-:W-:Y:S02]  /*1c20*/  ISETP.GT.U32.OR P2, PT, R0, 0x1f, P1 ;  /* 0x0000001f0000780c */ /* 0x000fe40000f44470 */
[----:B------:R-:W-:Y:S02]  /*1c30*/  SEL R4, R106, RZ, P1 ;  /* 0x000000ff6a047207 */ /* 0x000fe40000800000 */
[----:B------:R-:W-:-:S05]  /*1c40*/  SEL R35, R10, R35, !P3 ;  /* 0x000000230a237207 */ /* 0x000fca0005800000 */
[----:B------:R-:W-:Y:S01]  /*1c50*/  @P0 IMAD.IADD R106, R35, 0x1, R4 ;  /* 0x00000001236a0824 */ /* 0x000fe200078e0204 */
[----:B------:R-:W-:-:S03]  /*1c60*/  ISETP.NE.AND P0, PT, R0, RZ, PT ;  /* 0x000000ff0000720c */ /* 0x000fc60003f05270 */
[----:B------:R-:W-:-:S05]  /*1c70*/  @!P2 IMAD.U32 R106, R11, 0x10000, RZ ;  /* 0x000100000b6aa824 */ /* 0x000fca00078e00ff */
[----:B------:R-:W-:Y:S01]  /*1c80*/  @!P2 STS [UR4+0x8428], R106 ;  /* 0x0084286aff00a988 */ /* 0x000fe20008000804 */
[----:B------:R-:W-:Y:S06]  /*1c90*/  BAR.SYNC.DEFER_BLOCKING 0x0 ;  /* 0x0000000000007b1d */ /* 0x000fec0000010000 */
[----:B------:R-:W0:Y:S02]  /*1ca0*/  LDS R4, [UR4+0x8428] ;  /* 0x00842804ff047984 */ /* 0x000e240008000800 */
[----:B0-----:R-:W-:-:S05]  /*1cb0*/  SEL R5, R4, RZ, P0 ;  /* 0x000000ff04057207 */ /* 0x001fca0000000000 */
[----:B------:R-:W-:-:S04]  /*1cc0*/  IMAD.IADD R4, R5, 0x1, R106 ;  /* 0x0000000105047824 */ /* 0x000fc800078e026a */
[--C-:B------:R-:W-:Y:S01]  /*1cd0*/  IMAD.IADD R6, R73, 0x1, R4.reuse ;  /* 0x0000000149067824 */ /* 0x100fe200078e0204 */
[----:B------:R-:W-:Y:S01]  /*1ce0*/  STS [R31], R4 ;  /* 0x000000041f007388 */ /* 0x000fe20000000800 */
[--C-:B------:R-:W-:Y:S02]  /*1cf0*/  IMAD.IADD R74, R74, 0x1, R4.reuse ;  /* 0x000000014a4a7824 */ /* 0x100fe400078e0204 */
[--C-:B------:R-:W-:Y:S01]  /*1d00*/  IMAD.IADD R8, R75, 0x1, R4.reuse ;  /* 0x000000014b087824 */ /* 0x100fe200078e0204 */
[----:B------:R-:W-:Y:S01]  /*1d10*/  STS [R31+0x4], R6 ;  /* 0x000004061f007388 */ /* 0x000fe20000000800 */
[--C-:B------:R-:W-:Y:S02]  /*1d20*/  IMAD.IADD R76, R76, 0x1, R4.reuse ;  /* 0x000000014c4c7824 */ /* 0x100fe400078e0204 */
[--C-:B------:R-:W-:Y:S01]  /*1d30*/  IMAD.IADD R10, R77, 0x1, R4.reuse ;  /* 0x000000014d0a7824 */ /* 0x100fe200078e0204 */
[----:B------:R-:W-:Y:S01]  /*1d40*/  STS [R31+0x8], R74 ;  /* 0x0000084a1f007388 */ /* 0x000fe20000000800 */
[----:B------:R-:W-:-:S02]  /*1d50*/  IMAD.IADD R78, R78, 0x1, R4 ;  /* 0x000000014e4e7824 */ /* 0x000fc400078e0204 */
[--C-:B------:R-:W-:Y:S01]  /*1d60*/  IMAD.IADD R106, R79, 0x1, R4.reuse ;  /* 0x000000014f6a7824 */ /* 0x100fe200078e0204 */
[----:B------:R-:W-:Y:S01]  /*1d70*/  STS [R31+0xc], R8 ;  /* 0x00000c081f007388 */ /* 0x000fe20000000800 */
        /* <DEDUP_REMOVED lines=36> */
[----:B------:R-:W-:-:S03]  /*1fc0*/  IMAD.IADD R104, R104, 0x1, R4 ;  /* 0x0000000168687824 */ /* 0x000fc600078e0204 */
[----:B------:R-:W-:Y:S04]  /*1fd0*/  STS [R31+0x40], R88 ;  /* 0x000040581f007388 */ /* 0x000fe80000000800 */
        /* <DEDUP_REMOVED lines=15> */
[----:B------:R-:W-:Y:S01]  /*20d0*/  STS [R31+0x80], R104 ;  /* 0x000080681f007388 */ /* 0x000fe20000000800 */
[----:B------:R-:W-:Y:S06]  /*20e0*/  BAR.SYNC.DEFER_BLOCKING 0x0 ;  /* 0x0000000000007b1d */ /* 0x000fec0000010000 */
[----:B------:R-:W0:Y:S04]  /*20f0*/  LDS.U16 R5, [R36] ;  /* 0x0000000024057984 */ /* 0x000e280000000400 */
[----:B------:R-:W1:Y:S04]  /*2100*/  LDS.U16 R37, [R37] ;  /* 0x0000000025257984 */ /* 0x000e680000000400 */
[----:B------:R-:W2:Y:S04]  /*2110*/  LDS.U16 R39, [R39] ;  /* 0x0000000027277984 */ /* 0x000ea80000000400 */
[----:B------:R-:W3:Y:S04]  /*2120*/  LDS.U16 R41, [R41] ;  /* 0x0000000029297984 */ /* 0x000ee80000000400 */
[----:B------:R-:W4:Y:S04]  /*2130*/  LDS.U16 R43, [R43] ;  /* 0x000000002b2b7984 */ /* 0x000f280000000400 */
[----:B------:R-:W5:Y:S04]  /*2140*/  LDS.U16 R45, [R45] ;  /* 0x000000002d2d7984 */ /* 0x000f680000000400 */
[----:B------:R-:W5:Y:S04]  /*2150*/  LDS.U16 R47, [R47] ;  /* 0x000000002f2f7984 */ /* 0x000f680000000400 */
[----:B------:R-:W5:Y:S04]  /*2160*/  LDS.U16 R49, [R49] ;  /* 0x0000000031317984 */ /* 0x000f680000000400 */
[----:B------:R-:W5:Y:S04]  /*2170*/  LDS.U16 R51, [R51] ;  /* 0x0000000033337984 */ /* 0x000f680000000400 */
[----:B------:R-:W5:Y:S04]  /*2180*/  LDS.U16 R53, [R53] ;  /* 0x0000000035357984 */ /* 0x000f680000000400 */
[----:B------:R-:W5:Y:S01]  /*2190*/  LDS.U16 R55, [R55] ;  /* 0x0000000037377984 */ /* 0x000f620000000400 */
[----:B0-----:R-:W-:-:S03]  /*21a0*/  IMAD.IADD R5, R34, 0x1, R5 ;  /* 0x0000000122057824 */ /* 0x001fc600078e0205 */
[----:B------:R-:W0:Y:S01]  /*21b0*/  LDS.U16 R57, [R57] ;  /* 0x0000000039397984 */ /* 0x000e220000000400 */
[----:B-1----:R-:W-:-:S03]  /*21c0*/  IMAD.IADD R37, R38, 0x1, R37 ;  /* 0x0000000126257824 */ /* 0x002fc600078e0225 */
[----:B------:R-:W1:Y:S01]  /*21d0*/  LDS.U16 R59, [R59] ;  /* 0x000000003b3b7984 */ /* 0x000e620000000400 */
[----:B--2---:R-:W-:-:S03]  /*21e0*/  IMAD.IADD R39, R40, 0x1, R39 ;  /* 0x0000000128277824 */ /* 0x004fc600078e0227 */
[----:B------:R-:W2:Y:S01]  /*21f0*/  LDS.U16 R61, [R61] ;  /* 0x000000003d3d7984 */ /* 0x000ea20000000400 */
[----:B---3--:R-:W-:-:S03]  /*2200*/  IMAD.IADD R41, R42, 0x1, R41 ;  /* 0x000000012a297824 */ /* 0x008fc600078e0229 */
[----:B------:R-:W3:Y:S01]  /*2210*/  LDS.U16 R63, [R63] ;  /* 0x000000003f3f7984 */ /* 0x000ee20000000400 */
[----:B----4-:R-:W-:-:S03]  /*2220*/  IMAD.IADD R43, R44, 0x1, R43 ;  /* 0x000000012c2b7824 */ /* 0x010fc600078e022b */
[----:B------:R-:W4:Y:S01]  /*2230*/  LDS.U16 R65, [R65] ;  /* 0x0000000041417984 */ /* 0x000f220000000400 */
[----:B-----5:R-:W-:-:S03]  /*2240*/  IMAD.IADD R45, R46, 0x1, R45 ;  /* 0x000000012e2d7824 */ /* 0x020fc600078e022d */
[----:B------:R-:W5:Y:S01]  /*2250*/  LDS.U16 R67, [R67] ;  /* 0x0000000043437984 */ /* 0x000f620000000400 */
[----:B------:R-:W-:-:S03]  /*2260*/  IMAD.IADD R47, R48, 0x1, R47 ;  /* 0x00000001302f7824 */ /* 0x000fc600078e022f */
[----:B------:R-:W5:Y:S01]  /*2270*/  LDS.U16 R69, [R69] ;  /* 0x0000000045457984 */ /* 0x000f620000000400 */
[----:B------:R-:W-:-:S03]  /*2280*/  IMAD.IADD R49, R50, 0x1, R49 ;  /* 0x0000000132317824 */ /* 0x000fc600078e0231 */
[----:B------:R-:W5:Y:S01]  /*2290*/  LDS.U16 R71, [R71] ;  /* 0x0000000047477984 */ /* 0x000f620000000400 */
[----:B------:R-:W-:Y:S02]  /*22a0*/  IMAD.IADD R51, R52, 0x1, R51 ;  /* 0x0000000134337824 */ /* 0x000fe400078e0233 */
[----:B------:R-:W-:Y:S02]  /*22b0*/  IMAD.IADD R53, R54, 0x1, R53 ;  /* 0x0000000136357824 */ /* 0x000fe400078e0235 */
[----:B------:R-:W-:Y:S02]  /*22c0*/  IMAD.IADD R55, R56, 0x1, R55 ;  /* 0x0000000138377824 */ /* 0x000fe400078e0237 */
[----:B0-----:R-:W-:Y:S02]  /*22d0*/  IMAD.IADD R57, R58, 0x1, R57 ;  /* 0x000000013a397824 */ /* 0x001fe400078e0239 */
[----:B-1----:R-:W-:Y:S02]  /*22e0*/  IMAD.IADD R59, R60, 0x1, R59 ;  /* 0x000000013c3b7824 */ /* 0x002fe400078e023b */
[----:B--2---:R-:W-:-:S02]  /*22f0*/  IMAD.IADD R61, R62, 0x1, R61 ;  /* 0x000000013e3d7824 */ /* 0x004fc400078e023d */
[----:B---3--:R-:W-:Y:S02]  /*2300*/  IMAD.IADD R63, R64, 0x1, R63 ;  /* 0x00000001403f7824 */ /* 0x008fe400078e023f */
[----:B----4-:R-:W-:Y:S02]  /*2310*/  IMAD.IADD R65, R66, 0x1, R65 ;  /* 0x0000000142417824 */ /* 0x010fe400078e0241 */
[----:B-----5:R-:W-:Y:S02]  /*2320*/  IMAD.IADD R67, R68, 0x1, R67 ;  /* 0x0000000144437824 */ /* 0x020fe400078e0243 */
[----:B------:R-:W-:Y:S02]  /*2330*/  IMAD.IADD R69, R70, 0x1, R69 ;  /* 0x0000000146457824 */ /* 0x000fe400078e0245 */
[----:B------:R-:W-:Y:S01]  /*2340*/  IMAD.IADD R71, R72, 0x1, R71 ;  /* 0x0000000148477824 */ /* 0x000fe200078e0247 */
[----:B------:R-:W-:Y:S06]  /*2350*/  BAR.SYNC.DEFER_BLOCKING 0x0 ;  /* 0x0000000000007b1d */ /* 0x000fec0000010000 */
[----:B------:R-:W-:Y:S05]  /*2360*/  BRA.U UP0, `(.L_x_219) ;  /* 0x0000000100f87547 */ /* 0x000fea000b800000 */
[----:B------:R-:W-:Y:S01]  /*2370*/  LEA R5, R5, UR4, 0x2 ;  /* 0x0000000405057c11 */ /* 0x000fe2000f8e10ff */
[----:B------:R-:W-:Y:S01]  /*2380*/  UIADD3 UR7, UPT, UPT, UR7, 0x6, URZ ;  /* 0x0000000607077890 */ /* 0x000fe2000fffe0ff */
[----:B------:R-:W-:Y:S01]  /*2390*/  LEA R4, R37, UR4, 0x2 ;  /* 0x0000000425047c11 */ /* 0x000fe2000f8e10ff */
[----:B------:R-:W-:Y:S01]  /*23a0*/  UIADD3 UR5, UPT, UPT, UR5, -0x6, URZ ;  /* 0xfffffffa05057890 */ /* 0x000fe2000fffe0ff */
[----:B------:R-:W-:Y:S01]  /*23b0*/  LEA R7, R39, UR4, 0x2 ;  /* 0x0000000427077c11 */ /* 0x000fe2000f8e10ff */
[----:B------:R0:W-:Y:S01]  /*23c0*/  STS [R5], R2 ;  /* 0x0000000205007388 */ /* 0x0001e20000000800 */
[----:B------:R-:W-:Y:S02]  /*23d0*/  LEA R6, R41, UR4, 0x2 ;  /* 0x0000000429067c11 */ /* 0x000fe4000f8e10ff */
[----:B------:R-:W-:Y:S01]  /*23e0*/  LEA R9, R43, UR4, 0x2 ;  /* 0x000000042b097c11 */ /* 0x000fe2000f8e10ff */
[----:B------:R1:W-:Y:S01]  /*23f0*/  STS [R4], R3 ;  /* 0x0000000304007388 */ /* 0x0003e20000000800 */
[----:B------:R-:W-:-:S02]  /*2400*/  LEA R8, R45, UR4, 0x2 ;  /* 0x000000042d087c11 */ /* 0x000fc4000f8e10ff */
[----:B------:R-:W-:Y:S01]  /*2410*/  LEA R11, R47, UR4, 0x2 ;  /* 0x000000042f0b7c11 */ /* 0x000fe2000f8e10ff */
[----:B------:R2:W-:Y:S01]  /*2420*/  STS [R7], R12 ;  /* 0x0000000c07007388 */ /* 0x0005e20000000800 */
[----:B------:R-:W-:Y:S02]  /*2430*/  LEA R10, R49, UR4, 0x2 ;  /* 0x00000004310a7c11 */ /* 0x000fe4000f8e10ff */
[----:B0-----:R-:W-:Y:S01]  /*2440*/  LEA R5, R51, UR4, 0x2 ;  /* 0x0000000433057c11 */ /* 0x001fe2000f8e10ff */
[----:B------:R0:W-:Y:S01]  /*2450*/  STS [R6], R13 ;  /* 0x0000000d06007388 */ /* 0x0001e20000000800 */
[----:B------:R-:W-:Y:S02]  /*2460*/  LEA R2, R53, UR4, 0x2 ;  /* 0x0000000435027c11 */ /* 0x000fe4000f8e10ff */
[----:B-1----:R-:W-:Y:S01]  /*2470*/  LEA R3, R55, UR4, 0x2 ;  /* 0x0000000437037c11 */ /* 0x002fe2000f8e10ff */
[----:B------:R1:W-:Y:S01]  /*2480*/  STS [R9], R14 ;  /* 0x0000000e09007388 */ /* 0x0003e20000000800 */
[----:B------:R-:W-:-:S02]  /*2490*/  LEA R4, R57, UR4, 0x2 ;  /* 0x0000000439047c11 */ /* 0x000fc4000f8e10ff */
[----:B--2---:R-:W-:Y:S01]  /*24a0*/  LEA R7, R59, UR4, 0x2 ;  /* 0x000000043b077c11 */ /* 0x004fe2000f8e10ff */
[----:B------:R2:W-:Y:S01]  /*24b0*/  STS [R8], R15 ;  /* 0x0000000f08007388 */ /* 0x0005e20000000800 */
[----:B0-----:R-:W-:-:S03]  /*24c0*/  LEA R6, R63, UR4, 0x2 ;  /* 0x000000043f067c11 */ /* 0x001fc6000f8e10ff */
[----:B------:R0:W-:Y:S01]  /*24d0*/  STS [R11], R16 ;  /* 0x000000100b007388 */ /* 0x0001e20000000800 */
[----:B-1----:R-:W-:-:S03]  /*24e0*/  LEA R9, R61, UR4, 0x2 ;  /* 0x000000043d097c11 */ /* 0x002fc6000f8e10ff */
[----:B------:R-:W-:Y:S01]  /*24f0*/  STS [R10], R17 ;  /* 0x000000110a007388 */ /* 0x000fe20000000800 */
[----:B--2---:R-:W-:-:S03]  /*2500*/  LEA R8, R67, UR4, 0x2 ;  /* 0x0000000443087c11 */ /* 0x004fc6000f8e10ff */
[----:B------:R1:W-:Y:S01]  /*2510*/  STS [R5], R18 ;  /* 0x0000001205007388 */ /* 0x0003e20000000800 */
[----:B0-----:R-:W-:-:S03]  /*2520*/  LEA R11, R65, UR4, 0x2 ;  /* 0x00000004410b7c11 */ /* 0x001fc6000f8e10ff */
[----:B------:R0:W-:Y:S04]  /*2530*/  STS [R2], R19 ;  /* 0x0000001302007388 */ /* 0x0001e80000000800 */
[----:B------:R2:W-:Y:S01]  /*2540*/  STS [R3], R20 ;  /* 0x0000001403007388 */ /* 0x0005e20000000800 */
[----:B-1----:R-:W-:-:S03]  /*2550*/  LEA R5, R69, UR4, 0x2 ;  /* 0x0000000445057c11 */ /* 0x002fc6000f8e10ff */
[----:B------:R2:W-:Y:S01]  /*2560*/  STS [R4], R21 ;  /* 0x0000001504007388 */ /* 0x0005e20000000800 */
[----:B0-----:R-:W-:-:S03]  /*2570*/  LEA R19, R71, UR4, 0x2 ;  /* 0x0000000447137c11 */ /* 0x001fc6000f8e10ff */
[----:B------:R2:W-:Y:S04]  /*2580*/  STS [R7], R22 ;  /* 0x0000001607007388 */ /* 0x0005e80000000800 */
[----:B------:R2:W-:Y:S04]  /*2590*/  STS [R9], R24 ;  /* 0x0000001809007388 */ /* 0x0005e80000000800 */
[----:B------:R2:W-:Y:S04]  /*25a0*/  STS [R6], R25 ;  /* 0x0000001906007388 */ /* 0x0005e80000000800 */
[----:B------:R2:W-:Y:S04]  /*25b0*/  STS [R11], R26 ;  /* 0x0000001a0b007388 */ /* 0x0005e80000000800 */
[----:B------:R2:W-:Y:S04]  /*25c0*/  STS [R8], R27 ;  /* 0x0000001b08007388 */ /* 0x0005e80000000800 */
[----:B------:R2:W-:Y:S04]  /*25d0*/  STS [R5], R28 ;  /* 0x0000001c05007388 */ /* 0x0005e80000000800 */
[----:B------:R2:W-:Y:S01]  /*25e0*/  STS [R19], R30 ;  /* 0x0000001e13007388 */ /* 0x0005e20000000800 */
[----:B------:R-:W-:Y:S06]  /*25f0*/  BAR.SYNC.DEFER_BLOCKING 0x0 ;  /* 0x0000000000007b1d */ /* 0x000fec0000010000 */
[----:B------:R2:W0:Y:S04]  /*2600*/  LDS R2, [R33] ;  /* 0x0000000021027984 */ /* 0x0004280000000800 */
[----:B------:R2:W1:Y:S04]  /*2610*/  LDS R3, [R33+0x4] ;  /* 0x0000040021037984 */ /* 0x0004680000000800 */
[----:B------:R2:W3:Y:S04]  /*2620*/  LDS R12, [R33+0x8] ;  /* 0x00000800210c7984 */ /* 0x0004e80000000800 */
[----:B------:R2:W4:Y:S04]  /*2630*/  LDS R13, [R33+0xc] ;  /* 0x00000c00210d7984 */ /* 0x0005280000000800 */
[----:B------:R2:W0:Y:S04]  /*2640*/  LDS R14, [R33+0x10] ;  /* 0x00001000210e7984 */ /* 0x0004280000000800 */
        /* <DEDUP_REMOVED lines=13> */
[----:B------:R2:W0:Y:S01]  /*2720*/  LDS R30, [R33+0x48] ;  /* 0x00004800211e7984 */ /* 0x0004220000000800 */
[----:B------:R-:W-:Y:S06]  /*2730*/  BAR.SYNC.DEFER_BLOCKING 0x0 ;  /* 0x0000000000007b1d */ /* 0x000fec0000010000 */
[----:B-1-34-:R-:W-:Y:S05]  /*2740*/  BRA `(.L_x_220) ;  /* 0xffffffdc00f87947 */ /* 0x01afea000383ffff */
.L_x_219:
[----:B------:R-:W-:Y:S01]  /*2750*/  LEA R5, R5, UR4, 0x2 ;  /* 0x0000000405057c11 */ /* 0x000fe2000f8e10ff */
[C---:B------:R-:W-:Y:S01]  /*2760*/  IMAD R33, R0.reuse, -0x48, R33 ;  /* 0xffffffb800217824 */ /* 0x040fe200078e0221 */
[----:B------:R-:W-:Y:S01]  /*2770*/  LEA R4, R37, UR4, 0x2 ;  /* 0x0000000425047c11 */ /* 0x000fe2000f8e10ff */
[C---:B------:R-:W-:Y:S01]  /*2780*/  VIADD R7, R0.reuse, 0x100 ;  /* 0x0000010000077836 */ /* 0x040fe20000000000 */
[----:B------:R-:W-:Y:S01]  /*2790*/  LEA R39, R39, UR4, 0x2 ;  /* 0x0000000427277c11 */ /* 0x000fe2000f8e10ff */
[----:B------:R0:W-:Y:S01]  /*27a0*/  STS [R5], R2 ;  /* 0x0000000205007388 */ /* 0x0001e20000000800 */
[----:B------:R-:W-:Y:S01]  /*27b0*/  LEA R6, R41, UR4, 0x2 ;  /* 0x0000000429067c11 */ /* 0x000fe2000f8e10ff */
[----:B------:R-:W-:Y:S01]  /*27c0*/  VIADD R9, R0, 0x200 ;  /* 0x0000020000097836 */ /* 0x000fe20000000000 */
[----:B------:R-:W-:Y:S01]  /*27d0*/  LEA R43, R43, UR4, 0x2 ;  /* 0x000000042b2b7c11 */ /* 0x000fe2000f8e10ff */
[----:B------:R1:W-:Y:S01]  /*27e0*/  STS [R4], R3 ;  /* 0x0000000304007388 */ /* 0x0003e20000000800 */
[----:B------:R-:W-:-:S02]  /*27f0*/  LEA R8, R45, UR4, 0x2 ;  /* 0x000000042d087c11 */ /* 0x000fc4000f8e10ff */
[----:B------:R-:W-:Y:S01]  /*2800*/  LEA R47, R47, UR4, 0x2 ;  /* 0x000000042f2f7c11 */ /* 0x000fe2000f8e10ff */
[----:B------:R-:W-:Y:S01]  /*2810*/  STS [R39], R12 ;  /* 0x0000000c27007388 */ /* 0x000fe20000000800 */
[----:B------:R-:W-:Y:S02]  /*2820*/  LEA R10, R49, UR4, 0x2 ;  /* 0x00000004310a7c11 */ /* 0x000fe4000f8e10ff */
[----:B------:R-:W-:Y:S01]  /*2830*/  LEA R51, R51, UR4, 0x2 ;  /* 0x0000000433337c11 */ /* 0x000fe2000f8e10ff */
[----:B------:R2:W-:Y:S01]  /*2840*/  STS [R6], R13 ;  /* 0x0000000d06007388 */ /* 0x0005e20000000800 */
[----:B0-----:R-:W-:Y:S02]  /*2850*/  LEA R2, R53, UR4, 0x2 ;  /* 0x0000000435027c11 */ /* 0x001fe4000f8e10ff */
[----:B------:R-:W-:Y:S01]  /*2860*/  LEA R55, R55, UR4, 0x2 ;  /* 0x0000000437377c11 */ /* 0x000fe2000f8e10ff */
[----:B------:R0:W-:Y:S01]  /*2870*/  STS [R43], R14 ;  /* 0x0000000e2b007388 */ /* 0x0001e20000000800 */
[----:B-1----:R-:W-:-:S02]  /*2880*/  LEA R4, R57, UR4, 0x2 ;  /* 0x0000000439047c11 */ /* 0x002fc4000f8e10ff */
[----:B------:R-:W-:Y:S01]  /*2890*/  LEA R59, R59, UR4, 0x2 ;  /* 0x000000043b3b7c11 */ /* 0x000fe2000f8e10ff */
[----:B------:R1:W-:Y:S01]  /*28a0*/  STS [R8], R15 ;  /* 0x0000000f08007388 */ /* 0x0003e20000000800 */
[----:B------:R-:W-:Y:S01]  /*28b0*/  LEA R61, R61, UR4, 0x2 ;  /* 0x000000043d3d7c11 */ /* 0x000fe2000f8e10ff */
[C---:B--2---:R-:W-:Y:S01]  /*28c0*/  VIADD R13, R0.reuse, 0x500 ;  /* 0x00000500000d7836 */ /* 0x044fe20000000000 */
[----:B------:R-:W-:Y:S01]  /*28d0*/  LEA R6, R63, UR4, 0x2 ;  /* 0x000000043f067c11 */ /* 0x000fe2000f8e10ff */
[----:B------:R2:W-:Y:S01]  /*28e0*/  STS [R47], R16 ;  /* 0x000000102f007388 */ /* 0x0005e20000000800 */
[----:B------:R-:W-:Y:S01]  /*28f0*/  LEA R65, R65, UR4, 0x2 ;  /* 0x0000000441417c11 */ /* 0x000fe2000f8e10ff */
[C---:B0-----:R-:W-:Y:S01]  /*2900*/  VIADD R14, R0.reuse, 0x600 ;  /* 0x00000600000e7836 */ /* 0x041fe20000000000 */
[----:B------:R-:W-:Y:S01]  /*2910*/  LEA R69, R69, UR4, 0x2 ;  /* 0x0000000445457c11 */ /* 0x000fe2000f8e10ff */
[----:B------:R0:W-:Y:S01]  /*2920*/  STS [R10], R17 ;  /* 0x000000110a007388 */ /* 0x0001e20000000800 */
[----:B------:R-:W-:Y:S01]  /*2930*/  LEA R71, R71, UR4, 0x2 ;  /* 0x0000000447477c11 */ /* 0x000fe2000f8e10ff */
[C---:B-1----:R-:W-:Y:S01]  /*2940*/  VIADD R15, R0.reuse, 0x700 ;  /* 0x00000700000f7836 */ /* 0x042fe20000000000 */
[----:B------:R-:W-:Y:S01]  /*2950*/  LEA R8, R67, UR4, 0x2 ;  /* 0x0000000443087c11 */ /* 0x000fe2000f8e10ff */
[----:B------:R-:W-:Y:S01]  /*2960*/  STS [R51], R18 ;  /* 0x0000001233007388 */ /* 0x000fe20000000800 */
[----:B------:R-:W1:Y:S01]  /*2970*/  LDCU.64 UR4, c[0x0][0x3a0] ;  /* 0x00007400ff0477ac */ /* 0x000e620008000a00 */
[C---:B------:R-:W-:Y:S01]  /*2980*/  LOP3.LUT R12, R0.reuse, 0x400, RZ, 0xfc, !PT ;  /* 0x00000400000c7812 */ /* 0x040fe200078efcff */
[C---:B--2---:R-:W-:Y:S01]  /*2990*/  VIADD R16, R0.reuse, 0xd00 ;  /* 0x00000d0000107836 */ /* 0x044fe20000000000 */
[----:B------:R2:W-:Y:S01]  /*29a0*/  STS [R2], R19 ;  /* 0x0000001302007388 */ /* 0x0005e20000000800 */
[----:B0-----:R-:W-:-:S03]  /*29b0*/  VIADD R10, R0, 0x300 ;  /* 0x00000300000a7836 */ /* 0x001fc60000000000 */
[----:B------:R-:W-:Y:S04]  /*29c0*/  STS [R55], R20 ;  /* 0x0000001437007388 */ /* 0x000fe80000000800 */
[----:B------:R-:W-:Y:S01]  /*29d0*/  STS [R4], R21 ;  /* 0x0000001504007388 */ /* 0x000fe20000000800 */
[----:B--2---:R-:W0:Y:S03]  /*29e0*/  LDC.64 R2, c[0x0][0x388] ;  /* 0x0000e200ff027b82 */ /* 0x004e260000000a00 */
[----:B------:R-:W-:Y:S01]  /*29f0*/  STS [R59], R22 ;  /* 0x000000163b007388 */ /* 0x000fe20000000800 */
[----:B-1----:R-:W-:-:S03]  /*2a00*/  ISETP.GE.U32.AND P2, PT, R7, UR4, PT ;  /* 0x0000000407007c0c */ /* 0x002fc6000bf46070 */
[----:B------:R-:W-:Y:S01]  /*2a10*/  STS [R61], R24 ;  /* 0x000000183d007388 */ /* 0x000fe20000000800 */
[----:B------:R-:W-:Y:S02]  /*2a20*/  ISETP.GE.U32.AND P3, PT, R9, UR4, PT ;  /* 0x0000000409007c0c */ /* 0x000fe4000bf66070 */
[----:B------:R-:W-:Y:S01]  /*2a30*/  ISETP.GE.U32.AND P6, PT, R10, UR4, PT ;  /* 0x000000040a007c0c */ /* 0x000fe2000bfc6070 */
[----:B------:R-:W-:Y:S01]  /*2a40*/  STS [R6], R25 ;  /* 0x0000001906007388 */ /* 0x000fe20000000800 */
[----:B------:R-:W-:Y:S02]  /*2a50*/  ISETP.GE.U32.AND.EX P3, PT, RZ, UR5, PT, P3 ;  /* 0x00000005ff007c0c */ /* 0x000fe4000bf66130 */
[----:B------:R-:W-:Y:S01]  /*2a60*/  ISETP.GE.U32.AND.EX P2, PT, RZ, UR5, PT, P2 ;  /* 0x00000005ff007c0c */ /* 0x000fe2000bf46120 */
[----:B------:R-:W-:Y:S01]  /*2a70*/  STS [R65], R26 ;  /* 0x0000001a41007388 */ /* 0x000fe20000000800 */
[----:B------:R-:W-:Y:S02]  /*2a80*/  ISETP.GE.U32.AND P1, PT, R13, UR4, PT ;  /* 0x000000040d007c0c */ /* 0x000fe4000bf26070 */
[----:B------:R-:W-:Y:S01]  /*2a90*/  ISETP.GE.U32.AND.EX P6, PT, RZ, UR5, PT, P6 ;  /* 0x00000005ff007c0c */ /* 0x000fe2000bfc6160 */
[----:B------:R-:W-:Y:S01]  /*2aa0*/  STS [R8], R27 ;  /* 0x0000001b08007388 */ /* 0x000fe20000000800 */
[----:B------:R-:W-:-:S02]  /*2ab0*/  ISETP.GE.U32.AND.EX P1, PT, RZ, UR5, PT, P1 ;  /* 0x00000005ff007c0c */ /* 0x000fc4000bf26110 */
[----:B------:R-:W-:Y:S01]  /*2ac0*/  ISETP.GE.U32.AND P5, PT, R12, UR4, PT ;  /* 0x000000040c007c0c */ /* 0x000fe2000bfa6070 */
[----:B------:R-:W-:Y:S01]  /*2ad0*/  STS [R69], R28 ;  /* 0x0000001c45007388 */ /* 0x000fe20000000800 */
[----:B------:R-:W-:Y:S01]  /*2ae0*/  ISETP.GE.U32.AND P4, PT, R15, UR4, PT ;  /* 0x000000040f007c0c */ /* 0x000fe2000bf86070 */
[----:B0-----:R-:W-:Y:S01]  /*2af0*/  IMAD.WIDE.U32 R2, R0, 0x4, R2 ;  /* 0x0000000400027825 */ /* 0x001fe200078e0002 */
[----:B------:R-:W-:Y:S01]  /*2b00*/  ISETP.GE.U32.AND.EX P5, PT, RZ, UR5, PT, P5 ;  /* 0x00000005ff007c0c */ /* 0x000fe2000bfa6150 */
[----:B------:R-:W-:Y:S01]  /*2b10*/  STS [R71], R30 ;  /* 0x0000001e47007388 */ /* 0x000fe20000000800 */
[----:B------:R-:W-:Y:S01]  /*2b20*/  BAR.SYNC.DEFER_BLOCKING 0x0 ;  /* 0x0000000000007b1d */ /* 0x000fe20000010000 */
[----:B------:R-:W-:Y:S01]  /*2b30*/  ISETP.GE.U32.AND P0, PT, R14, UR4, PT ;  /* 0x000000040e007c0c */ /* 0x000fe2000bf06070 */
[C---:B------:R-:W-:Y:S01]  /*2b40*/  VIADD R14, R0.reuse, 0x900 ;  /* 0x00000900000e7836 */ /* 0x040fe20000000000 */
[----:B------:R-:W-:Y:S02]  /*2b50*/  LOP3.LUT R12, R0, 0x800, RZ, 0xfc, !PT ;  /* 0x00000800000c7812 */ /* 0x000fe400078efcff */
[----:B------:R-:W-:-:S02]  /*2b60*/  ISETP.GE.U32.AND.EX P0, PT, RZ, UR5, PT, P0 ;  /* 0x00000005ff007c0c */ /* 0x000fc4000bf06100 */
[----:B------:R-:W-:Y:S01]  /*2b70*/  ISETP.GE.U32.AND.EX P4, PT, RZ, UR5, PT, P4 ;  /* 0x00000005ff007c0c */ /* 0x000fe2000bf86140 */
[----:B------:R-:W0:Y:S04]  /*2b80*/  LDS R5, [R33+0x800] ;  /* 0x0008000021057984 */ /* 0x000e280000000800 */
[----:B------:R-:W1:Y:S04]  /*2b90*/  LDS R4, [R33+0x400] ;  /* 0x0004000021047984 */ /* 0x000e680000000800 */
[----:B------:R-:W2:Y:S04]  /*2ba0*/  LDS R6, [R33+0xc00] ;  /* 0x000c000021067984 */ /* 0x000ea80000000800 */
[----:B------:R-:W3:Y:S04]  /*2bb0*/  LDS R8, [R33+0x1400] ;  /* 0x0014000021087984 */ /* 0x000ee80000000800 */
[----:B------:R-:W4:Y:S04]  /*2bc0*/  LDS R7, [R33+0x1000] ;  /* 0x0010000021077984 */ /* 0x000f280000000800 */
[----:B------:R-:W5:Y:S04]  /*2bd0*/  LDS R9, [R33+0x1800] ;  /* 0x0018000021097984 */ /* 0x000f680000000800 */
[----:B------:R-:W5:Y:S01]  /*2be0*/  LDS R10, [R33+0x1c00] ;  /* 0x001c0000210a7984 */ /* 0x000f620000000800 */
[----:B0-----:R-:W-:-:S03]  /*2bf0*/  @!P3 LOP3.LUT R13, R5, 0x80000000, RZ, 0x3c, !PT ;  /* 0x80000000050db812 */ /* 0x001fc600078e3cff */
[----:B------:R-:W-:Y:S01]  /*2c00*/  LDS R5, [R33+0x2400] ;  /* 0x0024000021057984 */ /* 0x000fe20000000800 */
[----:B-1----:R-:W-:-:S03]  /*2c10*/  @!P2 LOP3.LUT R11, R4, 0x80000000, RZ, 0x3c, !PT ;  /* 0x80000000040ba812 */ /* 0x002fc600078e3cff */
[----:B------:R-:W0:Y:S01]  /*2c20*/  LDS R4, [R33+0x2000] ;  /* 0x0020000021047984 */ /* 0x000e220000000800 */
[----:B--2---:R-:W-:-:S03]  /*2c30*/  @!P6 LOP3.LUT R15, R6, 0x80000000, RZ, 0x3c, !PT ;  /* 0x80000000060fe812 */ /* 0x004fc600078e3cff */
[----:B------:R-:W-:Y:S01]  /*2c40*/  @!P2 STG.E desc[UR8][R2.64+0x400], R11 ;  /* 0x0004000b0200a986 */ /* 0x000fe2000c101908 */
[----:B------:R-:W-:Y:S01]  /*2c50*/  ISETP.GE.U32.AND P2, PT, R12, UR4, PT ;  /* 0x000000040c007c0c */ /* 0x000fe2000bf46070 */
[----:B------:R-:W-:Y:S01]  /*2c60*/  VIADD R12, R0, 0xa00 ;  /* 0x00000a00000c7836 */ /* 0x000fe20000000000 */
[----:B---3--:R-:W-:Y:S01]  /*2c70*/  @!P1 LOP3.LUT R19, R8, 0x80000000, RZ, 0x3c, !PT ;  /* 0x8000000008139812 */ /* 0x008fe200078e3cff */
[----:B------:R-:W-:Y:S01]  /*2c80*/  LDS R11, [R33+0x2800] ;  /* 0x00280000210b7984 */ /* 0x000fe20000000800 */
[----:B------:R-:W-:Y:S02]  /*2c90*/  ISETP.GE.U32.AND.EX P2, PT, RZ, UR5, PT, P2 ;  /* 0x00000005ff007c0c */ /* 0x000fe4000bf46120 */
[----:B----4-:R-:W-:Y:S01]  /*2ca0*/  @!P5 LOP3.LUT R17, R7, 0x80000000, RZ, 0x3c, !PT ;  /* 0x800000000711d812 */ /* 0x010fe200078e3cff */
[----:B------:R-:W-:Y:S01]  /*2cb0*/  LDS R6, [R33+0x2c00] ;  /* 0x002c000021067984 */ /* 0x000fe20000000800 */
[----:B-----5:R-:W-:-:S03]  /*2cc0*/  @!P0 LOP3.LUT R21, R9, 0x80000000, RZ, 0x3c, !PT ;  /* 0x8000000009158812 */ /* 0x020fc600078e3cff */
[----:B------:R-:W-:Y:S01]  /*2cd0*/  @!P1 STG.E desc[UR8][R2.64+0x1400], R19 ;  /* 0x0014001302009986 */ /* 0x000fe2000c101908 */
[----:B------:R-:W-:-:S03]  /*2ce0*/  ISETP.GE.U32.AND P1, PT, R0, UR4, PT ;  /* 0x0000000400007c0c */ /* 0x000fc6000bf26070 */
[----:B------:R-:W1:Y:S01]  /*2cf0*/  LDS R7, [R33+0x3000] ;  /* 0x0030000021077984 */ /* 0x000e620000000800 */
[----:B------:R-:W-:-:S03]  /*2d00*/  ISETP.GE.U32.AND.EX P1, PT, RZ, UR5, PT, P1 ;  /* 0x00000005ff007c0c */ /* 0x000fc6000bf26110 */
[----:B------:R-:W-:Y:S01]  /*2d10*/  @!P3 STG.E desc[UR8][R2.64+0x800], R13 ;  /* 0x0008000d0200b986 */ /* 0x000fe2000c101908 */
[----:B------:R-:W-:Y:S01]  /*2d20*/  ISETP.GE.U32.AND P3, PT, R14, UR4, PT ;  /* 0x000000040e007c0c */ /* 0x000fe2000bf66070 */
[----:B------:R-:W-:Y:S02]  /*2d30*/  VIADD R14, R0, 0xb00 ;  /* 0x00000b00000e7836 */ /* 0x000fe40000000000 */
[----:B------:R2:W-:Y:S01]  /*2d40*/  @!P6 STG.E desc[UR8][R2.64+0xc00], R15 ;  /* 0x000c000f0200e986 */ /* 0x0005e2000c101908 */
[----:B------:R-:W-:Y:S02]  /*2d50*/  ISETP.GE.U32.AND P6, PT, R12, UR4, PT ;  /* 0x000000040c007c0c */ /* 0x000fe4000bfc6070 */
[----:B------:R-:W-:Y:S01]  /*2d60*/  LOP3.LUT R12, R0, 0xc00, RZ, 0xfc, !PT ;  /* 0x00000c00000c7812 */ /* 0x000fe200078efcff */
[----:B------:R0:W-:Y:S01]  /*2d70*/  @!P5 STG.E desc[UR8][R2.64+0x1000], R17 ;  /* 0x001000110200d986 */ /* 0x0001e2000c101908 */
[----:B------:R-:W-:Y:S02]  /*2d80*/  ISETP.GE.U32.AND.EX P3, PT, RZ, UR5, PT, P3 ;  /* 0x00000005ff007c0c */ /* 0x000fe4000bf66130 */
[----:B------:R-:W-:Y:S01]  /*2d90*/  ISETP.GE.U32.AND P5, PT, R14, UR4, PT ;  /* 0x000000040e007c0c */ /* 0x000fe2000bfa6070 */
[----:B------:R-:W-:Y:S01]  /*2da0*/  @!P0 STG.E desc[UR8][R2.64+0x1800], R21 ;  /* 0x0018001502008986 */ /* 0x000fe2000c101908 */
[----:B------:R-:W-:-:S02]  /*2db0*/  ISETP.GE.U32.AND P0, PT, R12, UR4, PT ;  /* 0x000000040c007c0c */ /* 0x000fc4000bf06070 */
[----:B--2---:R-:W-:Y:S01]  /*2dc0*/  @!P4 LOP3.LUT R15, R10, 0x80000000, RZ, 0x3c, !PT ;  /* 0x800000000a0fc812 */ /* 0x004fe200078e3cff */
[----:B------:R-:W2:Y:S01]  /*2dd0*/  LDS R8, [R33+0x3400] ;  /* 0x0034000021087984 */ /* 0x000ea20000000800 */
[----:B------:R-:W-:Y:S02]  /*2de0*/  ISETP.GE.U32.AND.EX P0, PT, RZ, UR5, PT, P0 ;  /* 0x00000005ff007c0c */ /* 0x000fe4000bf06100 */
[----:B0-----:R-:W-:Y:S01]  /*2df0*/  @!P2 LOP3.LUT R17, R4, 0x80000000, RZ, 0x3c, !PT ;  /* 0x800000000411a812 */ /* 0x001fe200078e3cff */
[----:B------:R-:W0:Y:S02]  /*2e00*/  LDS R9, [R33+0x3800] ;  /* 0x0038000021097984 */ /* 0x000e240000000800 */
[----:B------:R-:W-:Y:S01]  /*2e10*/  @!P3 LOP3.LUT R5, R5, 0x80000000, RZ, 0x3c, !PT ;  /* 0x800000000505b812 */ /* 0x000fe200078e3cff */
[----:B------:R-:W-:Y:S01]  /*2e20*/  VIADD R4, R0, 0xe00 ;  /* 0x00000e0000047836 */ /* 0x000fe20000000000 */
[----:B------:R-:W3:Y:S04]  /*2e30*/  LDS R10, [R33+0x3c00] ;  /* 0x003c0000210a7984 */ /* 0x000ee80000000800 */
[----:B------:R-:W4:Y:S04]  /*2e40*/  LDS R12, [R33+0x4000] ;  /* 0x00400000210c7984 */ /* 0x000f280000000800 */
[----:B------:R-:W5:Y:S01]  /*2e50*/  LDS R13, [R33+0x4400] ;  /* 0x00440000210d7984 */ /* 0x000f620000000800 */
[----:B-1----:R-:W-:-:S03]  /*2e60*/  @!P0 LOP3.LUT R7, R7, 0x80000000, RZ, 0x3c, !PT ;  /* 0x8000000007078812 */ /* 0x002fc600078e3cff */
[----:B------:R-:W1:Y:S04]  /*2e70*/  @!P1 LDS R14, [R33] ;  /* 0x00000000210e9984 */ /* 0x000e680000000800 */
[----:B------:R2:W-:Y:S01]  /*2e80*/  @!P4 STG.E desc[UR8][R2.64+0x1c00], R15 ;  /* 0x001c000f0200c986 */ /* 0x0005e2000c101908 */
[----:B------:R-:W-:Y:S02]  /*2e90*/  ISETP.GE.U32.AND.EX P4, PT, RZ, UR5, PT, P6 ;  /* 0x00000005ff007c0c */ /* 0x000fe4000bf86160 */
[----:B------:R-:W-:Y:S01]  /*2ea0*/  ISETP.GE.U32.AND.EX P6, PT, RZ, UR5, PT, P5 ;  /* 0x00000005ff007c0c */ /* 0x000fe2000bfc6150 */
[----:B------:R-:W-:Y:S01]  /*2eb0*/  @!P3 STG.E desc[UR8][R2.64+0x2400], R5 ;  /* 0x002400050200b986 */ /* 0x000fe2000c101908 */
[----:B------:R-:W-:-:S03]  /*2ec0*/  ISETP.GE.U32.AND P5, PT, R16, UR4, PT ;  /* 0x0000000410007c0c */ /* 0x000fc6000bfa6070 */
[----:B------:R0:W-:Y:S01]  /*2ed0*/  @!P2 STG.E desc[UR8][R2.64+0x2000], R17 ;  /* 0x002000110200a986 */ /* 0x0001e2000c101908 */
[----:B------:R-:W-:Y:S02]  /*2ee0*/  ISETP.GE.U32.AND P2, PT, R4, UR4, PT ;  /* 0x0000000404007c0c */ /* 0x000fe4000bf46070 */
[C---:B------:R-:W-:Y:S01]  /*2ef0*/  LOP3.LUT R4, R0.reuse, 0x1000, RZ, 0xfc, !PT ;  /* 0x0000100000047812 */ /* 0x040fe200078efcff */
[----:B--2---:R-:W-:Y:S01]  /*2f00*/  VIADD R15, R0, 0xf00 ;  /* 0x00000f00000f7836 */ /* 0x004fe20000000000 */
[----:B------:R-:W-:Y:S01]  /*2f10*/  ISETP.GE.U32.AND.EX P5, PT, RZ, UR5, PT, P5 ;  /* 0x00000005ff007c0c */ /* 0x000fe2000bfa6150 */
[----:B------:R-:W-:Y:S01]  /*2f20*/  @!P0 STG.E desc[UR8][R2.64+0x3000], R7 ;  /* 0x0030000702008986 */ /* 0x000fe2000c101908 */
[----:B------:R-:W-:Y:S02]  /*2f30*/  @!P4 LOP3.LUT R11, R11, 0x80000000, RZ, 0x3c, !PT ;  /* 0x800000000b0bc812 */ /* 0x000fe400078e3cff */
[----:B------:R-:W-:Y:S02]  /*2f40*/  ISETP.GE.U32.AND P3, PT, R15, UR4, PT ;  /* 0x000000040f007c0c */ /* 0x000fe4000bf66070 */
[----:B------:R-:W-:Y:S01]  /*2f50*/  @!P6 LOP3.LUT R15, R6, 0x80000000, RZ, 0x3c, !PT ;  /* 0x80000000060fe812 */ /* 0x000fe200078e3cff */
[----:B------:R-:W-:Y:S01]  /*2f60*/  VIADD R6, R0, 0x1100 ;  /* 0x0000110000067836 */ /* 0x000fe20000000000 */
[----:B------:R3:W-:Y:S01]  /*2f70*/  @!P4 STG.E desc[UR8][R2.64+0x2800], R11 ;  /* 0x0028000b0200c986 */ /* 0x0007e2000c101908 */
[----:B------:R-:W-:Y:S01]  /*2f80*/  ISETP.GE.U32.AND P4, PT, R4, UR4, PT ;  /* 0x0000000404007c0c */ /* 0x000fe2000bf86070 */
[----:B------:R-:W-:Y:S01]  /*2f90*/  VIADD R0, R0, 0x1200 ;  /* 0x0000120000007836 */ /* 0x000fe20000000000 */
[----:B------:R-:W-:Y:S01]  /*2fa0*/  ISETP.GE.U32.AND.EX P2, PT, RZ, UR5, PT, P2 ;  /* 0x00000005ff007c0c */ /* 0x000fe2000bf46120 */
[----:B------:R4:W-:Y:S01]  /*2fb0*/  @!P6 STG.E desc[UR8][R2.64+0x2c00], R15 ;  /* 0x002c000f0200e986 */ /* 0x0009e2000c101908 */
[----:B------:R-:W-:-:S02]  /*2fc0*/  ISETP.GE.U32.AND P6, PT, R6, UR4, PT ;  /* 0x0000000406007c0c */ /* 0x000fc4000bfc6070 */
[----:B------:R-:W-:Y:S02]  /*2fd0*/  ISETP.GE.U32.AND.EX P3, PT, RZ, UR5, PT, P3 ;  /* 0x00000005ff007c0c */ /* 0x000fe4000bf66130 */
[----:B------:R-:W-:Y:S02]  /*2fe0*/  ISETP.GE.U32.AND.EX P4, PT, RZ, UR5, PT, P4 ;  /* 0x00000005ff007c0c */ /* 0x000fe4000bf86140 */
[----:B------:R-:W-:Y:S02]  /*2ff0*/  ISETP.GE.U32.AND.EX P6, PT, RZ, UR5, PT, P6 ;  /* 0x00000005ff007c0c */ /* 0x000fe4000bfc6160 */
[----:B------:R-:W-:Y:S02]  /*3000*/  ISETP.GE.U32.AND P0, PT, R0, UR4, PT ;  /* 0x0000000400007c0c */ /* 0x000fe4000bf06070 */
[----:B0-----:R-:W-:Y:S02]  /*3010*/  @!P5 LOP3.LUT R17, R8, 0x80000000, RZ, 0x3c, !PT ;  /* 0x800000000811d812 */ /* 0x001fe400078e3cff */
[----:B------:R-:W-:-:S02]  /*3020*/  ISETP.GE.U32.AND.EX P0, PT, RZ, UR5, PT, P0 ;  /* 0x00000005ff007c0c */ /* 0x000fc4000bf06100 */
[----:B------:R-:W-:Y:S01]  /*3030*/  @!P2 LOP3.LUT R9, R9, 0x80000000, RZ, 0x3c, !PT ;  /* 0x800000000909a812 */ /* 0x000fe200078e3cff */
[----:B------:R0:W-:Y:S01]  /*3040*/  @!P5 STG.E desc[UR8][R2.64+0x3400], R17 ;  /* 0x003400110200d986 */ /* 0x0001e2000c101908 */
[----:B---3--:R-:W-:Y:S02]  /*3050*/  @!P3 LOP3.LUT R11, R10, 0x80000000, RZ, 0x3c, !PT ;  /* 0x800000000a0bb812 */ /* 0x008fe400078e3cff */
[----:B----4-:R-:W-:Y:S01]  /*3060*/  @!P4 LOP3.LUT R15, R12, 0x80000000, RZ, 0x3c, !PT ;  /* 0x800000000c0fc812 */ /* 0x010fe200078e3cff */
[----:B------:R0:W-:Y:S01]  /*3070*/  @!P2 STG.E desc[UR8][R2.64+0x3800], R9 ;  /* 0x003800090200a986 */ /* 0x0001e2000c101908 */
[----:B-----5:R-:W-:Y:S02]  /*3080*/  @!P6 LOP3.LUT R13, R13, 0x80000000, RZ, 0x3c, !PT ;  /* 0x800000000d0de812 */ /* 0x020fe400078e3cff */
[----:B-1----:R-:W-:Y:S01]  /*3090*/  @!P1 LOP3.LUT R5, R14, 0x80000000, RZ, 0x3c, !PT ;  /* 0x800000000e059812 */ /* 0x002fe200078e3cff */
[----:B------:R0:W-:Y:S04]  /*30a0*/  @!P3 STG.E desc[UR8][R2.64+0x3c00], R11 ;  /* 0x003c000b0200b986 */ /* 0x0001e8000c101908 */
[----:B------:R0:W-:Y:S04]  /*30b0*/  @!P4 STG.E desc[UR8][R2.64+0x4000], R15 ;  /* 0x0040000f0200c986 */ /* 0x0001e8000c101908 */
[----:B------:R0:W-:Y:S04]  /*30c0*/  @!P6 STG.E desc[UR8][R2.64+0x4400], R13 ;  /* 0x0044000d0200e986 */ /* 0x0001e8000c101908 */
[----:B------:R0:W-:Y:S01]  /*30d0*/  @!P1 STG.E desc[UR8][R2.64], R5 ;  /* 0x0000000502009986 */ /* 0x0001e2000c101908 */
[----:B------:R-:W-:Y:S05]  /*30e0*/  @P0 EXIT ;  /* 0x000000000000094d */ /* 0x000fea0003800000 */
[----:B------:R-:W0:Y:S02]  /*30f0*/  LDS R33, [R33+0x4800] ;  /* 0x0048000021217984 */ /* 0x000e240000000800 */
[----:B0-----:R-:W-:-:S05]  /*3100*/  LOP3.LUT R5, R33, 0x80000000, RZ, 0x3c, !PT ;  /* 0x8000000021057812 */ /* 0x001fca00078e3cff */
[----:B------:R-:W-:Y:S01]  /*3110*/  STG.E desc[UR8][R2.64+0x4800], R5 ;  /* 0x0048000502007986 */ /* 0x000fe2000c101908 */
[----:B------:R-:W-:Y:S05]  /*3120*/  EXIT ;  /* 0x000000000000794d */ /* 0x000fea0003800000 */
.L_x_221:
        /* <DEDUP_REMOVED lines=13> */
.L_x_302:


//--------------------- .text._ZN3cub18CUB_300001_SM_10006detail8for_each13static_kernelINS2_12policy_hub_t12policy_500_tEmN6thrust24THRUST_300001_SM_1000_NS8cuda_cub20__uninitialized_fill7functorINS7_10device_ptrIiEEiEEEEvT0_T1_ --------------------------
	.section	.text._ZN3cub18CUB_300001_SM_10006detail8for_each13static_kernelINS2_12policy_hub_t12policy_500_tEmN6thrust24THRUST_300001_SM_1000_NS8cuda_cub20__uninitialized_fill7functorINS7_10device_ptrIiEEiEEEEvT0_T1_,"ax",@progbits
	.align	128
        .global         _ZN3cub18CUB_300001_SM_10006detail8for_each13static_kernelINS2_12policy_hub_t12policy_500_tEmN6thrust24THRUST_300001_SM_1000_NS8cuda_cub20__uninitialized_fill7functorINS7_10device_ptrIiEEiEEEEvT0_T1_
        .type           _ZN3cub18CUB_300001_SM_10006detail8for_each13static_kernelINS2_12policy_hub_t12policy_500_tEmN6thrust24THRUST_300001_SM_1000_NS8cuda_cub20__uninitialized_fill7functorINS7_10device_ptrIiEEiEEEEvT0_T1_,@function
        .size           _ZN3cub18CUB_300001_SM_10006detail8for_each13static_kernelINS2_12policy_hub_t12policy_500_tEmN6thrust24THRUST_300001_SM_1000_NS8cuda_cub20__uninitialized_fill7functorINS7_10device_ptrIiEEiEEEEvT0_T1_,(.L_x_303 - _ZN3cub18CUB_300001_SM_10006detail8for_each13static_kernelINS2_12policy_hub_t12policy_500_tEmN6thrust24THRUST_300001_SM_1000_NS8cuda_cub20__uninitialized_fill7functorINS7_10device_ptrIiEEiEEEEvT0_T1_)
        .other          _ZN3cub18CUB_300001_SM_10006detail8for_each13static_kernelINS2_12policy_hub_t12policy_500_tEmN6thrust24THRUST_300001_SM_1000_NS8cuda_cub20__uninitialized_fill7functorINS7_10device_ptrIiEEiEEEEvT0_T1_,@"STO_CUDA_ENTRY STV_DEFAULT"
_ZN3cub18CUB_300001_SM_10006detail8for_each13static_kernelINS2_12policy_hub_t12policy_500_tEmN6thrust24THRUST_300001_SM_1000_NS8cuda_cub20__uninitialized_fill7functorINS7_10device_ptrIiEEiEEEEvT0_T1_:
.text._ZN3cub18CUB_300001_SM_10006detail8for_each13static_kernelINS2_12policy_hub_t12policy_500_tEmN6thrust24THRUST_300001_SM_1000_NS8cuda_cub20__uninitialized_fill7functorINS7_10device_ptrIiEEiEEEEvT0_T1_:
[----:B------:R-:W-:Y:S08]  /*0000*/  LDC R1, c[0x0][0x37c] ;  /* 0x0000df00ff017b82 */ /* 0x000ff00000000800 */
[----:B------:R-:W0:Y:S01]  /*0010*/  S2UR UR4, SR_CTAID.X ;  /* 0x00000000000479c3 */ /* 0x000e220000002500 */
[----:B------:R-:W1:Y:S01]  /*0020*/  LDCU.64 UR6, c[0x0][0x380] ;  /* 0x00007000ff0677ac */ /* 0x000e620008000a00 */
[----:B------:R-:W2:Y:S01]  /*0030*/  LDCU.64 UR8, c[0x0][0x358] ;  /* 0x00006b00ff0877ac */ /* 0x000ea20008000a00 */
[----:B0-----:R-:W-:-:S04]  /*0040*/  UIMAD.WIDE.U32 UR4, UR4, 0x200, URZ ;  /* 0x00000200040478a5 */ /* 0x001fc8000f8e00ff */
[----:B-1----:R-:W-:-:S04]  /*0050*/  UIADD3 UR6, UP0, UPT, -UR4, UR6, URZ ;  /* 0x0000000604067290 */ /* 0x002fc8000ff1e1ff */
[----:B------:R-:W-:Y:S02]  /*0060*/  UIADD3.X UR7, UPT, UPT, ~UR5, UR7, URZ, UP0, !UPT ;  /* 0x0000000705077290 */ /* 0x000fe400087fe5ff */
[----:B------:R-:W-:-:S04]  /*0070*/  UISETP.GE.U32.AND UP0, UPT, UR6, 0x200, UPT ;  /* 0x000002000600788c */ /* 0x000fc8000bf06070 */
[----:B------:R-:W-:-:S09]  /*0080*/  UISETP.GE.U32.AND.EX UP0, UPT, UR7, URZ, UPT, UP0 ;  /* 0x000000ff0700728c */ /* 0x000fd2000bf06100 */
[----:B--2---:R-:W-:Y:S05]  /*0090*/  BRA.U !UP0, `(.L_x_222) ;  /* 0x0000000108287547 */ /* 0x004fea000b800000 */
[----:B------:R-:W0:Y:S01]  /*00a0*/  S2R R0, SR_TID.X ;  /* 0x0000000000007919 */ /* 0x000e220000002100 */
[----:B------:R-:W1:Y:S01]  /*00b0*/  LDCU.64 UR6, c[0x0][0x388] ;  /* 0x00007100ff0677ac */ /* 0x000e620008000a00 */
[----:B------:R-:W2:Y:S01]  /*00c0*/  LDC R5, c[0x0][0x390] ;  /* 0x0000e400ff057b82 */ /* 0x000ea20000000800 */
[----:B0-----:R-:W-:-:S05]  /*00d0*/  IADD3 R0, P0, PT, R0, UR4, RZ ;  /* 0x0000000400007c10 */ /* 0x001fca000ff1e0ff */
[----:B------:R-:W-:Y:S01]  /*00e0*/  IMAD.X R3, RZ, RZ, UR5, P0 ;  /* 0x00000005ff037e24 */ /* 0x000fe200080e06ff */
[----:B-1----:R-:W-:-:S04]  /*00f0*/  LEA R2, P0, R0, UR6, 0x2 ;  /* 0x0000000600027c11 */ /* 0x002fc8000f8010ff */
[----:B------:R-:W-:-:S05]  /*0100*/  LEA.HI.X R3, R0, UR7, R3, 0x2, P0 ;  /* 0x0000000700037c11 */ /* 0x000fca00080f1403 */
[----:B--2---:R-:W-:Y:S04]  /*0110*/  STG.E desc[UR8][R2.64], R5 ;  /* 0x0000000502007986 */ /* 0x004fe8000c101908 */
[----:B------:R-:W-:Y:S01]  /*0120*/  STG.E desc[UR8][R2.64+0x400], R5 ;  /* 0x0004000502007986 */ /* 0x000fe2000c101908 */
[----:B------:R-:W-:Y:S05]  /*0130*/  EXIT ;  /* 0x000000000000794d */ /* 0x000fea0003800000 */
.L_x_222:
[----:B------:R-:W0:Y:S01]  /*0140*/  S2R R0, SR_TID.X ;  /* 0x0000000000007919 */ /* 0x000e220000002100 */
[----:B------:R-:W-:Y:S01]  /*0150*/  IMAD.U32 R2, RZ, RZ, UR7 ;  /* 0x00000007ff027e24 */ /* 0x000fe2000f8e00ff */
[----:B------:R-:W1:Y:S01]  /*0160*/  LDCU.64 UR10, c[0x0][0x388] ;  /* 0x00007100ff0a77ac */ /* 0x000e620008000a00 */
[----:B------:R-:W-:Y:S01]  /*0170*/  IMAD.U32 R4, RZ, RZ, UR7 ;  /* 0x00000007ff047e24 */ /* 0x000fe2000f8e00ff */
[----:B0-----:R-:W-:-:S04]  /*0180*/  ISETP.LT.U32.AND P0, PT, R0, UR6, PT ;  /* 0x0000000600007c0c */ /* 0x001fc8000bf01070 */
[----:B------:R-:W-:Y:S01]  /*0190*/  ISETP.GT.U32.AND.EX P0, PT, R2, RZ, PT, P0 ;  /* 0x000000ff0200720c */ /* 0x000fe20003f04100 */
[C---:B------:R-:W-:Y:S01]  /*01a0*/  VIADD R2, R0.reuse, 0x100 ;  /* 0x0000010000027836 */ /* 0x040fe20000000000 */
[----:B------:R-:W-:-:S04]  /*01b0*/  IADD3 R0, P2, PT, R0, UR4, RZ ;  /* 0x0000000400007c10 */ /* 0x000fc8000ff5e0ff */
[----:B------:R-:W-:Y:S01]  /*01c0*/  ISETP.LT.U32.AND P1, PT, R2, UR6, PT ;  /* 0x0000000602007c0c */ /* 0x000fe2000bf21070 */
[----:B------:R-:W-:Y:S01]  /*01d0*/  IMAD.X R3, RZ, RZ, UR5, P2 ;  /* 0x00000005ff037e24 */ /* 0x000fe200090e06ff */
[----:B-1----:R-:W-:Y:S02]  /*01e0*/  LEA R2, P2, R0, UR10, 0x2 ;  /* 0x0000000a00027c11 */ /* 0x002fe4000f8410ff */
[----:B------:R-:W-:Y:S02]  /*01f0*/  ISETP.GT.U32.AND.EX P1, PT, R4, RZ, PT, P1 ;  /* 0x000000ff0400720c */ /* 0x000fe40003f24110 */
[----:B------:R-:W-:Y:S01]  /*0200*/  LEA.HI.X R3, R0, UR11, R3, 0x2, P2 ;  /* 0x0000000b00037c11 */ /* 0x000fe200090f1403 */
[----:B------:R-:W0:Y:S04]  /*0210*/  @P0 LDC R5, c[0x0][0x390] ;  /* 0x0000e400ff050b82 */ /* 0x000e280000000800 */
[----:B0-----:R0:W-:Y:S06]  /*0220*/  @P0 STG.E desc[UR8][R2.64], R5 ;  /* 0x0000000502000986 */ /* 0x0011ec000c101908 */
[----:B------:R-:W-:Y:S05]  /*0230*/  @!P1 EXIT ;  /* 0x000000000000994d */ /* 0x000fea0003800000 */
[----:B0-----:R-:W0:Y:S02]  /*0240*/  LDC R5, c[0x0][0x390] ;  /* 0x0000e400ff057b82 */ /* 0x001e240000000800 */
[----:B0-----:R-:W-:Y:S01]  /*0250*/  STG.E desc[UR8][R2.64+0x400], R5 ;  /* 0x0004000502007986 */ /* 0x001fe2000c101908 */
[----:B------:R-:W-:Y:S05]  /*0260*/  EXIT ;  /* 0x000000000000794d */ /* 0x000fea0003800000 */
.L_x_223:
        /* <DEDUP_REMOVED lines=9> */
.L_x_303:


//--------------------- .text._ZN3cub18CUB_300001_SM_10006detail8for_each13static_kernelINS2_12policy_hub_t12policy_500_tEmN6thrust24THRUST_300001_SM_1000_NS8cuda_cub20__uninitialized_fill7functorINS7_10device_ptrI5blockEESC_EEEEvT0_T1_ --------------------------
	.section	.text._ZN3cub18CUB_300001_SM_10006detail8for_each13static_kernelINS2_12policy_hub_t12policy_500_tEmN6thrust24THRUST_300001_SM_1000_NS8cuda_cub20__uninitialized_fill7functorINS7_10device_ptrI5blockEESC_EEEEvT0_T1_,"ax",@progbits
	.align	128
        .global         _ZN3cub18CUB_300001_SM_10006detail8for_each13static_kernelINS2_12policy_hub_t12policy_500_tEmN6thrust24THRUST_300001_SM_1000_NS8cuda_cub20__uninitialized_fill7functorINS7_10device_ptrI5blockEESC_EEEEvT0_T1_
        .type           _ZN3cub18CUB_300001_SM_10006detail8for_each13static_kernelINS2_12policy_hub_t12policy_500_tEmN6thrust24THRUST_300001_SM_1000_NS8cuda_cub20__uninitialized_fill7functorINS7_10device_ptrI5blockEESC_EEEEvT0_T1_,@function
        .size           _ZN3cub18CUB_300001_SM_10006detail8for_each13static_kernelINS2_12policy_hub_t12policy_500_tEmN6thrust24THRUST_300001_SM_1000_NS8cuda_cub20__uninitialized_fill7functorINS7_10device_ptrI5blockEESC_EEEEvT0_T1_,(.L_x_304 - _ZN3cub18CUB_300001_SM_10006detail8for_each13static_kernelINS2_12policy_hub_t12policy_500_tEmN6thrust24THRUST_300001_SM_1000_NS8cuda_cub20__uninitialized_fill7functorINS7_10device_ptrI5blockEESC_EEEEvT0_T1_)
        .other          _ZN3cub18CUB_300001_SM_10006detail8for_each13static_kernelINS2_12policy_hub_t12policy_500_tEmN6thrust24THRUST_300001_SM_1000_NS8cuda_cub20__uninitialized_fill7functorINS7_10device_ptrI5blockEESC_EEEEvT0_T1_,@"STO_CUDA_ENTRY STV_DEFAULT"
_ZN3cub18CUB_300001_SM_10006detail8for_each13static_kernelINS2_12policy_hub_t12policy_500_tEmN6thrust24THRUST_300001_SM_1000_NS8cuda_cub20__uninitialized_fill7functorINS7_10device_ptrI5blockEESC_EEEEvT0_T1_:
.text._ZN3cub18CUB_300001_SM_10006detail8for_each13static_kernelINS2_12policy_hub_t12policy_500_tEmN6thrust24THRUST_300001_SM_1000_NS8cuda_cub20__uninitialized_fill7functorINS7_10device_ptrI5blockEESC_EEEEvT0_T1_:
        /* <DEDUP_REMOVED lines=11> */
[----:B------:R-:W1:Y:S08]  /*00b0*/  LDC.64 R2, c[0x0][0x388] ;  /* 0x0000e200ff027b82 */ /* 0x000e700000000a00 */
[----:B------:R-:W2:Y:S08]  /*00c0*/  LDC.64 R6, c[0x0][0x390] ;  /* 0x0000e400ff067b82 */ /* 0x000eb00000000a00 */
[----:B------:R-:W3:Y:S08]  /*00d0*/  LDC.64 R8, c[0x0][0x398] ;  /* 0x0000e600ff087b82 */ /* 0x000ef00000000a00 */
[----:B------:R-:W4:Y:S01]  /*00e0*/  LDC.64 R10, c[0x0][0x3a0] ;  /* 0x0000e800ff0a7b82 */ /* 0x000f220000000a00 */
[----:B0-----:R-:W-:-:S07]  /*00f0*/  IADD3 R5, P0, PT, R0, UR4, RZ ;  /* 0x0000000400057c10 */ /* 0x001fce000ff1e0ff */
[----:B------:R-:W0:Y:S01]  /*0100*/  LDC.64 R12, c[0x0][0x3a8] ;  /* 0x0000ea00ff0c7b82 */ /* 0x000e220000000a00 */
[----:B------:R-:W-:Y:S02]  /*0110*/  IMAD.X R0, RZ, RZ, UR5, P0 ;  /* 0x00000005ff007e24 */ /* 0x000fe400080e06ff */
[----:B-1----:R-:W-:-:S05]  /*0120*/  IMAD.WIDE.U32 R2, R5, 0x24, R2 ;  /* 0x0000002405027825 */ /* 0x002fca00078e0002 */
[----:B------:R-:W1:Y:S01]  /*0130*/  LDC R15, c[0x0][0x3b0] ;  /* 0x0000ec00ff0f7b82 */ /* 0x000e620000000800 */
[----:B------:R-:W-:-:S05]  /*0140*/  IMAD R5, R0, 0x24, RZ ;  /* 0x0000002400057824 */ /* 0x000fca00078e02ff */
[----:B------:R-:W-:-:S05]  /*0150*/  IADD3 R3, PT, PT, R3, R5, RZ ;  /* 0x0000000503037210 */ /* 0x000fca0007ffe0ff */
[----:B--2---:R-:W-:Y:S04]  /*0160*/  STG.E desc[UR8][R2.64], R6 ;  /* 0x0000000602007986 */ /* 0x004fe8000c101908 */
[----:B------:R-:W-:Y:S04]  /*0170*/  STG.E desc[UR8][R2.64+0x2400], R6 ;  /* 0x0024000602007986 */ /* 0x000fe8000c101908 */
[----:B------:R-:W-:Y:S04]  /*0180*/  STG.E desc[UR8][R2.64+0x4], R7 ;  /* 0x0000040702007986 */ /* 0x000fe8000c101908 */
[----:B------:R-:W-:Y:S04]  /*0190*/  STG.E desc[UR8][R2.64+0x2404], R7 ;  /* 0x0024040702007986 */ /* 0x000fe8000c101908 */
[----:B---3--:R-:W-:Y:S04]  /*01a0*/  STG.E desc[UR8][R2.64+0x8], R8 ;  /* 0x0000080802007986 */ /* 0x008fe8000c101908 */
[----:B------:R-:W-:Y:S04]  /*01b0*/  STG.E desc[UR8][R2.64+0x2408], R8 ;  /* 0x0024080802007986 */ /* 0x000fe8000c101908 */
[----:B------:R-:W-:Y:S04]  /*01c0*/  STG.E desc[UR8][R2.64+0xc], R9 ;  /* 0x00000c0902007986 */ /* 0x000fe8000c101908 */
[----:B------:R-:W-:Y:S04]  /*01d0*/  STG.E desc[UR8][R2.64+0x240c], R9 ;  /* 0x00240c0902007986 */ /* 0x000fe8000c101908 */
[----:B----4-:R-:W-:Y:S04]  /*01e0*/  STG.E desc[UR8][R2.64+0x10], R10 ;  /* 0x0000100a02007986 */ /* 0x010fe8000c101908 */
[----:B------:R-:W-:Y:S04]  /*01f0*/  STG.E desc[UR8][R2.64+0x2410], R10 ;  /* 0x0024100a02007986 */ /* 0x000fe8000c101908 */
[----:B------:R-:W-:Y:S04]  /*0200*/  STG.E desc[UR8][R2.64+0x14], R11 ;  /* 0x0000140b02007986 */ /* 0x000fe8000c101908 */
[----:B------:R-:W-:Y:S04]  /*0210*/  STG.E desc[UR8][R2.64+0x2414], R11 ;  /* 0x0024140b02007986 */ /* 0x000fe8000c101908 */
[----:B0-----:R-:W-:Y:S04]  /*0220*/  STG.E desc[UR8][R2.64+0x18], R12 ;  /* 0x0000180c02007986 */ /* 0x001fe8000c101908 */
[----:B------:R-:W-:Y:S04]  /*0230*/  STG.E desc[UR8][R2.64+0x2418], R12 ;  /* 0x0024180c02007986 */ /* 0x000fe8000c101908 */
[----:B------:R-:W-:Y:S04]  /*0240*/  STG.E desc[UR8][R2.64+0x1c], R13 ;  /* 0x00001c0d02007986 */ /* 0x000fe8000c101908 */
[----:B------:R-:W-:Y:S04]  /*0250*/  STG.E desc[UR8][R2.64+0x241c], R13 ;  /* 0x00241c0d02007986 */ /* 0x000fe8000c101908 */
[----:B-1----:R-:W-:Y:S04]  /*0260*/  STG.E desc[UR8][R2.64+0x20], R15 ;  /* 0x0000200f02007986 */ /* 0x002fe8000c101908 */
[----:B------:R-:W-:Y:S01]  /*0270*/  STG.E desc[UR8][R2.64+0x2420], R15 ;  /* 0x0024200f02007986 */ /* 0x000fe2000c101908 */
[----:B------:R-:W-:Y:S05]  /*0280*/  EXIT ;  /* 0x000000000000794d */ /* 0x000fea0003800000 */
.L_x_224:
[----:B------:R-:W0:Y:S01]  /*0290*/  S2R R0, SR_TID.X ;  /* 0x0000000000007919 */ /* 0x000e220000002100 */
[----:B------:R-:W1:Y:S01]  /*02a0*/  LDC.64 R2, c[0x0][0x388] ;  /* 0x0000e200ff027b82 */ /* 0x000e620000000a00 */
[----:B------:R-:W-:Y:S01]  /*02b0*/  MOV R6, UR7 ;  /* 0x0000000700067c02 */ /* 0x000fe20008000f00 */
[----:B------:R-:W-:Y:S01]  /*02c0*/  BSSY.RECONVERGENT B0, `(.L_x_225) ;  /* 0x000001b000007945 */ /* 0x000fe20003800200 */
[C---:B0-----:R-:W-:Y:S01]  /*02d0*/  IADD3 R5, P0, PT, R0.reuse, UR4, RZ ;  /* 0x0000000400057c10 */ /* 0x041fe2000ff1e0ff */
[C---:B------:R-:W-:Y:S01]  /*02e0*/  VIADD R4, R0.reuse, 0x100 ;  /* 0x0000010000047836 */ /* 0x040fe20000000000 */
[----:B------:R-:W-:Y:S02]  /*02f0*/  ISETP.LT.U32.AND P1, PT, R0, UR6, PT ;  /* 0x0000000600007c0c */ /* 0x000fe4000bf21070 */
[----:B------:R-:W-:Y:S01]  /*0300*/  IADD3.X R0, PT, PT, RZ, UR5, RZ, P0, !PT ;  /* 0x00000005ff007c10 */ /* 0x000fe200087fe4ff */
[----:B-1----:R-:W-:Y:S01]  /*0310*/  IMAD.WIDE.U32 R2, R5, 0x24, R2 ;  /* 0x0000002405027825 */ /* 0x002fe200078e0002 */
[----:B------:R-:W-:-:S03]  /*0320*/  ISETP.LT.U32.AND P0, PT, R4, UR6, PT ;  /* 0x0000000604007c0c */ /* 0x000fc6000bf01070 */
[----:B------:R-:W-:Y:S01]  /*0330*/  IMAD.U32 R4, RZ, RZ, UR7 ;  /* 0x00000007ff047e24 */ /* 0x000fe2000f8e00ff */
[----:B------:R-:W-:Y:S01]  /*0340*/  ISETP.GT.U32.AND.EX P0, PT, R6, RZ, PT, P0 ;  /* 0x000000ff0600720c */ /* 0x000fe20003f04100 */
[----:B------:R-:W-:-:S03]  /*0350*/  IMAD R5, R0, 0x24, RZ ;  /* 0x0000002400057824 */ /* 0x000fc600078e02ff */
[----:B------:R-:W-:Y:S01]  /*0360*/  ISETP.GT.U32.AND.EX P1, PT, R4, RZ, PT, P1 ;  /* 0x000000ff0400720c */ /* 0x000fe20003f24110 */
[----:B------:R-:W-:-:S12]  /*0370*/  IMAD.IADD R3, R3, 0x1, R5 ;  /* 0x0000000103037824 */ /* 0x000fd800078e0205 */
[----:B------:R-:W-:Y:S05]  /*0380*/  @!P1 BRA `(.L_x_226) ;  /* 0x0000000000389947 */ /* 0x000fea0003800000 */
[----:B------:R-:W0:Y:S08]  /*0390*/  LDC.64 R4, c[0x0][0x390] ;  /* 0x0000e400ff047b82 */ /* 0x000e300000000a00 */
[----:B------:R-:W1:Y:S08]  /*03a0*/  LDC.64 R6, c[0x0][0x398] ;  /* 0x0000e600ff067b82 */ /* 0x000e700000000a00 */
[----:B------:R-:W2:Y:S08]  /*03b0*/  LDC.64 R8, c[0x0][0x3a0] ;  /* 0x0000e800ff087b82 */ /* 0x000eb00000000a00 */
[----:B------:R-:W3:Y:S01]  /*03c0*/  LDC.64 R10, c[0x0][0x3a8] ;  /* 0x0000ea00ff0a7b82 */ /* 0x000ee20000000a00 */
[----:B0-----:R0:W-:Y:S04]  /*03d0*/  STG.E desc[UR8][R2.64], R4 ;  /* 0x0000000402007986 */ /* 0x0011e8000c101908 */
[----:B------:R0:W-:Y:S03]  /*03e0*/  STG.E desc[UR8][R2.64+0x4], R5 ;  /* 0x0000040502007986 */ /* 0x0001e6000c101908 */
[----:B------:R-:W4:Y:S01]  /*03f0*/  LDC R13, c[0x0][0x3b0] ;  /* 0x0000ec00ff0d7b82 */ /* 0x000f220000000800 */
[----:B-1----:R0:W-:Y:S04]  /*0400*/  STG.E desc[UR8][R2.64+0x8], R6 ;  /* 0x0000080602007986 */ /* 0x0021e8000c101908 */
[----:B------:R0:W-:Y:S04]  /*0410*/  STG.E desc[UR8][R2.64+0xc], R7 ;  /* 0x00000c0702007986 */ /* 0x0001e8000c101908 */
[----:B--2---:R0:W-:Y:S04]  /*0420*/  STG.E desc[UR8][R2.64+0x10], R8 ;  /* 0x0000100802007986 */ /* 0x0041e8000c101908 */
[----:B------:R0:W-:Y:S04]  /*0430*/  STG.E desc[UR8][R2.64+0x14], R9 ;  /* 0x0000140902007986 */ /* 0x0001e8000c101908 */
[----:B---3--:R0:W-:Y:S04]  /*0440*/  STG.E desc[UR8][R2.64+0x18], R10 ;  /* 0x0000180a02007986 */ /* 0x0081e8000c101908 */
[----:B------:R0:W-:Y:S04]  /*0450*/  STG.E desc[UR8][R2.64+0x1c], R11 ;  /* 0x00001c0b02007986 */ /* 0x0001e8000c101908 */
[----:B----4-:R0:W-:Y:S02]  /*0460*/  STG.E desc[UR8][R2.64+0x20], R13 ;  /* 0x0000200d02007986 */ /* 0x0101e4000c101908 */
.L_x_226:
[----:B------:R-:W-:Y:S05]  /*0470*/  BSYNC.RECONVERGENT B0 ;  /* 0x0000000000007941 */ /* 0x000fea0003800200 */
.L_x_225:
[----:B------:R-:W-:Y:S05]  /*0480*/  @!P0 EXIT ;  /* 0x000000000000894d */ /* 0x000fea0003800000 */
[----:B0-----:R-:W0:Y:S08]  /*0490*/  LDC.64 R4, c[0x0][0x390] ;  /* 0x0000e400ff047b82 */ /* 0x001e300000000a00 */
[----:B------:R-:W1:Y:S08]  /*04a0*/  LDC.64 R6, c[0x0][0x398] ;  /* 0x0000e600ff067b82 */ /* 0x000e700000000a00 */
[----:B------:R-:W2:Y:S08]  /*04b0*/  LDC.64 R8, c[0x0][0x3a0] ;  /* 0x0000e800ff087b82 */ /* 0x000eb00000000a00 */
[----:B------:R-:W3:Y:S01]  /*04c0*/  LDC.64 R10, c[0x0][0x3a8] ;  /* 0x0000ea00ff0a7b82 */ /* 0x000ee20000000a00 */
[----:B0-----:R-:W-:Y:S04]  /*04d0*/  STG.E desc[UR8][R2.64+0x2400], R4 ;  /* 0x0024000402007986 */ /* 0x001fe8000c101908 */
[----:B------:R-:W-:Y:S03]  /*04e0*/  STG.E desc[UR8][R2.64+0x2404], R5 ;  /* 0x0024040502007986 */ /* 0x000fe6000c101908 */
[----:B------:R-:W0:Y:S01]  /*04f0*/  LDC R13, c[0x0][0x3b0] ;  /* 0x0000ec00ff0d7b82 */ /* 0x000e220000000800 */
[----:B-1----:R-:W-:Y:S04]  /*0500*/  STG.E desc[UR8][R2.64+0x2408], R6 ;  /* 0x0024080602007986 */ /* 0x002fe8000c101908 */
[----:B------:R-:W-:Y:S04]  /*0510*/  STG.E desc[UR8][R2.64+0x240c], R7 ;  /* 0x00240c0702007986 */ /* 0x000fe8000c101908 */
[----:B--2---:R-:W-:Y:S04]  /*0520*/  STG.E desc[UR8][R2.64+0x2410], R8 ;  /* 0x0024100802007986 */ /* 0x004fe8000c101908 */
[----:B------:R-:W-:Y:S04]  /*0530*/  STG.E desc[UR8][R2.64+0x2414], R9 ;  /* 0x0024140902007986 */ /* 0x000fe8000c101908 */
[----:B---3--:R-:W-:Y:S04]  /*0540*/  STG.E desc[UR8][R2.64+0x2418], R10 ;  /* 0x0024180a02007986 */ /* 0x008fe8000c101908 */
[----:B------:R-:W-:Y:S04]  /*0550*/  STG.E desc[UR8][R2.64+0x241c], R11 ;  /* 0x00241c0b02007986 */ /* 0x000fe8000c101908 */
[----:B0-----:R-:W-:Y:S01]  /*0560*/  STG.E desc[UR8][R2.64+0x2420], R13 ;  /* 0x0024200d02007986 */ /* 0x001fe2000c101908 */
[----:B------:R-:W-:Y:S05]  /*0570*/  EXIT ;  /* 0x000000000000794d */ /* 0x000fea0003800000 */
.L_x_227:
        /* <DEDUP_REMOVED lines=16> */
.L_x_304:


//--------------------- .text._ZN3cub18CUB_300001_SM_10006detail11EmptyKernelIvEEvv --------------------------
	.section	.text._ZN3cub18CUB_300001_SM_10006detail11EmptyKernelIvEEvv,"ax",@progbits
	.align	128
        .global         _ZN3cub18CUB_300001_SM_10006detail11EmptyKernelIvEEvv
        .type           _ZN3cub18CUB_300001_SM_10006detail11EmptyKernelIvEEvv,@function
        .size           _ZN3cub18CUB_300001_SM_10006detail11EmptyKernelIvEEvv,(.L_x_305 - _ZN3cub18CUB_300001_SM_10006detail11EmptyKernelIvEEvv)
        .other          _ZN3cub18CUB_300001_SM_10006detail11EmptyKernelIvEEvv,@"STO_CUDA_ENTRY STV_DEFAULT"
_ZN3cub18CUB_300001_SM_10006detail11EmptyKernelIvEEvv:
.text._ZN3cub18CUB_300001_SM_10006detail11EmptyKernelIvEEvv:
[----:B------:R-:W-:Y:S01]  /*0000*/  LDC R1, c[0x0][0x37c] ;  /* 0x0000df00ff017b82 */ /* 0x000fe20000000800 */
[----:B------:R-:W-:Y:S05]  /*0010*/  EXIT ;  /* 0x000000000000794d */ /* 0x000fea0003800000 */
.L_x_228:
        /* <DEDUP_REMOVED lines=14> */
.L_x_305:


//--------------------- .text._Z7gqsort3P5blockPiS1_ --------------------------
	.section	.text._Z7gqsort3P5blockPiS1_,"ax",@progbits
	.align	128
        .global         _Z7gqsort3P5blockPiS1_
        .type           _Z7gqsort3P5blockPiS1_,@function
        .size           _Z7gqsort3P5blockPiS1_,(.L_x_306 - _Z7gqsort3P5blockPiS1_)
        .other          _Z7gqsort3P5blockPiS1_,@"STO_CUDA_ENTRY STV_DEFAULT"
_Z7gqsort3P5blockPiS1_:
.text._Z7gqsort3P5blockPiS1_:
[----:B------:R-:W-:Y:S01]  /*0000*/  LDC R1, c[0x0][0x37c] ;  /* 0x0000df00ff017b82 */ /* 0x000fe20000000800 */
[----:B------:R-:W0:Y:S07]  /*0010*/  S2R R5, SR_CTAID.X ;  /* 0x0000000000057919 */ /* 0x000e2e0000002500 */
[----:B------:R-:W0:Y:S01]  /*0020*/  LDC.64 R2, c[0x0][0x380] ;  /* 0x0000e000ff027b82 */ /* 0x000e220000000a00 */
[----:B------:R-:W1:Y:S01]  /*0030*/  LDCU.64 UR6, c[0x0][0x358] ;  /* 0x00006b00ff0677ac */ /* 0x000e620008000a00 */
[----:B0-----:R-:W-:-:S05]  /*0040*/  IMAD.WIDE.U32 R2, R5, 0x24, R2 ;  /* 0x0000002405027825 */ /* 0x001fca00078e0002 */
[----:B-1----:R-:W2:Y:S04]  /*0050*/  LDG.E R4, desc[UR6][R2.64] ;  /* 0x0000000602047981 */ /* 0x002ea8000c1e1900 */
[----:B------:R-:W3:Y:S01]  /*0060*/  LDG.E R0, desc[UR6][R2.64+0x4] ;  /* 0x0000040602007981 */ /* 0x000ee2000c1e1900 */
[----:B------:R-:W0:Y:S01]  /*0070*/  LDCU UR4, c[0x0][0x360] ;  /* 0x00006c00ff0477ac */ /* 0x000e220008000800 */
[----:B------:R-:W2:Y:S02]  /*0080*/  S2R R7, SR_TID.X ;  /* 0x0000000000077919 */ /* 0x000ea40000002100 */
[----:B--2---:R-:W-:-:S05]  /*0090*/  IMAD.IADD R7, R4, 0x1, R7 ;  /* 0x0000000104077824 */ /* 0x004fca00078e0207 */
[----:B---3--:R-:W-:-:S13]  /*00a0*/  ISETP.GE.AND P0, PT, R7, R0, PT ;  /* 0x000000000700720c */ /* 0x008fda0003f06270 */
[----:B0-----:R-:W-:Y:S05]  /*00b0*/  @P0 EXIT ;  /* 0x000000000000094d */ /* 0x001fea0003800000 */
[----:B------:R-:W0:Y:S01]  /*00c0*/  I2F.U32.RP R8, UR4 ;  /* 0x0000000400087d06 */ /* 0x000e220008209000 */
[----:B------:R-:W-:Y:S01]  /*00d0*/  IMAD.MOV.U32 R3, RZ, RZ, R7 ;  /* 0x000000ffff037224 */ /* 0x000fe200078e0007 */
[----:B------:R-:W-:Y:S01]  /*00e0*/  ISETP.NE.U32.AND P2, PT, RZ, UR4, PT ;  /* 0x00000004ff007c0c */ /* 0x000fe2000bf45070 */
[----:B------:R-:W-:Y:S02]  /*00f0*/  BSSY.RECONVERGENT B0, `(.L_x_229) ;  /* 0x0000028000007945 */ /* 0x000fe40003800200 */
[----:B------:R-:W-:-:S05]  /*0100*/  VIADD R7, R3, UR4 ;  /* 0x0000000403077c36 */ /* 0x000fca0008000000 */
[----:B------:R-:W-:Y:S02]  /*0110*/  ISETP.GE.AND P0, PT, R7, R0, PT ;  /* 0x000000000700720c */ /* 0x000fe40003f06270 */
[-C--:B------:R-:W-:Y:S02]  /*0120*/  VIMNMX R2, PT, PT, R0, R7.reuse, !PT ;  /* 0x0000000700027248 */ /* 0x080fe40007fe0100 */
[----:B------:R-:W-:Y:S01]  /*0130*/  SEL R6, RZ, 0x1, P0 ;  /* 0x00000001ff067807 */ /* 0x000fe20000000000 */
[----:B0-----:R-:W0:Y:S03]  /*0140*/  MUFU.RCP R8, R8 ;  /* 0x0000000800087308 */ /* 0x001e260000001000 */
[----:B------:R-:W-:Y:S01]  /*0150*/  IADD3 R2, PT, PT, R2, -R7, -R6 ;  /* 0x8000000702027210 */ /* 0x000fe20007ffe806 */
[----:B0-----:R-:W-:-:S04]  /*0160*/  VIADD R4, R8, 0xffffffe ;  /* 0x0ffffffe08047836 */ /* 0x001fc80000000000 */
[----:B------:R0:W1:Y:S02]  /*0170*/  F2I.FTZ.U32.TRUNC.NTZ R5, R4 ;  /* 0x0000000400057305 */ /* 0x000064000021f000 */
[----:B0-----:R-:W-:Y:S01]  /*0180*/  IMAD.MOV.U32 R4, RZ, RZ, RZ ;  /* 0x000000ffff047224 */ /* 0x001fe200078e00ff */
[----:B-1----:R-:W-:-:S05]  /*0190*/  IADD3 R9, PT, PT, RZ, -R5, RZ ;  /* 0x80000005ff097210 */ /* 0x002fca0007ffe0ff */
[----:B------:R-:W-:-:S04]  /*01a0*/  IMAD R9, R9, UR4, RZ ;  /* 0x0000000409097c24 */ /* 0x000fc8000f8e02ff */
[----:B------:R-:W-:-:S06]  /*01b0*/  IMAD.HI.U32 R5, R5, R9, R4 ;  /* 0x0000000905057227 */ /* 0x000fcc00078e0004 */
[----:B------:R-:W-:-:S04]  /*01c0*/  IMAD.HI.U32 R5, R5, R2, RZ ;  /* 0x0000000205057227 */ /* 0x000fc800078e00ff */
[----:B------:R-:W-:-:S04]  /*01d0*/  IMAD.MOV R7, RZ, RZ, -R5 ;  /* 0x000000ffff077224 */ /* 0x000fc800078e0a05 */
[----:B------:R-:W-:-:S05]  /*01e0*/  IMAD R2, R7, UR4, R2 ;  /* 0x0000000407027c24 */ /* 0x000fca000f8e0202 */
[----:B------:R-:W-:-:S13]  /*01f0*/  ISETP.GE.U32.AND P0, PT, R2, UR4, PT ;  /* 0x0000000402007c0c */ /* 0x000fda000bf06070 */
[----:B------:R-:W-:Y:S01]  /*0200*/  @P0 IADD3 R2, PT, PT, R2, -UR4, RZ ;  /* 0x8000000402020c10 */ /* 0x000fe2000fffe0ff */
[----:B------:R-:W-:-:S03]  /*0210*/  @P0 VIADD R5, R5, 0x1 ;  /* 0x0000000105050836 */ /* 0x000fc60000000000 */
[----:B------:R-:W-:-:S13]  /*0220*/  ISETP.GE.U32.AND P1, PT, R2, UR4, PT ;  /* 0x0000000402007c0c */ /* 0x000fda000bf26070 */
[----:B------:R-:W-:Y:S01]  /*0230*/  @P1 VIADD R5, R5, 0x1 ;  /* 0x0000000105051836 */ /* 0x000fe20000000000 */
[----:B------:R-:W-:-:S05]  /*0240*/  @!P2 LOP3.LUT R5, RZ, UR4, RZ, 0x33, !PT ;  /* 0x00000004ff05ac12 */ /* 0x000fca000f8e33ff */
[----:B------:R-:W-:-:S05]  /*0250*/  IMAD.IADD R2, R6, 0x1, R5 ;  /* 0x0000000106027824 */ /* 0x000fca00078e0205 */
[C---:B------:R-:W-:Y:S02]  /*0260*/  LOP3.LUT R4, R2.reuse, 0x3, RZ, 0xc0, !PT ;  /* 0x0000000302047812 */ /* 0x040fe400078ec0ff */
[----:B------:R-:W-:Y:S02]  /*0270*/  ISETP.GE.U32.AND P1, PT, R2, 0x3, PT ;  /* 0x000000030200780c */ /* 0x000fe40003f26070 */
[----:B------:R-:W-:-:S13]  /*0280*/  ISETP.NE.AND P0, PT, R4, 0x3, PT ;  /* 0x000000030400780c */ /* 0x000fda0003f05270 */
[----:B------:R-:W-:Y:S05]  /*0290*/  @!P0 BRA `(.L_x_230) ;  /* 0x0000000000348947 */ /* 0x000fea0003800000 */
[----:B------:R-:W0:Y:S01]  /*02a0*/  LDC.64 R8, c[0x0][0x388] ;  /* 0x0000e200ff087b82 */ /* 0x000e220000000a00 */
[----:B------:R-:W-:-:S04]  /*02b0*/  IADD3 R2, PT, PT, R2, 0x1, RZ ;  /* 0x0000000102027810 */ /* 0x000fc80007ffe0ff */
[----:B------:R-:W-:-:S03]  /*02c0*/  LOP3.LUT R2, R2, 0x3, RZ, 0xc0, !PT ;  /* 0x0000000302027812 */ /* 0x000fc600078ec0ff */
[----:B------:R-:W1:Y:S02]  /*02d0*/  LDC.64 R10, c[0x0][0x390] ;  /* 0x0000e400ff0a7b82 */ /* 0x000e640000000a00 */
[----:B------:R-:W-:-:S07]  /*02e0*/  IMAD.MOV R2, RZ, RZ, -R2 ;  /* 0x000000ffff027224 */ /* 0x000fce00078e0a02 */
.L_x_231:
[----:B-12---:R-:W-:-:S06]  /*02f0*/  IMAD.WIDE R6, R3, 0x4, R10 ;  /* 0x0000000403067825 */ /* 0x006fcc00078e020a */
[----:B------:R-:W2:Y:S01]  /*0300*/  LDG.E R7, desc[UR6][R6.64] ;  /* 0x0000000606077981 */ /* 0x000ea2000c1e1900 */
[C---:B0-----:R-:W-:Y:S01]  /*0310*/  IMAD.WIDE R4, R3.reuse, 0x4, R8 ;  /* 0x0000000403047825 */ /* 0x041fe200078e0208 */
[----:B------:R-:W-:-:S03]  /*0320*/  IADD3 R3, PT, PT, R3, UR4, RZ ;  /* 0x0000000403037c10 */ /* 0x000fc6000fffe0ff */
[----:B------:R-:W-:-:S05]  /*0330*/  VIADD R2, R2, 0x1 ;  /* 0x0000000102027836 */ /* 0x000fca0000000000 */
[----:B------:R-:W-:Y:S01]  /*0340*/  ISETP.NE.AND P0, PT, R2, RZ, PT ;  /* 0x000000ff0200720c */ /* 0x000fe20003f05270 */
[----:B--2---:R2:W-:-:S12]  /*0350*/  STG.E desc[UR6][R4.64], R7 ;  /* 0x0000000704007986 */ /* 0x0045d8000c101906 */
[----:B------:R-:W-:Y:S05]  /*0360*/  @P0 BRA `(.L_x_231) ;  /* 0xfffffffc00e00947 */ /* 0x000fea000383ffff */
.L_x_230:
[----:B------:R-:W-:Y:S05]  /*0370*/  BSYNC.RECONVERGENT B0 ;  /* 0x0000000000007941 */ /* 0x000fea0003800200 */
.L_x_229:
[----:B------:R-:W-:Y:S05]  /*0380*/  @!P1 EXIT ;  /* 0x000000000000994d */ /* 0x000fea0003800000 */
[----:B--2---:R-:W0:Y:S01]  /*0390*/  LDC.64 R6, c[0x0][0x388] ;  /* 0x0000e200ff067b82 */ /* 0x004e220000000a00 */
[----:B------:R-:W-:-:S07]  /*03a0*/  USHF.L.U32 UR4, UR4, 0x2, URZ ;  /* 0x0000000204047899 */ /* 0x000fce00080006ff */
[----:B------:R-:W1:Y:S05]  /*03b0*/  LDC.64 R4, c[0x0][0x390] ;  /* 0x0000e400ff047b82 */ /* 0x000e6a0000000a00 */
.L_x_232:
[----:B-12---:R-:W-:-:S05]  /*03c0*/  IMAD.WIDE R14, R3, 0x4, R4 ;  /* 0x00000004030e7825 */ /* 0x006fca00078e0204 */
[----:B------:R-:W2:Y:S01]  /*03d0*/  LDG.E R21, desc[UR6][R14.64] ;  /* 0x000000060e157981 */ /* 0x000ea2000c1e1900 */
[----:B------:R-:W-:Y:S01]  /*03e0*/  IADD3 R8, P0, PT, R14, UR4, RZ ;  /* 0x000000040e087c10 */ /* 0x000fe2000ff1e0ff */
[----:B0-----:R-:W-:-:S04]  /*03f0*/  IMAD.WIDE R18, R3, 0x4, R6 ;  /* 0x0000000403127825 */ /* 0x001fc800078e0206 */
[----:B------:R-:W-:Y:S01]  /*0400*/  IMAD.X R9, RZ, RZ, R15, P0 ;  /* 0x000000ffff097224 */ /* 0x000fe200000e060f */
[----:B------:R-:W-:Y:S01]  /*0410*/  IADD3 R10, P0, PT, R18, UR4, RZ ;  /* 0x00000004120a7c10 */ /* 0x000fe2000ff1e0ff */
[----:B--2---:R2:W-:Y:S04]  /*0420*/  STG.E desc[UR6][R18.64], R21 ;  /* 0x0000001512007986 */ /* 0x0045e8000c101906 */
[----:B------:R-:W3:Y:S01]  /*0430*/  LDG.E R23, desc[UR6][R8.64] ;  /* 0x0000000608177981 */ /* 0x000ee2000c1e1900 */
[----:B------:R-:W-:Y:S01]  /*0440*/  IADD3 R12, P1, PT, R8, UR4, RZ ;  /* 0x00000004080c7c10 */ /* 0x000fe2000ff3e0ff */
[----:B------:R-:W-:-:S03]  /*0450*/  IMAD.X R11, RZ, RZ, R19, P0 ;  /* 0x000000ffff0b7224 */ /* 0x000fc600000e0613 */
[----:B------:R-:W-:Y:S02]  /*0460*/  IADD3.X R13, PT, PT, RZ, R9, RZ, P1, !PT ;  /* 0x00000009ff0d7210 */ /* 0x000fe40000ffe4ff */
[----:B------:R-:W-:Y:S02]  /*0470*/  IADD3 R14, P0, PT, R10, UR4, RZ ;  /* 0x000000040a0e7c10 */ /* 0x000fe4000ff1e0ff */
[----:B------:R-:W-:Y:S01]  /*0480*/  IADD3 R16, P1, PT, R12, UR4, RZ ;  /* 0x000000040c107c10 */ /* 0x000fe2000ff3e0ff */
[----:B---3--:R2:W-:Y:S04]  /*0490*/  STG.E desc[UR6][R10.64], R23 ;  /* 0x000000170a007986 */ /* 0x0085e8000c101906 */
[----:B------:R-:W3:Y:S01]  /*04a0*/  LDG.E R25, desc[UR6][R12.64] ;  /* 0x000000060c197981 */ /* 0x000ee2000c1e1900 */
[----:B------:R-:W-:-:S02]  /*04b0*/  IMAD.X R15, RZ, RZ, R11, P0 ;  /* 0x000000ffff0f7224 */ /* 0x000fc400000e060b */
[----:B------:R-:W-:Y:S01]  /*04c0*/  IMAD.X R17, RZ, RZ, R13, P1 ;  /* 0x000000ffff117224 */ /* 0x000fe200008e060d */
[----:B------:R-:W-:Y:S02]  /*04d0*/  IADD3 R8, P0, PT, R14, UR4, RZ ;  /* 0x000000040e087c10 */ /* 0x000fe4000ff1e0ff */
[----:B---3--:R2:W-:Y:S04]  /*04e0*/  STG.E desc[UR6][R14.64], R25 ;  /* 0x000000190e007986 */ /* 0x0085e8000c101906 */
[----:B------:R-:W3:Y:S01]  /*04f0*/  LDG.E R17, desc[UR6][R16.64] ;  /* 0x0000000610117981 */ /* 0x000ee2000c1e1900 */
[----:B------:R-:W-:Y:S01]  /*0500*/  IADD3.X R9, PT, PT, RZ, R15, RZ, P0, !PT ;  /* 0x0000000fff097210 */ /* 0x000fe200007fe4ff */
[----:B------:R-:W-:-:S05]  /*0510*/  VIADD R3, R3, UR4 ;  /* 0x0000000403037c36 */ /* 0x000fca0008000000 */
[----:B------:R-:W-:Y:S01]  /*0520*/  ISETP.GE.AND P0, PT, R3, R0, PT ;  /* 0x000000000300720c */ /* 0x000fe20003f06270 */
[----:B---3--:R2:W-:-:S12]  /*0530*/  STG.E desc[UR6][R8.64], R17 ;  /* 0x0000001108007986 */ /* 0x0085d8000c101906 */
[----:B------:R-:W-:Y:S05]  /*0540*/  @!P0 BRA `(.L_x_232) ;  /* 0xfffffffc009c8947 */ /* 0x000fea000383ffff */
[----:B------:R-:W-:Y:S05]  /*0550*/  EXIT ;  /* 0x000000000000794d */ /* 0x000fea0003800000 */
.L_x_233:
        /* <DEDUP_REMOVED lines=10> */
.L_x_306:


//--------------------- .text._Z7gqsort2P5blockPiS1_P8secuenceS1_S1_ --------------------------
	.section	.text._Z7gqsort2P5blockPiS1_P8secuenceS1_S1_,"ax",@progbits
	.align	128
        .global         _Z7gqsort2P5blockPiS1_P8secuenceS1_S1_
        .type           _Z7gqsort2P5blockPiS1_P8secuenceS1_S1_,@function
        .size           _Z7gqsort2P5blockPiS1_P8secuenceS1_S1_,(.L_x_307 - _Z7gqsort2P5blockPiS1_P8secuenceS1_S1_)
        .other          _Z7gqsort2P5blockPiS1_P8secuenceS1_S1_,@"STO_CUDA_ENTRY STV_DEFAULT"
_Z7gqsort2P5blockPiS1_P8secuenceS1_S1_:
.text._Z7gqsort2P5blockPiS1_P8secuenceS1_S1_:
[----:B------:R-:W-:Y:S01]  /*0000*/  LDC R1, c[0x0][0x37c] ;  /* 0x0000df00ff017b82 */ /* 0x000fe20000000800 */
[----:B------:R-:W0:Y:S07]  /*0010*/  S2R R0, SR_TID.X ;  /* 0x0000000000007919 */ /* 0x000e2e0000002100 */
[----:B------:R-:W1:Y:S01]  /*0020*/  LDC.64 R14, c[0x0][0x380] ;  /* 0x0000e000ff0e7b82 */ /* 0x000e620000000a00 */
[----:B------:R-:W2:Y:S01]  /*0030*/  LDCU.64 UR8, c[0x0][0x358] ;  /* 0x00006b00ff0877ac */ /* 0x000ea20008000a00 */
[----:B------:R-:W1:Y:S01]  /*0040*/  S2R R3, SR_CTAID.X ;  /* 0x0000000000037919 */ /* 0x000e620000002500 */
[----:B0-----:R-:W-:Y:S01]  /*0050*/  ISETP.NE.AND P0, PT, R0, RZ, PT ;  /* 0x000000ff0000720c */ /* 0x001fe20003f05270 */
[----:B-1----:R-:W-:Y:S01]  /*0060*/  IMAD.WIDE.U32 R14, R3, 0x24, R14 ;  /* 0x00000024030e7825 */ /* 0x002fe200078e000e */
[----:B------:R-:W-:-:S04]  /*0070*/  CS2R R16, SRZ ;  /* 0x0000000000107805 */ /* 0x000fc8000001ff00 */
[----:B--2---:R0:W5:Y:S07]  /*0080*/  LDG.E R4, desc[UR8][R14.64+0x8] ;  /* 0x000008080e047981 */ /* 0x00416e000c1e1900 */
[----:B------:R-:W2:Y:S04]  /*0090*/  @!P0 LDG.E R19, desc[UR8][R14.64+0x10] ;  /* 0x000010080e138981 */ /* 0x000ea8000c1e1900 */
[----:B------:R-:W2:Y:S01]  /*00a0*/  @!P0 LDG.E R18, desc[UR8][R14.64+0xc] ;  /* 0x00000c080e128981 */ /* 0x000ea2000c1e1900 */
[----:B------:R-:W-:Y:S01]  /*00b0*/  @!P0 MOV R2, 0x400 ;  /* 0x0000040000028802 */ /* 0x000fe20000000f00 */
[----:B------:R-:W1:Y:S03]  /*00c0*/  @!P0 S2R R5, SR_CgaCtaId ;  /* 0x0000000000058919 */ /* 0x000e660000008800 */
[----:B-1----:R-:W-:-:S02]  /*00d0*/  @!P0 LEA R9, R5, R2, 0x18 ;  /* 0x0000000205098211 */ /* 0x002fc400078ec0ff */
[----:B------:R0:W5:Y:S04]  /*00e0*/  LDG.E R5, desc[UR8][R14.64] ;  /* 0x000000080e057981 */ /* 0x000168000c1e1900 */
[----:B------:R0:W5:Y:S04]  /*00f0*/  LDG.E R2, desc[UR8][R14.64+0x4] ;  /* 0x000004080e027981 */ /* 0x000168000c1e1900 */
[----:B--2---:R0:W-:Y:S01]  /*0100*/  @!P0 STS.128 [R9], R16 ;  /* 0x0000001009008388 */ /* 0x0041e20000000c00 */
[----:B------:R-:W-:Y:S06]  /*0110*/  BAR.SYNC.DEFER_BLOCKING 0x0 ;  /* 0x0000000000007b1d */ /* 0x000fec0000010000 */
[----:B------:R-:W2:Y:S01]  /*0120*/  LDG.E R6, desc[UR8][R14.64+0x1c] ;  /* 0x00001c080e067981 */ /* 0x000ea2000c1e1900 */
[----:B------:R-:W-:Y:S01]  /*0130*/  IMAD.IADD R8, R3, 0x1, R0 ;  /* 0x0000000103087824 */ /* 0x000fe200078e0200 */
[----:B------:R-:W1:Y:S01]  /*0140*/  LDC R7, c[0x0][0x360] ;  /* 0x0000d800ff077b82 */ /* 0x000e620000000800 */
[----:B------:R-:W-:Y:S01]  /*0150*/  BSSY.RECONVERGENT B2, `(.L_x_234) ;  /* 0x00000b8000027945 */ /* 0x000fe20003800200 */
[----:B------:R-:W-:-:S02]  /*0160*/  IMAD.MOV.U32 R21, RZ, RZ, RZ ;  /* 0x000000ffff157224 */ /* 0x000fc400078e00ff */
[----:B--2---:R-:W-:-:S05]  /*0170*/  IMAD.IADD R10, R8, 0x1, -R6 ;  /* 0x00000001080a7824 */ /* 0x004fca00078e0a06 */
[----:B------:R-:W-:-:S13]  /*0180*/  ISETP.GT.AND P0, PT, R10, R3, PT ;  /* 0x000000030a00720c */ /* 0x000fda0003f04270 */
[----:B01----:R-:W-:Y:S05]  /*0190*/  @P0 BRA `(.L_x_235) ;  /* 0x0000000800cc0947 */ /* 0x003fea0003800000 */
[----:B------:R-:W0:Y:S01]  /*01a0*/  I2F.U32.RP R16, R7 ;  /* 0x0000000700107306 */ /* 0x000e220000209000 */
[----:B------:R-:W-:Y:S01]  /*01b0*/  IMAD.IADD R9, R8, 0x1, R7 ;  /* 0x0000000108097824 */ /* 0x000fe200078e0207 */
[----:B------:R-:W-:Y:S01]  /*01c0*/  ISETP.NE.U32.AND P3, PT, R7, RZ, PT ;  /* 0x000000ff0700720c */ /* 0x000fe20003f65070 */
[----:B------:R-:W-:Y:S01]  /*01d0*/  VIADD R11, R3, 0x1 ;  /* 0x00000001030b7836 */ /* 0x000fe20000000000 */
[----:B------:R-:W-:Y:S01]  /*01e0*/  BSSY.RECONVERGENT B1, `(.L_x_236) ;  /* 0x00000a3000017945 */ /* 0x000fe20003800200 */
[----:B------:R-:W-:Y:S02]  /*01f0*/  IMAD.MOV.U32 R21, RZ, RZ, RZ ;  /* 0x000000ffff157224 */ /* 0x000fe400078e00ff */
[----:B------:R-:W-:Y:S01]  /*0200*/  IMAD.MOV.U32 R20, RZ, RZ, R10 ;  /* 0x000000ffff147224 */ /* 0x000fe200078e000a */
[----:B------:R-:W-:-:S04]  /*0210*/  VIADDMNMX R11, R9, -R6, R11, !PT ;  /* 0x80000006090b7246 */ /* 0x000fc8000780010b */
[----:B------:R-:W-:Y:S01]  /*0220*/  IADD3 R11, PT, PT, -R9, R6, R11 ;  /* 0x00000006090b7210 */ /* 0x000fe20007ffe10b */
[----:B0-----:R-:W0:Y:S03]  /*0230*/  MUFU.RCP R16, R16 ;  /* 0x0000001000107308 */ /* 0x001e260000001000 */
[C---:B------:R-:W-:Y:S01]  /*0240*/  ISETP.NE.AND P0, PT, R11.reuse, RZ, PT ;  /* 0x000000ff0b00720c */ /* 0x040fe20003f05270 */
[----:B0-----:R-:W-:Y:S02]  /*0250*/  VIADD R12, R16, 0xffffffe ;  /* 0x0ffffffe100c7836 */ /* 0x001fe40000000000 */
[----:B------:R-:W-:Y:S02]  /*0260*/  VIADD R16, R11, 0xffffffff ;  /* 0xffffffff0b107836 */ /* 0x000fe40000000000 */
[----:B------:R0:W1:Y:S08]  /*0270*/  F2I.FTZ.U32.TRUNC.NTZ R13, R12 ;  /* 0x0000000c000d7305 */ /* 0x000070000021f000 */
[----:B------:R-:W-:-:S02]  /*0280*/  @!P0 IMAD.MOV R16, RZ, RZ, R11 ;  /* 0x000000ffff108224 */ /* 0x000fc400078e020b */
[----:B0-----:R-:W-:Y:S02]  /*0290*/  IMAD.MOV.U32 R12, RZ, RZ, RZ ;  /* 0x000000ffff0c7224 */ /* 0x001fe400078e00ff */
[----:B-1----:R-:W-:-:S04]  /*02a0*/  IMAD.MOV R18, RZ, RZ, -R13 ;  /* 0x000000ffff127224 */ /* 0x002fc800078e0a0d */
[----:B------:R-:W-:-:S04]  /*02b0*/  IMAD R9, R18, R7, RZ ;  /* 0x0000000712097224 */ /* 0x000fc800078e02ff */
[----:B------:R-:W-:-:S06]  /*02c0*/  IMAD.HI.U32 R13, R13, R9, R12 ;  /* 0x000000090d0d7227 */ /* 0x000fcc00078e000c */
[----:B------:R-:W-:-:S04]  /*02d0*/  IMAD.HI.U32 R12, R13, R16, RZ ;  /* 0x000000100d0c7227 */ /* 0x000fc800078e00ff */
[----:B------:R-:W-:-:S04]  /*02e0*/  IMAD.MOV R9, RZ, RZ, -R12 ;  /* 0x000000ffff097224 */ /* 0x000fc800078e0a0c */
[----:B------:R-:W-:Y:S01]  /*02f0*/  IMAD R16, R7, R9, R16 ;  /* 0x0000000907107224 */ /* 0x000fe200078e0210 */
[----:B------:R-:W-:-:S04]  /*0300*/  SEL R9, RZ, 0x1, !P0 ;  /* 0x00000001ff097807 */ /* 0x000fc80004000000 */
[----:B------:R-:W-:-:S13]  /*0310*/  ISETP.GE.U32.AND P1, PT, R16, R7, PT ;  /* 0x000000071000720c */ /* 0x000fda0003f26070 */
[----:B------:R-:W-:Y:S02]  /*0320*/  @P1 IMAD.IADD R16, R16, 0x1, -R7 ;  /* 0x0000000110101824 */ /* 0x000fe400078e0a07 */
[----:B------:R-:W-:-:S03]  /*0330*/  @P1 VIADD R12, R12, 0x1 ;  /* 0x000000010c0c1836 */ /* 0x000fc60000000000 */
[----:B------:R-:W-:-:S13]  /*0340*/  ISETP.GE.U32.AND P2, PT, R16, R7, PT ;  /* 0x000000071000720c */ /* 0x000fda0003f46070 */
[----:B------:R-:W-:Y:S01]  /*0350*/  @P2 VIADD R12, R12, 0x1 ;  /* 0x000000010c0c2836 */ /* 0x000fe20000000000 */
[----:B------:R-:W-:-:S05]  /*0360*/  @!P3 LOP3.LUT R12, RZ, R7, RZ, 0x33, !PT ;  /* 0x00000007ff0cb212 */ /* 0x000fca00078e33ff */
[----:B------:R-:W-:-:S05]  /*0370*/  IMAD.IADD R9, R9, 0x1, R12 ;  /* 0x0000000109097824 */ /* 0x000fca00078e020c */
[C---:B------:R-:W-:Y:S02]  /*0380*/  ISETP.GE.U32.AND P0, PT, R9.reuse, 0x3, PT ;  /* 0x000000030900780c */ /* 0x040fe40003f06070 */
[----:B------:R-:W-:-:S04]  /*0390*/  IADD3 R9, PT, PT, R9, 0x1, RZ ;  /* 0x0000000109097810 */ /* 0x000fc80007ffe0ff */
[----:B------:R-:W-:-:S07]  /*03a0*/  LOP3.LUT R11, R9, 0x3, RZ, 0xc0, !PT ;  /* 0x00000003090b7812 */ /* 0x000fce00078ec0ff */
[----:B------:R-:W-:Y:S05]  /*03b0*/  @!P0 BRA `(.L_x_237) ;  /* 0x0000000800148947 */ /* 0x000fea0003800000 */
[----:B------:R-:W-:Y:S01]  /*03c0*/  LOP3.LUT R22, R9, 0xfffffffc, RZ, 0xc0, !PT ;  /* 0xfffffffc09167812 */ /* 0x000fe200078ec0ff */
[----:B------:R-:W0:Y:S01]  /*03d0*/  LDC.64 R12, c[0x0][0x3a8] ;  /* 0x0000ea00ff0c7b82 */ /* 0x000e220000000a00 */
[----:B------:R-:W-:Y:S01]  /*03e0*/  BSSY.RELIABLE B0, `(.L_x_238) ;  /* 0x0000071000007945 */ /* 0x000fe20003800100 */
[----:B------:R-:W-:Y:S02]  /*03f0*/  IMAD.SHL.U32 R9, R7, 0x4, RZ ;  /* 0x0000000407097824 */ /* 0x000fe400078e00ff */
[----:B------:R-:W-:Y:S02]  /*0400*/  IMAD.MOV R22, RZ, RZ, -R22 ;  /* 0x000000ffff167224 */ /* 0x000fe400078e0a16 */
[----:B------:R-:W-:Y:S02]  /*0410*/  IMAD.MOV.U32 R21, RZ, RZ, RZ ;  /* 0x000000ffff157224 */ /* 0x000fe400078e00ff */
[----:B------:R-:W-:Y:S01]  /*0420*/  IMAD.MOV.U32 R20, RZ, RZ, R10 ;  /* 0x000000ffff147224 */ /* 0x000fe200078e000a */
[----:B------:R-:W-:-:S13]  /*0430*/  ISETP.GE.AND P0, PT, R22, RZ, PT ;  /* 0x000000ff1600720c */ /* 0x000fda0003f06270 */
[----:B------:R-:W-:Y:S05]  /*0440*/  @P0 BRA `(.L_x_239) ;  /* 0x0000000400a80947 */ /* 0x000fea0003800000 */
[----:B------:R-:W-:Y:S01]  /*0450*/  IMAD.MOV R16, RZ, RZ, -R22 ;  /* 0x000000ffff107224 */ /* 0x000fe200078e0a16 */
[----:B------:R-:W-:Y:S01]  /*0460*/  BSSY.RECONVERGENT B3, `(.L_x_240) ;  /* 0x0000041000037945 */ /* 0x000fe20003800200 */
[----:B------:R-:W-:-:S03]  /*0470*/  PLOP3.LUT P0, PT, PT, PT, PT, 0x80, 0x8 ;  /* 0x000000000008781c */ /* 0x000fc60003f0f070 */
[----:B------:R-:W-:-:S13]  /*0480*/  ISETP.GT.AND P1, PT, R16, 0xc, PT ;  /* 0x0000000c1000780c */ /* 0x000fda0003f24270 */
[----:B------:R-:W-:Y:S05]  /*0490*/  @!P1 BRA `(.L_x_241) ;  /* 0x0000000000f49947 */ /* 0x000fea0003800000 */
[----:B------:R-:W-:-:S13]  /*04a0*/  PLOP3.LUT P0, PT, PT, PT, PT, 0x8, 0x80 ;  /* 0x000000000080781c */ /* 0x000fda0003f0e170 */
.L_x_242:
[----:B------:R-:W1:Y:S02]  /*04b0*/  LDC.64 R16, c[0x0][0x3a8] ;  /* 0x0000ea00ff107b82 */ /* 0x000e640000000a00 */
[----:B-1----:R-:W-:-:S03]  /*04c0*/  IMAD.WIDE R24, R20, 0x4, R16 ;  /* 0x0000000414187825 */ /* 0x002fc600078e0210 */
[----:B------:R-:W-:-:S03]  /*04d0*/  IADD3 R28, P1, PT, R9, R24, RZ ;  /* 0x00000018091c7210 */ /* 0x000fc60007f3e0ff */
[----:B------:R-:W2:Y:S02]  /*04e0*/  LDG.E R24, desc[UR8][R24.64] ;  /* 0x0000000818187981 */ /* 0x000ea4000c1e1900 */
[----:B------:R-:W-:-:S05]  /*04f0*/  IMAD.X R29, RZ, RZ, R25, P1 ;  /* 0x000000ffff1d7224 */ /* 0x000fca00008e0619 */
[----:B------:R-:W2:Y:S01]  /*0500*/  LDG.E R25, desc[UR8][R28.64] ;  /* 0x000000081c197981 */ /* 0x000ea2000c1e1900 */
[----:B------:R-:W-:-:S05]  /*0510*/  IADD3 R26, P1, PT, R9, R28, RZ ;  /* 0x0000001c091a7210 */ /* 0x000fca0007f3e0ff */
[----:B------:R-:W-:Y:S01]  /*0520*/  IMAD.X R27, RZ, RZ, R29, P1 ;  /* 0x000000ffff1b7224 */ /* 0x000fe200008e061d */
[----:B------:R-:W-:-:S04]  /*0530*/  IADD3 R18, P1, PT, R9, R26, RZ ;  /* 0x0000001a09127210 */ /* 0x000fc80007f3e0ff */
[----:B------:R1:W3:Y:S01]  /*0540*/  LDG.E R23, desc[UR8][R26.64] ;  /* 0x000000081a177981 */ /* 0x0002e2000c1e1900 */
[----:B------:R-:W-:-:S05]  /*0550*/  IMAD.X R19, RZ, RZ, R27, P1 ;  /* 0x000000ffff137224 */ /* 0x000fca00008e061b */
[----:B------:R-:W3:Y:S01]  /*0560*/  LDG.E R18, desc[UR8][R18.64] ;  /* 0x0000000812127981 */ /* 0x000ee2000c1e1900 */
[----:B-1----:R-:W-:-:S04]  /*0570*/  IMAD.IADD R26, R9, 0x1, R20 ;  /* 0x00000001091a7824 */ /* 0x002fc800078e0214 */
[----:B------:R-:W-:Y:S01]  /*0580*/  IMAD.WIDE R28, R26, 0x4, R16 ;  /* 0x000000041a1c7825 */ /* 0x000fe200078e0210 */
[----:B--2---:R-:W-:Y:S02]  /*0590*/  IADD3 R21, PT, PT, R25, R24, R21 ;  /* 0x0000001819157210 */ /* 0x004fe40007ffe015 */
[----:B------:R-:W-:-:S03]  /*05a0*/  IADD3 R24, P1, PT, R9, R28, RZ ;  /* 0x0000001c09187210 */ /* 0x000fc60007f3e0ff */
[----:B------:R-:W2:Y:S02]  /*05b0*/  LDG.E R28, desc[UR8][R28.64] ;  /* 0x000000081c1c7981 */ /* 0x000ea4000c1e1900 */
[----:B------:R-:W-:-:S05]  /*05c0*/  IMAD.X R25, RZ, RZ, R29, P1 ;  /* 0x000000ffff197224 */ /* 0x000fca00008e061d */
[----:B------:R1:W2:Y:S01]  /*05d0*/  LDG.E R27, desc[UR8][R24.64] ;  /* 0x00000008181b7981 */ /* 0x0002a2000c1e1900 */
[----:B---3--:R-:W-:Y:S02]  /*05e0*/  IADD3 R23, PT, PT, R18, R23, R21 ;  /* 0x0000001712177210 */ /* 0x008fe40007ffe015 */
[C---:B------:R-:W-:Y:S02]  /*05f0*/  IADD3 R18, P1, PT, R9.reuse, R24, RZ ;  /* 0x0000001809127210 */ /* 0x040fe40007f3e0ff */
[----:B------:R-:W-:-:S03]  /*0600*/  IADD3 R26, PT, PT, R9, R26, RZ ;  /* 0x0000001a091a7210 */ /* 0x000fc60007ffe0ff */
[----:B------:R-:W-:Y:S01]  /*0610*/  IMAD.X R19, RZ, RZ, R25, P1 ;  /* 0x000000ffff137224 */ /* 0x000fe200008e0619 */
[----:B------:R-:W-:Y:S01]  /*0620*/  IADD3 R20, P1, PT, R9, R18, RZ ;  /* 0x0000001209147210 */ /* 0x000fe20007f3e0ff */
[----:B-1----:R-:W-:-:S03]  /*0630*/  IMAD.WIDE R24, R26, 0x4, R16 ;  /* 0x000000041a187825 */ /* 0x002fc600078e0210 */
[----:B------:R-:W3:Y:S01]  /*0640*/  LDG.E R18, desc[UR8][R18.64] ;  /* 0x0000000812127981 */ /* 0x000ee2000c1e1900 */
[----:B------:R-:W-:-:S06]  /*0650*/  IMAD.X R21, RZ, RZ, R19, P1 ;  /* 0x000000ffff157224 */ /* 0x000fcc00008e0613 */
[----:B------:R-:W3:Y:S01]  /*0660*/  LDG.E R21, desc[UR8][R20.64] ;  /* 0x0000000814157981 */ /* 0x000ee2000c1e1900 */
[----:B--2---:R-:W-:Y:S02]  /*0670*/  IADD3 R23, PT, PT, R27, R28, R23 ;  /* 0x0000001c1b177210 */ /* 0x004fe40007ffe017 */
[----:B------:R-:W-:Y:S02]  /*0680*/  IADD3 R28, P1, PT, R9, R24, RZ ;  /* 0x00000018091c7210 */ /* 0x000fe40007f3e0ff */
[----:B------:R-:W2:Y:S03]  /*0690*/  LDG.E R24, desc[UR8][R24.64] ;  /* 0x0000000818187981 */ /* 0x000ea6000c1e1900 */
[----:B------:R-:W-:-:S05]  /*06a0*/  IMAD.X R29, RZ, RZ, R25, P1 ;  /* 0x000000ffff1d7224 */ /* 0x000fca00008e0619 */
[----:B------:R-:W2:Y:S01]  /*06b0*/  LDG.E R25, desc[UR8][R28.64] ;  /* 0x000000081c197981 */ /* 0x000ea2000c1e1900 */
[----:B------:R-:W-:Y:S01]  /*06c0*/  IMAD.IADD R26, R9, 0x1, R26 ;  /* 0x00000001091a7824 */ /* 0x000fe200078e021a */
[----:B---3--:R-:W-:Y:S02]  /*06d0*/  IADD3 R23, PT, PT, R21, R18, R23 ;  /* 0x0000001215177210 */ /* 0x008fe40007ffe017 */
[----:B------:R-:W-:Y:S01]  /*06e0*/  IADD3 R18, P1, PT, R9, R28, RZ ;  /* 0x0000001c09127210 */ /* 0x000fe20007f3e0ff */
[----:B------:R-:W-:-:S04]  /*06f0*/  IMAD.WIDE R20, R26, 0x4, R16 ;  /* 0x000000041a147825 */ /* 0x000fc800078e0210 */
[----:B------:R-:W-:Y:S01]  /*0700*/  IMAD.X R19, RZ, RZ, R29, P1 ;  /* 0x000000ffff137224 */ /* 0x000fe200008e061d */
[----:B------:R-:W-:-:S04]  /*0710*/  IADD3 R16, P1, PT, R9, R18, RZ ;  /* 0x0000001209107210 */ /* 0x000fc80007f3e0ff */
[----:B------:R-:W3:Y:S01]  /*0720*/  LDG.E R18, desc[UR8][R18.64] ;  /* 0x0000000812127981 */ /* 0x000ee2000c1e1900 */
[----:B------:R-:W-:-:S05]  /*0730*/  IMAD.X R17, RZ, RZ, R19, P1 ;  /* 0x000000ffff117224 */ /* 0x000fca00008e0613 */
[----:B------:R1:W3:Y:S01]  /*0740*/  LDG.E R19, desc[UR8][R16.64] ;  /* 0x0000000810137981 */ /* 0x0002e2000c1e1900 */
[----:B--2---:R-:W-:Y:S02]  /*0750*/  IADD3 R23, PT, PT, R25, R24, R23 ;  /* 0x0000001819177210 */ /* 0x004fe40007ffe017 */
[C---:B------:R-:W-:Y:S02]  /*0760*/  IADD3 R24, P2, PT, R9.reuse, R20, RZ ;  /* 0x0000001409187210 */ /* 0x040fe40007f5e0ff */
[----:B------:R-:W2:Y:S02]  /*0770*/  LDG.E R20, desc[UR8][R20.64] ;  /* 0x0000000814147981 */ /* 0x000ea4000c1e1900 */
[----:B------:R-:W-:Y:S01]  /*0780*/  IADD3 R28, P1, PT, R9, R24, RZ ;  /* 0x00000018091c7210 */ /* 0x000fe20007f3e0ff */
[----:B------:R-:W-:-:S04]  /*0790*/  IMAD.X R25, RZ, RZ, R21, P2 ;  /* 0x000000ffff197224 */ /* 0x000fc800010e0615 */
[----:B------:R-:W-:Y:S01]  /*07a0*/  IMAD.X R29, RZ, RZ, R25, P1 ;  /* 0x000000ffff1d7224 */ /* 0x000fe200008e0619 */
[----:B-1----:R-:W-:Y:S01]  /*07b0*/  IADD3 R16, P1, PT, R9, R28, RZ ;  /* 0x0000001c09107210 */ /* 0x002fe20007f3e0ff */
[----:B------:R-:W2:Y:S04]  /*07c0*/  LDG.E R27, desc[UR8][R24.64] ;  /* 0x00000008181b7981 */ /* 0x000ea8000c1e1900 */
[----:B------:R-:W-:Y:S02]  /*07d0*/  IMAD.X R17, RZ, RZ, R29, P1 ;  /* 0x000000ffff117224 */ /* 0x000fe400008e061d */
[----:B------:R-:W4:Y:S04]  /*07e0*/  LDG.E R29, desc[UR8][R28.64] ;  /* 0x000000081c1d7981 */ /* 0x000f28000c1e1900 */
[----:B------:R-:W4:Y:S01]  /*07f0*/  LDG.E R16, desc[UR8][R16.64] ;  /* 0x0000000810107981 */ /* 0x000f22000c1e1900 */
[----:B------:R-:W-:-:S05]  /*0800*/  VIADD R22, R22, 0x10 ;  /* 0x0000001016167836 */ /* 0x000fca0000000000 */
[----:B------:R-:W-:Y:S02]  /*0810*/  ISETP.GE.AND P1, PT, R22, -0xc, PT ;  /* 0xfffffff41600780c */ /* 0x000fe40003f26270 */
[----:B---3--:R-:W-:-:S04]  /*0820*/  IADD3 R18, PT, PT, R19, R18, R23 ;  /* 0x0000001213127210 */ /* 0x008fc80007ffe017 */
[----:B--2---:R-:W-:Y:S01]  /*0830*/  IADD3 R18, PT, PT, R27, R20, R18 ;  /* 0x000000141b127210 */ /* 0x004fe20007ffe012 */
[----:B------:R-:W-:-:S03]  /*0840*/  IMAD.IADD R20, R9, 0x1, R26 ;  /* 0x0000000109147824 */ /* 0x000fc600078e021a */
[----:B----4-:R-:W-:-:S03]  /*0850*/  IADD3 R21, PT, PT, R16, R29, R18 ;  /* 0x0000001d10157210 */ /* 0x010fc60007ffe012 */
[----:B------:R-:W-:Y:S05]  /*0860*/  @!P1 BRA `(.L_x_242) ;  /* 0xfffffffc00109947 */ /* 0x000fea000383ffff */
.L_x_241:
[----:B------:R-:W-:Y:S05]  /*0870*/  BSYNC.RECONVERGENT B3 ;  /* 0x0000000000037941 */ /* 0x000fea0003800200 */
.L_x_240:
[----:B------:R-:W-:Y:S01]  /*0880*/  IMAD.MOV R16, RZ, RZ, -R22 ;  /* 0x000000ffff107224 */ /* 0x000fe200078e0a16 */
[----:B------:R-:W-:Y:S04]  /*0890*/  BSSY.RECONVERGENT B3, `(.L_x_243) ;  /* 0x0000022000037945 */ /* 0x000fe80003800200 */
[----:B------:R-:W-:-:S13]  /*08a0*/  ISETP.GT.AND P1, PT, R16, 0x4, PT ;  /* 0x000000041000780c */ /* 0x000fda0003f24270 */
[----:B------:R-:W-:Y:S05]  /*08b0*/  @!P1 BRA `(.L_x_244) ;  /* 0x00000000007c9947 */ /* 0x000fea0003800000 */
[----:B------:R-:W1:Y:S02]  /*08c0*/  LDC.64 R18, c[0x0][0x3a8] ;  /* 0x0000ea00ff127b82 */ /* 0x000e640000000a00 */
[----:B-1----:R-:W-:-:S03]  /*08d0*/  IMAD.WIDE R24, R20, 0x4, R18 ;  /* 0x0000000414187825 */ /* 0x002fc600078e0212 */
[----:B------:R-:W-:-:S03]  /*08e0*/  IADD3 R26, P0, PT, R9, R24, RZ ;  /* 0x00000018091a7210 */ /* 0x000fc60007f1e0ff */
[----:B------:R1:W2:Y:S02]  /*08f0*/  LDG.E R24, desc[UR8][R24.64] ;  /* 0x0000000818187981 */ /* 0x0002a4000c1e1900 */
[----:B------:R-:W-:-:S05]  /*0900*/  IMAD.X R27, RZ, RZ, R25, P0 ;  /* 0x000000ffff1b7224 */ /* 0x000fca00000e0619 */
[----:B------:R-:W2:Y:S01]  /*0910*/  LDG.E R23, desc[UR8][R26.64] ;  /* 0x000000081a177981 */ /* 0x000ea2000c1e1900 */
[----:B------:R-:W-:Y:S01]  /*0920*/  IADD3 R16, P0, PT, R9, R26, RZ ;  /* 0x0000001a09107210 */ /* 0x000fe20007f1e0ff */
[----:B-1----:R-:W-:-:S04]  /*0930*/  IMAD.IADD R25, R20, 0x1, R9 ;  /* 0x0000000114197824 */ /* 0x002fc800078e0209 */
[----:B------:R-:W-:-:S04]  /*0940*/  IMAD.WIDE R18, R25, 0x4, R18 ;  /* 0x0000000419127825 */ /* 0x000fc800078e0212 */
[----:B------:R-:W-:Y:S01]  /*0950*/  IMAD.X R17, RZ, RZ, R27, P0 ;  /* 0x000000ffff117224 */ /* 0x000fe200000e061b */
[C---:B------:R-:W-:Y:S02]  /*0960*/  IADD3 R20, P0, PT, R9.reuse, R16, RZ ;  /* 0x0000001009147210 */ /* 0x040fe40007f1e0ff */
[----:B------:R-:W-:Y:S02]  /*0970*/  IADD3 R28, P1, PT, R9, R18, RZ ;  /* 0x00000012091c7210 */ /* 0x000fe40007f3e0ff */
[----:B------:R-:W3:Y:S02]  /*0980*/  LDG.E R16, desc[UR8][R16.64] ;  /* 0x0000000810107981 */ /* 0x000ee4000c1e1900 */
[----:B------:R-:W-:Y:S02]  /*0990*/  IADD3.X R29, PT, PT, RZ, R19, RZ, P1, !PT ;  /* 0x00000013ff1d7210 */ /* 0x000fe40000ffe4ff */
[----:B------:R-:W4:Y:S01]  /*09a0*/  LDG.E R18, desc[UR8][R18.64] ;  /* 0x0000000812127981 */ /* 0x000f22000c1e1900 */
[----:B--2---:R-:W-:Y:S01]  /*09b0*/  IADD3 R23, PT, PT, R23, R24, R21 ;  /* 0x0000001817177210 */ /* 0x004fe20007ffe015 */
[----:B------:R-:W-:Y:S01]  /*09c0*/  IMAD.X R21, RZ, RZ, R17, P0 ;  /* 0x000000ffff157224 */ /* 0x000fe200000e0611 */
[C---:B------:R-:W-:Y:S01]  /*09d0*/  IADD3 R26, P0, PT, R9.reuse, R28, RZ ;  /* 0x0000001c091a7210 */ /* 0x040fe20007f1e0ff */
[----:B------:R1:W4:Y:S04]  /*09e0*/  LDG.E R24, desc[UR8][R28.64] ;  /* 0x000000081c187981 */ /* 0x000328000c1e1900 */
[----:B------:R-:W-:Y:S01]  /*09f0*/  IMAD.X R27, RZ, RZ, R29, P0 ;  /* 0x000000ffff1b7224 */ /* 0x000fe200000e061d */
[----:B------:R-:W3:Y:S01]  /*0a00*/  LDG.E R20, desc[UR8][R20.64] ;  /* 0x0000000814147981 */ /* 0x000ee2000c1e1900 */
[----:B-1----:R-:W-:-:S05]  /*0a10*/  IADD3 R28, P0, PT, R9, R26, RZ ;  /* 0x0000001a091c7210 */ /* 0x002fca0007f1e0ff */
[----:B------:R-:W-:Y:S02]  /*0a20*/  IMAD.X R29, RZ, RZ, R27, P0 ;  /* 0x000000ffff1d7224 */ /* 0x000fe400000e061b */
[----:B------:R-:W2:Y:S04]  /*0a30*/  LDG.E R27, desc[UR8][R26.64] ;  /* 0x000000081a1b7981 */ /* 0x000ea8000c1e1900 */
[----:B------:R-:W2:Y:S01]  /*0a40*/  LDG.E R28, desc[UR8][R28.64] ;  /* 0x000000081c1c7981 */ /* 0x000ea2000c1e1900 */
[----:B------:R-:W-:Y:S01]  /*0a50*/  PLOP3.LUT P0, PT, PT, PT, PT, 0x8, 0x80 ;  /* 0x000000000080781c */ /* 0x000fe20003f0e170 */
[----:B------:R-:W-:Y:S01]  /*0a60*/  VIADD R22, R22, 0x8 ;  /* 0x0000000816167836 */ /* 0x000fe20000000000 */
[----:B---3--:R-:W-:-:S04]  /*0a70*/  IADD3 R23, PT, PT, R20, R16, R23 ;  /* 0x0000001014177210 */ /* 0x008fc80007ffe017 */
[----:B----4-:R-:W-:Y:S01]  /*0a80*/  IADD3 R18, PT, PT, R24, R18, R23 ;  /* 0x0000001218127210 */ /* 0x010fe20007ffe017 */
[----:B------:R-:W-:-:S03]  /*0a90*/  IMAD.IADD R20, R9, 0x1, R25 ;  /* 0x0000000109147824 */ /* 0x000fc600078e0219 */
[----:B--2---:R-:W-:-:S07]  /*0aa0*/  IADD3 R21, PT, PT, R28, R27, R18 ;  /* 0x0000001b1c157210 */ /* 0x004fce0007ffe012 */
.L_x_244:
[----:B------:R-:W-:Y:S05]  /*0ab0*/  BSYNC.RECONVERGENT B3 ;  /* 0x0000000000037941 */ /* 0x000fea0003800200 */
.L_x_243:
[----:B------:R-:W-:-:S13]  /*0ac0*/  ISETP.NE.OR P0, PT, R22, RZ, P0 ;  /* 0x000000ff1600720c */ /* 0x000fda0000705670 */
[----:B------:R-:W-:Y:S05]  /*0ad0*/  @!P0 BREAK.RELIABLE B0 ;  /* 0x0000000000008942 */ /* 0x000fea0003800100 */
[----:B------:R-:W-:Y:S05]  /*0ae0*/  @!P0 BRA `(.L_x_237) ;  /* 0x0000000000488947 */ /* 0x000fea0003800000 */
.L_x_239:
[----:B------:R-:W-:Y:S05]  /*0af0*/  BSYNC.RELIABLE B0 ;  /* 0x0000000000007941 */ /* 0x000fea0003800100 */
.L_x_238:
[----:B0-----:R-:W-:-:S03]  /*0b00*/  IMAD.WIDE R26, R20, 0x4, R12 ;  /* 0x00000004141a7825 */ /* 0x001fc600078e020c */
[----:B------:R-:W-:-:S03]  /*0b10*/  IADD3 R24, P0, PT, R9, R26, RZ ;  /* 0x0000001a09187210 */ /* 0x000fc60007f1e0ff */
[----:B------:R-:W2:Y:S02]  /*0b20*/  LDG.E R26, desc[UR8][R26.64] ;  /* 0x000000081a1a7981 */ /* 0x000ea4000c1e1900 */
[----:B------:R-:W-:Y:S01]  /*0b30*/  IMAD.X R25, RZ, RZ, R27, P0 ;  /* 0x000000ffff197224 */ /* 0x000fe200000e061b */
[----:B------:R-:W-:-:S04]  /*0b40*/  IADD3 R18, P0, PT, R9, R24, RZ ;  /* 0x0000001809127210 */ /* 0x000fc80007f1e0ff */
[----:B------:R-:W2:Y:S01]  /*0b50*/  LDG.E R24, desc[UR8][R24.64] ;  /* 0x0000000818187981 */ /* 0x000ea2000c1e1900 */
[----:B------:R-:W-:Y:S01]  /*0b60*/  IMAD.X R19, RZ, RZ, R25, P0 ;  /* 0x000000ffff137224 */ /* 0x000fe200000e0619 */
[----:B------:R-:W-:-:S04]  /*0b70*/  IADD3 R16, P0, PT, R9, R18, RZ ;  /* 0x0000001209107210 */ /* 0x000fc80007f1e0ff */
[----:B------:R-:W3:Y:S01]  /*0b80*/  LDG.E R18, desc[UR8][R18.64] ;  /* 0x0000000812127981 */ /* 0x000ee2000c1e1900 */
[----:B------:R-:W-:-:S05]  /*0b90*/  IMAD.X R17, RZ, RZ, R19, P0 ;  /* 0x000000ffff117224 */ /* 0x000fca00000e0613 */
[----:B------:R-:W3:Y:S01]  /*0ba0*/  LDG.E R16, desc[UR8][R16.64] ;  /* 0x0000000810107981 */ /* 0x000ee2000c1e1900 */
[----:B------:R-:W-:-:S05]  /*0bb0*/  VIADD R22, R22, 0x4 ;  /* 0x0000000416167836 */ /* 0x000fca0000000000 */
[----:B------:R-:W-:Y:S01]  /*0bc0*/  ISETP.NE.AND P0, PT, R22, RZ, PT ;  /* 0x000000ff1600720c */ /* 0x000fe20003f05270 */
[----:B------:R-:W-:Y:S01]  /*0bd0*/  IMAD.IADD R20, R9, 0x1, R20 ;  /* 0x0000000109147824 */ /* 0x000fe200078e0214 */
[----:B--2---:R-:W-:-:S04]  /*0be0*/  IADD3 R21, PT, PT, R24, R26, R21 ;  /* 0x0000001a18157210 */ /* 0x004fc80007ffe015 */
[----:B---3--:R-:W-:-:S07]  /*0bf0*/  IADD3 R21, PT, PT, R16, R18, R21 ;  /* 0x0000001210157210 */ /* 0x008fce0007ffe015 */
[----:B------:R-:W-:Y:S05]  /*0c00*/  @P0 BRA `(.L_x_238) ;  /* 0xfffffffc00bc0947 */ /* 0x000fea000383ffff */
.L_x_237:
[----:B------:R-:W-:Y:S05]  /*0c10*/  BSYNC.RECONVERGENT B1 ;  /* 0x0000000000017941 */ /* 0x000fea0003800200 */
.L_x_236:
[----:B------:R-:W-:-:S13]  /*0c20*/  ISETP.NE.AND P0, PT, R11, RZ, PT ;  /* 0x000000ff0b00720c */ /* 0x000fda0003f05270 */
[----:B------:R-:W-:Y:S05]  /*0c30*/  @!P0 BRA `(.L_x_235) ;  /* 0x0000000000248947 */ /* 0x000fea0003800000 */
[----:B0-----:R-:W0:Y:S01]  /*0c40*/  LDC.64 R12, c[0x0][0x3a8] ;  /* 0x0000ea00ff0c7b82 */ /* 0x001e220000000a00 */
[----:B------:R-:W-:-:S07]  /*0c50*/  IMAD.MOV R11, RZ, RZ, -R11 ;  /* 0x000000ffff0b7224 */ /* 0x000fce00078e0a0b */
.L_x_245:
[----:B0-----:R-:W-:-:S06]  /*0c60*/  IMAD.WIDE R16, R20, 0x4, R12 ;  /* 0x0000000414107825 */ /* 0x001fcc00078e020c */
[----:B------:R-:W2:Y:S01]  /*0c70*/  LDG.E R16, desc[UR8][R16.64] ;  /* 0x0000000810107981 */ /* 0x000ea2000c1e1900 */
[----:B------:R-:W-:Y:S02]  /*0c80*/  VIADD R11, R11, 0x1 ;  /* 0x000000010b0b7836 */ /* 0x000fe40000000000 */
[----:B------:R-:W-:-:S03]  /*0c90*/  IMAD.IADD R20, R7, 0x1, R20 ;  /* 0x0000000107147824 */ /* 0x000fc600078e0214 */
[----:B------:R-:W-:Y:S01]  /*0ca0*/  ISETP.NE.AND P0, PT, R11, RZ, PT ;  /* 0x000000ff0b00720c */ /* 0x000fe20003f05270 */
[----:B--2---:R-:W-:-:S12]  /*0cb0*/  IMAD.IADD R21, R16, 0x1, R21 ;  /* 0x0000000110157824 */ /* 0x004fd800078e0215 */
[----:B------:R-:W-:Y:S05]  /*0cc0*/  @P0 BRA `(.L_x_245) ;  /* 0xfffffffc00e40947 */ /* 0x000fea000383ffff */
.L_x_235:
[----:B------:R-:W-:Y:S05]  /*0cd0*/  BSYNC.RECONVERGENT B2 ;  /* 0x0000000000027941 */ /* 0x000fea0003800200 */
.L_x_234:
[----:B------:R-:W-:Y:S05]  /*0ce0*/  WARPSYNC.ALL ;  /* 0x0000000000007948 */ /* 0x000fea0003800000 */
[----:B------:R-:W-:Y:S01]  /*0cf0*/  ISETP.GE.AND P0, PT, R10, R3, PT ;  /* 0x000000030a00720c */ /* 0x000fe20003f06270 */
[----:B------:R-:W-:Y:S01]  /*0d00*/  BSSY.RECONVERGENT B2, `(.L_x_246) ;  /* 0x00000b3000027945 */ /* 0x000fe20003800200 */
[----:B------:R-:W-:-:S11]  /*0d10*/  IMAD.MOV.U32 R9, RZ, RZ, RZ ;  /* 0x000000ffff097224 */ /* 0x000fd600078e00ff */
[----:B------:R-:W-:Y:S05]  /*0d20*/  @P0 BRA `(.L_x_247) ;  /* 0x0000000800c00947 */ /* 0x000fea0003800000 */
[----:B0-----:R-:W0:Y:S01]  /*0d30*/  I2F.U32.RP R12, R7 ;  /* 0x00000007000c7306 */ /* 0x001e220000209000 */
[----:B------:R-:W-:Y:S01]  /*0d40*/  IMAD.IADD R8, R8, 0x1, R7 ;  /* 0x0000000108087824 */ /* 0x000fe200078e0207 */
[----:B------:R-:W-:Y:S01]  /*0d50*/  ISETP.NE.U32.AND P3, PT, R7, RZ, PT ;  /* 0x000000ff0700720c */ /* 0x000fe20003f65070 */
[----:B------:R-:W-:Y:S03]  /*0d60*/  BSSY.RECONVERGENT B1, `(.L_x_248) ;  /* 0x00000a1000017945 */ /* 0x000fe60003800200 */
[----:B------:R-:W-:-:S04]  /*0d70*/  VIADDMNMX R11, R8, -R6, R3, !PT ;  /* 0x80000006080b7246 */ /* 0x000fc80007800103 */
[----:B------:R-:W-:Y:S01]  /*0d80*/  IADD3 R11, PT, PT, -R8, R6, R11 ;  /* 0x00000006080b7210 */ /* 0x000fe20007ffe10b */
[----:B------:R-:W-:-:S03]  /*0d90*/  IMAD.MOV.U32 R8, RZ, RZ, RZ ;  /* 0x000000ffff087224 */ /* 0x000fc600078e00ff */
[----:B------:R-:W-:Y:S01]  /*0da0*/  ISETP.NE.AND P0, PT, R11, RZ, PT ;  /* 0x000000ff0b00720c */ /* 0x000fe20003f05270 */
[----:B0-----:R-:W0:Y:S02]  /*0db0*/  MUFU.RCP R12, R12 ;  /* 0x0000000c000c7308 */ /* 0x001e240000001000 */
[----:B0-----:R-:W-:-:S06]  /*0dc0*/  IADD3 R9, PT, PT, R12, 0xffffffe, RZ ;  /* 0x0ffffffe0c097810 */ /* 0x001fcc0007ffe0ff */
[----:B------:R-:W0:Y:S02]  /*0dd0*/  F2I.FTZ.U32.TRUNC.NTZ R9, R9 ;  /* 0x0000000900097305 */ /* 0x000e24000021f000 */
[----:B0-----:R-:W-:-:S04]  /*0de0*/  IMAD.MOV R6, RZ, RZ, -R9 ;  /* 0x000000ffff067224 */ /* 0x001fc800078e0a09 */
[----:B------:R-:W-:Y:S02]  /*0df0*/  IMAD R13, R6, R7, RZ ;  /* 0x00000007060d7224 */ /* 0x000fe400078e02ff */
[----:B------:R-:W-:Y:S02]  /*0e00*/  VIADD R6, R11, 0xffffffff ;  /* 0xffffffff0b067836 */ /* 0x000fe40000000000 */
[----:B------:R-:W-:-:S04]  /*0e10*/  IMAD.HI.U32 R13, R9, R13, R8 ;  /* 0x0000000d090d7227 */ /* 0x000fc800078e0008 */
[----:B------:R-:W-:-:S04]  /*0e20*/  @!P0 IMAD.MOV R6, RZ, RZ, R11 ;  /* 0x000000ffff068224 */ /* 0x000fc800078e020b */
[----:B------:R-:W-:-:S04]  /*0e30*/  IMAD.HI.U32 R9, R13, R6, RZ ;  /* 0x000000060d097227 */ /* 0x000fc800078e00ff */
[----:B------:R-:W-:-:S04]  /*0e40*/  IMAD.MOV R8, RZ, RZ, -R9 ;  /* 0x000000ffff087224 */ /* 0x000fc800078e0a09 */
[----:B------:R-:W-:-:S05]  /*0e50*/  IMAD R6, R7, R8, R6 ;  /* 0x0000000807067224 */ /* 0x000fca00078e0206 */
[----:B------:R-:W-:-:S13]  /*0e60*/  ISETP.GE.U32.AND P1, PT, R6, R7, PT ;  /* 0x000000070600720c */ /* 0x000fda0003f26070 */
[----:B------:R-:W-:Y:S02]  /*0e70*/  @P1 IMAD.IADD R6, R6, 0x1, -R7 ;  /* 0x0000000106061824 */ /* 0x000fe400078e0a07 */
[----:B------:R-:W-:-:S03]  /*0e80*/  @P1 VIADD R9, R9, 0x1 ;  /* 0x0000000109091836 */ /* 0x000fc60000000000 */
[----:B------:R-:W-:Y:S02]  /*0e90*/  ISETP.GE.U32.AND P2, PT, R6, R7, PT ;  /* 0x000000070600720c */ /* 0x000fe40003f46070 */
[----:B------:R-:W-:-:S11]  /*0ea0*/  SEL R6, RZ, 0x1, !P0 ;  /* 0x00000001ff067807 */ /* 0x000fd60004000000 */
[----:B------:R-:W-:Y:S01]  /*0eb0*/  @P2 VIADD R9, R9, 0x1 ;  /* 0x0000000109092836 */ /* 0x000fe20000000000 */
[----:B------:R-:W-:-:S05]  /*0ec0*/  @!P3 LOP3.LUT R9, RZ, R7, RZ, 0x33, !PT ;  /* 0x00000007ff09b212 */ /* 0x000fca00078e33ff */
[----:B------:R-:W-:Y:S02]  /*0ed0*/  IMAD.IADD R6, R6, 0x1, R9 ;  /* 0x0000000106067824 */ /* 0x000fe400078e0209 */
[----:B------:R-:W-:Y:S02]  /*0ee0*/  IMAD.MOV.U32 R9, RZ, RZ, RZ ;  /* 0x000000ffff097224 */ /* 0x000fe400078e00ff */
[C---:B------:R-:W-:Y:S01]  /*0ef0*/  VIADD R8, R6.reuse, 0x1 ;  /* 0x0000000106087836 */ /* 0x040fe20000000000 */
[----:B------:R-:W-:-:S04]  /*0f00*/  ISETP.GE.U32.AND P0, PT, R6, 0x3, PT ;  /* 0x000000030600780c */ /* 0x000fc80003f06070 */
[----:B------:R-:W-:-:S09]  /*0f10*/  LOP3.LUT R6, R8, 0x3, RZ, 0xc0, !PT ;  /* 0x0000000308067812 */ /* 0x000fd200078ec0ff */
[----:B------:R-:W-:Y:S05]  /*0f20*/  @!P0 BRA `(.L_x_249) ;  /* 0x0000000800108947 */ /* 0x000fea0003800000 */
[----:B------:R-:W-:Y:S01]  /*0f30*/  LOP3.LUT R8, R8, 0xfffffffc, RZ, 0xc0, !PT ;  /* 0xfffffffc08087812 */ /* 0x000fe200078ec0ff */
[----:B------:R-:W0:Y:S01]  /*0f40*/  LDC.64 R12, c[0x0][0x3a0] ;  /* 0x0000e800ff0c7b82 */ /* 0x000e220000000a00 */
[----:B------:R-:W-:Y:S01]  /*0f50*/  BSSY.RELIABLE B0, `(.L_x_250) ;  /* 0x0000070000007945 */ /* 0x000fe20003800100 */
[----:B------:R-:W-:Y:S02]  /*0f60*/  HFMA2 R9, -RZ, RZ, 0, 0 ;  /* 0x00000000ff097431 */ /* 0x000fe400000001ff */
[----:B------:R-:W-:Y:S02]  /*0f70*/  IMAD.SHL.U32 R11, R7, 0x4, RZ ;  /* 0x00000004070b7824 */ /* 0x000fe400078e00ff */
[----:B------:R-:W-:-:S05]  /*0f80*/  IMAD.MOV R8, RZ, RZ, -R8 ;  /* 0x000000ffff087224 */ /* 0x000fca00078e0a08 */
        /* <DEDUP_REMOVED lines=8> */
.L_x_254:
[----:B------:R-:W1:Y:S02]  /*1010*/  LDC.64 R16, c[0x0][0x3a0] ;  /* 0x0000e800ff107b82 */ /* 0x000e640000000a00 */
[----:B-1----:R-:W-:-:S03]  /*1020*/  IMAD.WIDE R22, R10, 0x4, R16 ;  /* 0x000000040a167825 */ /* 0x002fc600078e0210 */
[----:B------:R-:W-:Y:S02]  /*1030*/  IADD3 R26, P1, PT, R11, R22, RZ ;  /* 0x000000160b1a7210 */ /* 0x000fe40007f3e0ff */
[----:B------:R1:W2:Y:S03]  /*1040*/  LDG.E R20, desc[UR8][R22.64] ;  /* 0x0000000816147981 */ /* 0x0002a6000c1e1900 */
[----:B------:R-:W-:-:S05]  /*1050*/  IMAD.X R27, RZ, RZ, R23, P1 ;  /* 0x000000ffff1b7224 */ /* 0x000fca00008e0617 */
[----:B------:R-:W2:Y:S01]  /*1060*/  LDG.E R19, desc[UR8][R26.64] ;  /* 0x000000081a137981 */ /* 0x000ea2000c1e1900 */
[C---:B------:R-:W-:Y:S01]  /*1070*/  IMAD.IADD R10, R11.reuse, 0x1, R10 ;  /* 0x000000010b0a7824 */ /* 0x040fe200078e020a */
[----:B------:R-:W-:-:S03]  /*1080*/  IADD3 R28, P1, PT, R11, R26, RZ ;  /* 0x0000001a0b1c7210 */ /* 0x000fc60007f3e0ff */
[----:B-1----:R-:W-:-:S04]  /*1090*/  IMAD.WIDE R22, R10, 0x4, R16 ;  /* 0x000000040a167825 */ /* 0x002fc800078e0210 */
[----:B------:R-:W-:Y:S01]  /*10a0*/  IMAD.X R29, RZ, RZ, R27, P1 ;  /* 0x000000ffff1d7224 */ /* 0x000fe200008e061b */
[C---:B------:R-:W-:Y:S02]  /*10b0*/  IADD3 R18, P1, PT, R11.reuse, R28, RZ ;  /* 0x0000001c0b127210 */ /* 0x040fe40007f3e0ff */
[----:B------:R-:W-:-:S05]  /*10c0*/  IADD3 R24, P2, PT, R11, R22, RZ ;  /* 0x000000160b187210 */ /* 0x000fca0007f5e0ff */
[----:B------:R-:W-:Y:S01]  /*10d0*/  IMAD.X R25, RZ, RZ, R23, P2 ;  /* 0x000000ffff197224 */ /* 0x000fe200010e0617 */
[----:B--2---:R-:W-:Y:S01]  /*10e0*/  IADD3 R20, PT, PT, R19, R20, R9 ;  /* 0x0000001413147210 */ /* 0x004fe20007ffe009 */
[----:B------:R-:W-:Y:S01]  /*10f0*/  IMAD.X R19, RZ, RZ, R29, P1 ;  /* 0x000000ffff137224 */ /* 0x000fe200008e061d */
[C---:B------:R-:W-:Y:S01]  /*1100*/  IADD3 R26, P1, PT, R11.reuse, R24, RZ ;  /* 0x000000180b1a7210 */ /* 0x040fe20007f3e0ff */
[----:B------:R-:W2:Y:S04]  /*1110*/  LDG.E R29, desc[UR8][R28.64] ;  /* 0x000000081c1d7981 */ /* 0x000ea8000c1e1900 */
[----:B------:R-:W-:Y:S01]  /*1120*/  IMAD.X R27, RZ, RZ, R25, P1 ;  /* 0x000000ffff1b7224 */ /* 0x000fe200008e0619 */
[----:B------:R-:W3:Y:S04]  /*1130*/  LDG.E R9, desc[UR8][R22.64] ;  /* 0x0000000816097981 */ /* 0x000ee8000c1e1900 */
[----:B------:R-:W3:Y:S04]  /*1140*/  LDG.E R24, desc[UR8][R24.64] ;  /* 0x0000000818187981 */ /* 0x000ee8000c1e1900 */
[----:B------:R1:W2:Y:S02]  /*1150*/  LDG.E R28, desc[UR8][R18.64] ;  /* 0x00000008121c7981 */ /* 0x0002a4000c1e1900 */
[----:B-1----:R-:W-:-:S02]  /*1160*/  IADD3 R18, P1, PT, R11, R26, RZ ;  /* 0x0000001a0b127210 */ /* 0x002fc40007f3e0ff */
[----:B------:R-:W4:Y:S03]  /*1170*/  LDG.E R26, desc[UR8][R26.64] ;  /* 0x000000081a1a7981 */ /* 0x000f26000c1e1900 */
[----:B------:R-:W-:-:S06]  /*1180*/  IMAD.X R19, RZ, RZ, R27, P1 ;  /* 0x000000ffff137224 */ /* 0x000fcc00008e061b */
[----:B------:R-:W4:Y:S01]  /*1190*/  LDG.E R19, desc[UR8][R18.64] ;  /* 0x0000000812137981 */ /* 0x000f22000c1e1900 */
[----:B------:R-:W-:-:S04]  /*11a0*/  IMAD.IADD R10, R11, 0x1, R10 ;  /* 0x000000010b0a7824 */ /* 0x000fc800078e020a */
[----:B------:R-:W-:-:S04]  /*11b0*/  IMAD.WIDE R22, R10, 0x4, R16 ;  /* 0x000000040a167825 */ /* 0x000fc800078e0210 */
[C---:B------:R-:W-:Y:S01]  /*11c0*/  IMAD.IADD R10, R11.reuse, 0x1, R10 ;  /* 0x000000010b0a7824 */ /* 0x040fe200078e020a */
[----:B--2---:R-:W-:Y:S02]  /*11d0*/  IADD3 R20, PT, PT, R28, R29, R20 ;  /* 0x0000001d1c147210 */ /* 0x004fe40007ffe014 */
[C---:B------:R-:W-:Y:S02]  /*11e0*/  IADD3 R28, P1, PT, R11.reuse, R22, RZ ;  /* 0x000000160b1c7210 */ /* 0x040fe40007f3e0ff */
[----:B---3--:R-:W-:Y:S02]  /*11f0*/  IADD3 R20, PT, PT, R24, R9, R20 ;  /* 0x0000000918147210 */ /* 0x008fe40007ffe014 */
[----:B------:R1:W2:Y:S01]  /*1200*/  LDG.E R9, desc[UR8][R22.64] ;  /* 0x0000000816097981 */ /* 0x0002a2000c1e1900 */
[----:B------:R-:W-:Y:S01]  /*1210*/  IMAD.X R29, RZ, RZ, R23, P1 ;  /* 0x000000ffff1d7224 */ /* 0x000fe200008e0617 */
[----:B------:R-:W-:-:S04]  /*1220*/  IADD3 R24, P1, PT, R11, R28, RZ ;  /* 0x0000001c0b187210 */ /* 0x000fc80007f3e0ff */
[----:B------:R-:W2:Y:S01]  /*1230*/  LDG.E R28, desc[UR8][R28.64] ;  /* 0x000000081c1c7981 */ /* 0x000ea2000c1e1900 */
[----:B------:R-:W-:Y:S01]  /*1240*/  IMAD.X R25, RZ, RZ, R29, P1 ;  /* 0x000000ffff197224 */ /* 0x000fe200008e061d */
[----:B----4-:R-:W-:Y:S01]  /*1250*/  IADD3 R20, PT, PT, R19, R26, R20 ;  /* 0x0000001a13147210 */ /* 0x010fe20007ffe014 */
[----:B------:R-:W-:Y:S01]  /*1260*/  IMAD.WIDE R18, R10, 0x4, R16 ;  /* 0x000000040a127825 */ /* 0x000fe200078e0210 */
[C---:B------:R-:W-:Y:S02]  /*1270*/  IADD3 R16, P1, PT, R11.reuse, R24, RZ ;  /* 0x000000180b107210 */ /* 0x040fe40007f3e0ff */
[----:B------:R-:W3:Y:S01]  /*1280*/  LDG.E R24, desc[UR8][R24.64] ;  /* 0x0000000818187981 */ /* 0x000ee2000c1e1900 */
[C---:B------:R-:W-:Y:S02]  /*1290*/  IADD3 R26, P2, PT, R11.reuse, R18, RZ ;  /* 0x000000120b1a7210 */ /* 0x040fe40007f5e0ff */
[----:B------:R-:W-:Y:S01]  /*12a0*/  IMAD.X R17, RZ, RZ, R25, P1 ;  /* 0x000000ffff117224 */ /* 0x000fe200008e0619 */
[----:B------:R-:W4:Y:S01]  /*12b0*/  LDG.E R18, desc[UR8][R18.64] ;  /* 0x0000000812127981 */ /* 0x000f22000c1e1900 */
[----:B-1----:R-:W-:Y:S01]  /*12c0*/  IADD3 R22, P1, PT, R11, R26, RZ ;  /* 0x0000001a0b167210 */ /* 0x002fe20007f3e0ff */
[----:B------:R-:W-:-:S05]  /*12d0*/  IMAD.X R27, RZ, RZ, R19, P2 ;  /* 0x000000ffff1b7224 */ /* 0x000fca00010e0613 */
[----:B------:R-:W-:Y:S01]  /*12e0*/  IADD3.X R23, PT, PT, RZ, R27, RZ, P1, !PT ;  /* 0x0000001bff177210 */ /* 0x000fe20000ffe4ff */
[----:B------:R-:W4:Y:S04]  /*12f0*/  LDG.E R26, desc[UR8][R26.64] ;  /* 0x000000081a1a7981 */ /* 0x000f28000c1e1900 */
[----:B------:R1:W3:Y:S02]  /*1300*/  LDG.E R19, desc[UR8][R16.64] ;  /* 0x0000000810137981 */ /* 0x0002e4000c1e1900 */
[----:B-1----:R-:W-:Y:S02]  /*1310*/  IADD3 R16, P1, PT, R11, R22, RZ ;  /* 0x000000160b107210 */ /* 0x002fe40007f3e0ff */
[----:B------:R-:W4:Y:S03]  /*1320*/  LDG.E R22, desc[UR8][R22.64] ;  /* 0x0000000816167981 */ /* 0x000f26000c1e1900 */
[----:B------:R-:W-:-:S05]  /*1330*/  IMAD.X R17, RZ, RZ, R23, P1 ;  /* 0x000000ffff117224 */ /* 0x000fca00008e0617 */
[----:B------:R-:W4:Y:S01]  /*1340*/  LDG.E R29, desc[UR8][R16.64] ;  /* 0x00000008101d7981 */ /* 0x000f22000c1e1900 */
[----:B------:R-:W-:-:S05]  /*1350*/  VIADD R8, R8, 0x10 ;  /* 0x0000001008087836 */ /* 0x000fca0000000000 */
[----:B------:R-:W-:Y:S01]  /*1360*/  ISETP.GE.AND P1, PT, R8, -0xc, PT ;  /* 0xfffffff40800780c */ /* 0x000fe20003f26270 */
[----:B------:R-:W-:Y:S01]  /*1370*/  IMAD.IADD R10, R11, 0x1, R10 ;  /* 0x000000010b0a7824 */ /* 0x000fe200078e020a */
[----:B--2---:R-:W-:-:S04]  /*1380*/  IADD3 R9, PT, PT, R28, R9, R20 ;  /* 0x000000091c097210 */ /* 0x004fc80007ffe014 */
[----:B---3--:R-:W-:-:S04]  /*1390*/  IADD3 R9, PT, PT, R19, R24, R9 ;  /* 0x0000001813097210 */ /* 0x008fc80007ffe009 */
[----:B----4-:R-:W-:-:S04]  /*13a0*/  IADD3 R9, PT, PT, R26, R18, R9 ;  /* 0x000000121a097210 */ /* 0x010fc80007ffe009 */
[----:B------:R-:W-:Y:S01]  /*13b0*/  IADD3 R9, PT, PT, R29, R22, R9 ;  /* 0x000000161d097210 */ /* 0x000fe20007ffe009 */
[----:B------:R-:W-:Y:S06]  /*13c0*/  @!P1 BRA `(.L_x_254) ;  /* 0xfffffffc00109947 */ /* 0x000fec000383ffff */
.L_x_253:
[----:B------:R-:W-:Y:S05]  /*13d0*/  BSYNC.RECONVERGENT B3 ;  /* 0x0000000000037941 */ /* 0x000fea0003800200 */
.L_x_252:
[----:B------:R-:W-:Y:S01]  /*13e0*/  IMAD.MOV R16, RZ, RZ, -R8 ;  /* 0x000000ffff107224 */ /* 0x000fe200078e0a08 */
[----:B------:R-:W-:Y:S04]  /*13f0*/  BSSY.RECONVERGENT B3, `(.L_x_255) ;  /* 0x0000022000037945 */ /* 0x000fe80003800200 */
[----:B------:R-:W-:-:S13]  /*1400*/  ISETP.GT.AND P1, PT, R16, 0x4, PT ;  /* 0x000000041000780c */ /* 0x000fda0003f24270 */
[----:B------:R-:W-:Y:S05]  /*1410*/  @!P1 BRA `(.L_x_256) ;  /* 0x00000000007c9947 */ /* 0x000fea0003800000 */
[----:B------:R-:W1:Y:S02]  /*1420*/  LDC.64 R16, c[0x0][0x3a0] ;  /* 0x0000e800ff107b82 */ /* 0x000e640000000a00 */
[----:B-1----:R-:W-:-:S04]  /*1430*/  IMAD.WIDE R26, R10, 0x4, R16 ;  /* 0x000000040a1a7825 */ /* 0x002fc800078e0210 */
[----:B------:R-:W-:Y:S01]  /*1440*/  IMAD.IADD R10, R10, 0x1, R11 ;  /* 0x000000010a0a7824 */ /* 0x000fe200078e020b */
[----:B------:R-:W-:-:S05]  /*1450*/  IADD3 R28, P0, PT, R11, R26, RZ ;  /* 0x0000001a0b1c7210 */ /* 0x000fca0007f1e0ff */
[----:B------:R-:W-:Y:S01]  /*1460*/  IMAD.X R29, RZ, RZ, R27, P0 ;  /* 0x000000ffff1d7224 */ /* 0x000fe200000e061b */
[C---:B------:R-:W-:Y:S01]  /*1470*/  IADD3 R24, P0, PT, R11.reuse, R28, RZ ;  /* 0x0000001c0b187210 */ /* 0x040fe20007f1e0ff */
[----:B------:R-:W-:Y:S01]  /*1480*/  IMAD.WIDE R16, R10, 0x4, R16 ;  /* 0x000000040a107825 */ /* 0x000fe200078e0210 */
[----:B------:R-:W2:Y:S03]  /*1490*/  LDG.E R27, desc[UR8][R26.64] ;  /* 0x000000081a1b7981 */ /* 0x000ea6000c1e1900 */
[----:B------:R-:W-:Y:S01]  /*14a0*/  IMAD.X R25, RZ, RZ, R29, P0 ;  /* 0x000000ffff197224 */ /* 0x000fe200000e061d */
[C---:B------:R-:W-:Y:S02]  /*14b0*/  IADD3 R18, P0, PT, R11.reuse, R24, RZ ;  /* 0x000000180b127210 */ /* 0x040fe40007f1e0ff */
[----:B------:R-:W-:Y:S02]  /*14c0*/  IADD3 R22, P1, PT, R11, R16, RZ ;  /* 0x000000100b167210 */ /* 0x000fe40007f3e0ff */
[----:B------:R1:W3:Y:S01]  /*14d0*/  LDG.E R20, desc[UR8][R24.64] ;  /* 0x0000000818147981 */ /* 0x0002e2000c1e1900 */
[----:B------:R-:W-:-:S02]  /*14e0*/  IMAD.X R19, RZ, RZ, R25, P0 ;  /* 0x000000ffff137224 */ /* 0x000fc400000e0619 */
[----:B------:R-:W-:Y:S01]  /*14f0*/  IMAD.X R23, RZ, RZ, R17, P1 ;  /* 0x000000ffff177224 */ /* 0x000fe200008e0611 */
[----:B------:R4:W2:Y:S04]  /*1500*/  LDG.E R26, desc[UR8][R28.64] ;  /* 0x000000081c1a7981 */ /* 0x0008a8000c1e1900 */
[----:B------:R-:W3:Y:S01]  /*1510*/  LDG.E R19, desc[UR8][R18.64] ;  /* 0x0000000812137981 */ /* 0x000ee2000c1e1900 */
[----:B-1----:R-:W-:-:S03]  /*1520*/  IADD3 R24, P0, PT, R11, R22, RZ ;  /* 0x000000160b187210 */ /* 0x002fc60007f1e0ff */
[----:B------:R-:W3:Y:S02]  /*1530*/  LDG.E R16, desc[UR8][R16.64] ;  /* 0x0000000810107981 */ /* 0x000ee4000c1e1900 */
[----:B------:R-:W-:Y:S01]  /*1540*/  IMAD.X R25, RZ, RZ, R23, P0 ;  /* 0x000000ffff197224 */ /* 0x000fe200000e0617 */
[----:B----4-:R-:W-:Y:S01]  /*1550*/  IADD3 R28, P0, PT, R11, R24, RZ ;  /* 0x000000180b1c7210 */ /* 0x010fe20007f1e0ff */
[----:B------:R-:W4:Y:S04]  /*1560*/  LDG.E R22, desc[UR8][R22.64] ;  /* 0x0000000816167981 */ /* 0x000f28000c1e1900 */
[----:B------:R-:W-:Y:S01]  /*1570*/  IMAD.X R29, RZ, RZ, R25, P0 ;  /* 0x000000ffff1d7224 */ /* 0x000fe200000e0619 */
[----:B------:R-:W4:Y:S04]  /*1580*/  LDG.E R24, desc[UR8][R24.64] ;  /* 0x0000000818187981 */ /* 0x000f28000c1e1900 */
[----:B------:R-:W4:Y:S01]  /*1590*/  LDG.E R28, desc[UR8][R28.64] ;  /* 0x000000081c1c7981 */ /* 0x000f22000c1e1900 */
[----:B------:R-:W-:Y:S01]  /*15a0*/  PLOP3.LUT P0, PT, PT, PT, PT, 0x8, 0x80 ;  /* 0x000000000080781c */ /* 0x000fe20003f0e170 */
[----:B------:R-:W-:-:S02]  /*15b0*/  VIADD R8, R8, 0x8 ;  /* 0x0000000808087836 */ /* 0x000fc40000000000 */
[----:B------:R-:W-:Y:S01]  /*15c0*/  IMAD.IADD R10, R11, 0x1, R10 ;  /* 0x000000010b0a7824 */ /* 0x000fe200078e020a */
[----:B--2---:R-:W-:-:S04]  /*15d0*/  IADD3 R26, PT, PT, R26, R27, R9 ;  /* 0x0000001b1a1a7210 */ /* 0x004fc80007ffe009 */
[----:B---3--:R-:W-:-:S04]  /*15e0*/  IADD3 R9, PT, PT, R19, R20, R26 ;  /* 0x0000001413097210 */ /* 0x008fc80007ffe01a */
[----:B----4-:R-:W-:-:S04]  /*15f0*/  IADD3 R9, PT, PT, R22, R16, R9 ;  /* 0x0000001016097210 */ /* 0x010fc80007ffe009 */
[----:B------:R-:W-:-:S07]  /*1600*/  IADD3 R9, PT, PT, R28, R24, R9 ;  /* 0x000000181c097210 */ /* 0x000fce0007ffe009 */
.L_x_256:
[----:B------:R-:W-:Y:S05]  /*1610*/  BSYNC.RECONVERGENT B3 ;  /* 0x0000000000037941 */ /* 0x000fea0003800200 */
.L_x_255:
[----:B------:R-:W-:-:S13]  /*1620*/  ISETP.NE.OR P0, PT, R8, RZ, P0 ;  /* 0x000000ff0800720c */ /* 0x000fda0000705670 */
[----:B------:R-:W-:Y:S05]  /*1630*/  @!P0 BREAK.RELIABLE B0 ;  /* 0x0000000000008942 */ /* 0x000fea0003800100 */
[----:B------:R-:W-:Y:S05]  /*1640*/  @!P0 BRA `(.L_x_249) ;  /* 0x0000000000488947 */ /* 0x000fea0003800000 */
.L_x_251:
[----:B------:R-:W-:Y:S05]  /*1650*/  BSYNC.RELIABLE B0 ;  /* 0x0000000000007941 */ /* 0x000fea0003800100 */
.L_x_250:
[----:B0-----:R-:W-:-:S03]  /*1660*/  IMAD.WIDE R24, R10, 0x4, R12 ;  /* 0x000000040a187825 */ /* 0x001fc600078e020c */
[----:B------:R-:W-:-:S03]  /*1670*/  IADD3 R22, P0, PT, R11, R24, RZ ;  /* 0x000000180b167210 */ /* 0x000fc60007f1e0ff */
[----:B------:R-:W2:Y:S02]  /*1680*/  LDG.E R24, desc[UR8][R24.64] ;  /* 0x0000000818187981 */ /* 0x000ea4000c1e1900 */
[----:B------:R-:W-:Y:S01]  /*1690*/  IMAD.X R23, RZ, RZ, R25, P0 ;  /* 0x000000ffff177224 */ /* 0x000fe200000e0619 */
[----:B------:R-:W-:-:S04]  /*16a0*/  IADD3 R18, P0, PT, R11, R22, RZ ;  /* 0x000000160b127210 */ /* 0x000fc80007f1e0ff */
[----:B------:R-:W-:Y:S01]  /*16b0*/  IADD3.X R19, PT, PT, RZ, R23, RZ, P0, !PT ;  /* 0x00000017ff137210 */ /* 0x000fe200007fe4ff */
[----:B------:R-:W2:Y:S01]  /*16c0*/  LDG.E R22, desc[UR8][R22.64] ;  /* 0x0000000816167981 */ /* 0x000ea2000c1e1900 */
[----:B------:R-:W-:-:S03]  /*16d0*/  IADD3 R16, P0, PT, R11, R18, RZ ;  /* 0x000000120b107210 */ /* 0x000fc60007f1e0ff */
[----:B------:R-:W3:Y:S02]  /*16e0*/  LDG.E R18, desc[UR8][R18.64] ;  /* 0x0000000812127981 */ /* 0x000ee4000c1e1900 */
        /* <DEDUP_REMOVED lines=8> */
.L_x_249:
[----:B------:R-:W-:Y:S05]  /*1770*/  BSYNC.RECONVERGENT B1 ;  /* 0x0000000000017941 */ /* 0x000fea0003800200 */
.L_x_248:
[----:B------:R-:W-:-:S13]  /*1780*/  ISETP.NE.AND P0, PT, R6, RZ, PT ;  /* 0x000000ff0600720c */ /* 0x000fda0003f05270 */
[----:B------:R-:W-:Y:S05]  /*1790*/  @!P0 BRA `(.L_x_247) ;  /* 0x0000000000248947 */ /* 0x000fea0003800000 */
[----:B0-----:R-:W0:Y:S01]  /*17a0*/  LDC.64 R12, c[0x0][0x3a0] ;  /* 0x0000e800ff0c7b82 */ /* 0x001e220000000a00 */
[----:B------:R-:W-:-:S07]  /*17b0*/  IMAD.MOV R6, RZ, RZ, -R6 ;  /* 0x000000ffff067224 */ /* 0x000fce00078e0a06 */
.L_x_257:
[----:B0-----:R-:W-:-:S06]  /*17c0*/  IMAD.WIDE R16, R10, 0x4, R12 ;  /* 0x000000040a107825 */ /* 0x001fcc00078e020c */
[----:B------:R-:W2:Y:S01]  /*17d0*/  LDG.E R16, desc[UR8][R16.64] ;  /* 0x0000000810107981 */ /* 0x000ea2000c1e1900 */
[----:B------:R-:W-:Y:S02]  /*17e0*/  VIADD R6, R6, 0x1 ;  /* 0x0000000106067836 */ /* 0x000fe40000000000 */
[----:B------:R-:W-:-:S03]  /*17f0*/  IMAD.IADD R10, R7, 0x1, R10 ;  /* 0x00000001070a7824 */ /* 0x000fc600078e020a */
[----:B------:R-:W-:Y:S01]  /*1800*/  ISETP.NE.AND P0, PT, R6, RZ, PT ;  /* 0x000000ff0600720c */ /* 0x000fe20003f05270 */
[----:B--2---:R-:W-:-:S12]  /*1810*/  IMAD.IADD R9, R16, 0x1, R9 ;  /* 0x0000000110097824 */ /* 0x004fd800078e0209 */
[----:B------:R-:W-:Y:S05]  /*1820*/  @P0 BRA `(.L_x_257) ;  /* 0xfffffffc00e40947 */ /* 0x000fea000383ffff */
.L_x_247:
[----:B------:R-:W-:Y:S05]  /*1830*/  BSYNC.RECONVERGENT B2 ;  /* 0x0000000000027941 */ /* 0x000fea0003800200 */
.L_x_246:
[----:B------:R-:W-:Y:S05]  /*1840*/  WARPSYNC.ALL ;  /* 0x0000000000007948 */ /* 0x000fea0003800000 */
[----:B------:R-:W1:Y:S01]  /*1850*/  S2R R8, SR_LANEID ;  /* 0x0000000000087919 */ /* 0x000e620000000000 */
[----:B------:R-:W2:Y:S01]  /*1860*/  S2UR UR7, SR_CgaCtaId ;  /* 0x00000000000779c3 */ /* 0x000ea20000008800 */
[----:B------:R-:W-:-:S07]  /*1870*/  IMAD.MOV R6, RZ, RZ, -R21 ;  /* 0x000000ffff067224 */ /* 0x000fce00078e0a15 */
[----:B------:R3:W4:Y:S01]  /*1880*/  REDUX.SUM UR11, R9 ;  /* 0x00000000090b73c4 */ /* 0x000722000000c000 */
[----:B------:R-:W-:Y:S01]  /*1890*/  VOTEU.ANY UR4, UPT, PT ;  /* 0x0000000000047886 */ /* 0x000fe200038e0100 */
[----:B------:R-:W-:Y:S01]  /*18a0*/  UMOV UR6, 0x400 ;  /* 0x0000040000067882 */ /* 0x000fe20000000000 */
[----:B------:R-:W-:Y:S01]  /*18b0*/  UFLO.U32 UR4, UR4 ;  /* 0x00000004000472bd */ /* 0x000fe200080e0000 */
[----:B------:R-:W-:Y:S01]  /*18c0*/  BSSY.RECONVERGENT B0, `(.L_x_258) ;  /* 0x0000122000007945 */ /* 0x000fe20003800200 */
[----:B------:R-:W-:-:S03]  /*18d0*/  UIADD3 UR5, UPT, UPT, UR6, 0x8, URZ ;  /* 0x0000000806057890 */ /* 0x000fc6000fffe0ff */
[----:B------:R-:W0:Y:S01]  /*18e0*/  REDUX.SUM UR12, R21 ;  /* 0x00000000150c73c4 */ /* 0x000e22000000c000 */
[----:B---3-5:R-:W-:-:S07]  /*18f0*/  IMAD.IADD R9, R2, 0x1, -R5 ;  /* 0x0000000102097824 */ /* 0x028fce00078e0a05 */
[----:B------:R4:W3:Y:S01]  /*1900*/  REDUX.SUM UR13, R6 ;  /* 0x00000000060d73c4 */ /* 0x0008e2000000c000 */
[----:B--2---:R-:W-:Y:S02]  /*1910*/  ULEA UR10, UR7, UR6, 0x18 ;  /* 0x00000006070a7291 */ /* 0x004fe4000f8ec0ff */
[----:B------:R-:W-:Y:S01]  /*1920*/  ULEA UR5, UR7, UR5, 0x18 ;  /* 0x0000000507057291 */ /* 0x000fe2000f8ec0ff */
[----:B----4-:R-:W-:Y:S01]  /*1930*/  IMAD.U32 R6, RZ, RZ, UR11 ;  /* 0x0000000bff067e24 */ /* 0x010fe2000f8e00ff */
[----:B-1----:R-:W-:Y:S01]  /*1940*/  ISETP.EQ.U32.AND P0, PT, R8, UR4, PT ;  /* 0x0000000408007c0c */ /* 0x002fe2000bf02070 */
[----:B------:R-:W-:Y:S02]  /*1950*/  UIADD3 UR4, UPT, UPT, UR6, 0x4, URZ ;  /* 0x0000000406047890 */ /* 0x000fe4000fffe0ff */
[----:B------:R-:W-:Y:S01]  /*1960*/  UIADD3 UR6, UPT, UPT, UR6, 0xc, URZ ;  /* 0x0000000c06067890 */ /* 0x000fe2000fffe0ff */
[----:B0-----:R-:W-:Y:S01]  /*1970*/  IMAD.U32 R8, RZ, RZ, UR12 ;  /* 0x0000000cff087e24 */ /* 0x001fe2000f8e00ff */
[----:B------:R-:W-:-:S02]  /*1980*/  ULEA UR4, UR7, UR4, 0x18 ;  /* 0x0000000407047291 */ /* 0x000fc4000f8ec0ff */
[----:B------:R-:W-:Y:S01]  /*1990*/  ULEA UR6, UR7, UR6, 0x18 ;  /* 0x0000000607067291 */ /* 0x000fe2000f8ec0ff */
[----:B---3--:R-:W-:-:S05]  /*19a0*/  IMAD.U32 R10, RZ, RZ, UR13 ;  /* 0x0000000dff0a7e24 */ /* 0x008fca000f8e00ff */
[----:B------:R0:W-:Y:S04]  /*19b0*/  @P0 ATOMS.ADD RZ, [UR10], R6 ;  /* 0x00000006ffff098c */ /* 0x0001e8000800000a */
[----:B------:R0:W-:Y:S04]  /*19c0*/  @P0 ATOMS.ADD RZ, [UR4], R8 ;  /* 0x00000008ffff098c */ /* 0x0001e80008000004 */
[----:B------:R0:W-:Y:S04]  /*19d0*/  @P0 ATOMS.ADD RZ, [UR5], R6 ;  /* 0x00000006ffff098c */ /* 0x0001e80008000005 */
[----:B------:R0:W-:Y:S01]  /*19e0*/  @P0 ATOMS.ADD RZ, [UR6], R10 ;  /* 0x0000000affff098c */ /* 0x0001e20008000006 */
[----:B------:R-:W-:Y:S01]  /*19f0*/  BAR.SYNC.DEFER_BLOCKING 0x0 ;  /* 0x0000000000007b1d */ /* 0x000fe20000010000 */
[----:B------:R-:W-:-:S13]  /*1a00*/  ISETP.GE.AND P0, PT, R0, R9, PT ;  /* 0x000000090000720c */ /* 0x000fda0003f06270 */
[----:B0-----:R-:W-:Y:S05]  /*1a10*/  @P0 BRA `(.L_x_259) ;  /* 0x0000001000300947 */ /* 0x001fea0003800000 */
[----:B------:R-:W0:Y:S01]  /*1a20*/  I2F.U32.RP R8, R7 ;  /* 0x0000000700087306 */ /* 0x000e220000209000 */
[----:B------:R-:W-:Y:S01]  /*1a30*/  IADD3 R2, PT, PT, R0, R7, RZ ;  /* 0x0000000700027210 */ /* 0x000fe20007ffe0ff */
[----:B------:R-:W-:Y:S01]  /*1a40*/  BSSY.RECONVERGENT B1, `(.L_x_260) ;  /* 0x0000051000017945 */ /* 0x000fe20003800200 */
[----:B------:R-:W-:Y:S02]  /*1a50*/  ISETP.NE.U32.AND P2, PT, R7, RZ, PT ;  /* 0x000000ff0700720c */ /* 0x000fe40003f45070 */
[----:B------:R-:W-:Y:S02]  /*1a60*/  ISETP.GE.U32.AND P0, PT, R2, R9, PT ;  /* 0x000000090200720c */ /* 0x000fe40003f06070 */
[----:B------:R-:W-:Y:S01]  /*1a70*/  VIMNMX.U32 R13, PT, PT, R9, R2, !PT ;  /* 0x00000002090d7248 */ /* 0x000fe20007fe0000 */
[----:B0-----:R-:W0:Y:S02]  /*1a80*/  MUFU.RCP R8, R8 ;  /* 0x0000000800087308 */ /* 0x001e240000001000 */
[----:B0-----:R-:W-:-:S06]  /*1a90*/  VIADD R10, R8, 0xffffffe ;  /* 0x0ffffffe080a7836 */ /* 0x001fcc0000000000 */
[----:B------:R0:W1:Y:S02]  /*1aa0*/  F2I.FTZ.U32.TRUNC.NTZ R11, R10 ;  /* 0x0000000a000b7305 */ /* 0x000064000021f000 */
[----:B0-----:R-:W-:Y:S02]  /*1ab0*/  IMAD.MOV.U32 R10, RZ, RZ, RZ ;  /* 0x000000ffff0a7224 */ /* 0x001fe400078e00ff */
[----:B-1----:R-:W-:-:S04]  /*1ac0*/  IMAD.MOV R6, RZ, RZ, -R11 ;  /* 0x000000ffff067224 */ /* 0x002fc800078e0a0b */
[----:B------:R-:W-:Y:S01]  /*1ad0*/  IMAD R17, R6, R7, RZ ;  /* 0x0000000706117224 */ /* 0x000fe200078e02ff */
[----:B------:R-:W-:-:S03]  /*1ae0*/  SEL R6, RZ, 0x1, P0 ;  /* 0x00000001ff067807 */ /* 0x000fc60000000000 */
[----:B------:R-:W-:Y:S01]  /*1af0*/  IMAD.HI.U32 R11, R11, R17, R10 ;  /* 0x000000110b0b7227 */ /* 0x000fe200078e000a */
[----:B------:R-:W-:-:S05]  /*1b00*/  IADD3 R2, PT, PT, R13, -R2, -R6 ;  /* 0x800000020d027210 */ /* 0x000fca0007ffe806 */
[----:B------:R-:W-:-:S04]  /*1b10*/  IMAD.HI.U32 R11, R11, R2, RZ ;  /* 0x000000020b0b7227 */ /* 0x000fc800078e00ff */
[----:B------:R-:W-:-:S04]  /*1b20*/  IMAD.MOV R8, RZ, RZ, -R11 ;  /* 0x000000ffff087224 */ /* 0x000fc800078e0a0b */
[----:B------:R-:W-:-:S05]  /*1b30*/  IMAD R2, R7, R8, R2 ;  /* 0x0000000807027224 */ /* 0x000fca00078e0202 */
[----:B------:R-:W-:-:S13]  /*1b40*/  ISETP.GE.U32.AND P0, PT, R2, R7, PT ;  /* 0x000000070200720c */ /* 0x000fda0003f06070 */
[----:B------:R-:W-:Y:S02]  /*1b50*/  @P0 IMAD.IADD R2, R2, 0x1, -R7 ;  /* 0x0000000102020824 */ /* 0x000fe400078e0a07 */
[----:B------:R-:W-:-:S03]  /*1b60*/  @P0 VIADD R11, R11, 0x1 ;  /* 0x000000010b0b0836 */ /* 0x000fc60000000000 */
[----:B------:R-:W-:-:S13]  /*1b70*/  ISETP.GE.U32.AND P1, PT, R2, R7, PT ;  /* 0x000000070200720c */ /* 0x000fda0003f26070 */
[----:B------:R-:W-:Y:S01]  /*1b80*/  @P1 VIADD R11, R11, 0x1 ;  /* 0x000000010b0b1836 */ /* 0x000fe20000000000 */
[----:B------:R-:W-:-:S05]  /*1b90*/  @!P2 LOP3.LUT R11, RZ, R7, RZ, 0x33, !PT ;  /* 0x00000007ff0ba212 */ /* 0x000fca00078e33ff */
[----:B------:R-:W-:-:S05]  /*1ba0*/  IMAD.IADD R6, R6, 0x1, R11 ;  /* 0x0000000106067824 */ /* 0x000fca00078e020b */
[----:B------:R-:W-:-:S04]  /*1bb0*/  LOP3.LUT R2, R6, 0x3, RZ, 0xc0, !PT ;  /* 0x0000000306027812 */ /* 0x000fc800078ec0ff */
[----:B------:R-:W-:Y:S01]  /*1bc0*/  ISETP.NE.AND P0, PT, R2, 0x3, PT ;  /* 0x000000030200780c */ /* 0x000fe20003f05270 */
[----:B------:R-:W-:-:S12]  /*1bd0*/  IMAD.MOV.U32 R2, RZ, RZ, R0 ;  /* 0x000000ffff027224 */ /* 0x000fd800078e0000 */
[----:B------:R-:W-:Y:S05]  /*1be0*/  @!P0 BRA `(.L_x_261) ;  /* 0x0000000000d88947 */ /* 0x000fea0003800000 */
[----:B------:R-:W0:Y:S01]  /*1bf0*/  LDC.64 R12, c[0x0][0x390] ;  /* 0x0000e400ff0c7b82 */ /* 0x000e220000000a00 */
[----:B------:R-:W-:Y:S02]  /*1c00*/  VIADD R2, R6, 0x1 ;  /* 0x0000000106027836 */ /* 0x000fe40000000000 */
[----:B------:R-:W-:-:S03]  /*1c10*/  IMAD.IADD R8, R5, 0x1, R0 ;  /* 0x0000000105087824 */ /* 0x000fc600078e0200 */
[----:B------:R-:W-:Y:S02]  /*1c20*/  LOP3.LUT R18, R2, 0x3, RZ, 0xc0, !PT ;  /* 0x0000000302127812 */ /* 0x000fe400078ec0ff */
[----:B------:R-:W1:Y:S03]  /*1c30*/  LDC.64 R10, c[0x0][0x388] ;  /* 0x0000e200ff0a7b82 */ /* 0x000e660000000a00 */
[----:B------:R-:W-:Y:S02]  /*1c40*/  IMAD R2, R18, R7, R0 ;  /* 0x0000000712027224 */ /* 0x000fe400078e0200 */
[----:B------:R-:W-:-:S07]  /*1c50*/  IMAD.MOV R18, RZ, RZ, -R18 ;  /* 0x000000ffff127224 */ /* 0x000fce00078e0a12 */
.L_x_265:
[----:B01----:R-:W-:-:S05]  /*1c60*/  IMAD.WIDE R16, R8, 0x4, R10 ;  /* 0x0000000408107825 */ /* 0x003fca00078e020a */
[----:B------:R-:W2:Y:S01]  /*1c70*/  LDG.E R19, desc[UR8][R16.64] ;  /* 0x0000000810137981 */ /* 0x000ea2000c1e1900 */
[----:B------:R-:W-:Y:S01]  /*1c80*/  VIADD R18, R18, 0x1 ;  /* 0x0000000112127836 */ /* 0x000fe20000000000 */
[----:B------:R-:W-:Y:S04]  /*1c90*/  BSSY.RECONVERGENT B2, `(.L_x_262) ;  /* 0x0000029000027945 */ /* 0x000fe80003800200 */
[----:B------:R-:W-:Y:S02]  /*1ca0*/  ISETP.NE.AND P0, PT, R18, RZ, PT ;  /* 0x000000ff1200720c */ /* 0x000fe40003f05270 */
[----:B--2---:R-:W-:-:S13]  /*1cb0*/  ISETP.GE.AND P1, PT, R19, R4, PT ;  /* 0x000000041300720c */ /* 0x004fda0003f26270 */
[----:B------:R-:W-:Y:S05]  /*1cc0*/  @!P1 BRA `(.L_x_263) ;  /* 0x0000000000509947 */ /* 0x000fea0003800000 */
[----:B------:R-:W-:-:S13]  /*1cd0*/  ISETP.GT.AND P1, PT, R19, R4, PT ;  /* 0x000000041300720c */ /* 0x000fda0003f24270 */
[----:B------:R-:W-:Y:S05]  /*1ce0*/  @!P1 BRA `(.L_x_264) ;  /* 0x00000000008c9947 */ /* 0x000fea0003800000 */
[----:B------:R-:W1:Y:S01]  /*1cf0*/  S2R R16, SR_LANEID ;  /* 0x0000000000107919 */ /* 0x000e620000000000 */
[----:B------:R-:W2:Y:S01]  /*1d00*/  S2UR UR5, SR_CgaCtaId ;  /* 0x00000000000579c3 */ /* 0x000ea20000008800 */
[----:B------:R-:W-:Y:S01]  /*1d10*/  VOTEU.ANY UR6, UPT, PT ;  /* 0x0000000000067886 */ /* 0x000fe200038e0100 */
[----:B------:R-:W-:Y:S01]  /*1d20*/  UMOV UR4, 0x400 ;  /* 0x0000040000047882 */ /* 0x000fe20000000000 */
[----:B------:R-:W1:Y:S01]  /*1d30*/  FLO.U32 R21, UR6 ;  /* 0x0000000600157d00 */ /* 0x000e6200080e0000 */
[----:B------:R-:W-:-:S07]  /*1d40*/  UIADD3 UR4, UPT, UPT, UR4, 0xc, URZ ;  /* 0x0000000c04047890 */ /* 0x000fce000fffe0ff */
[----:B------:R-:W3:Y:S01]  /*1d50*/  POPC R20, UR6 ;  /* 0x0000000600147d09 */ /* 0x000ee20008000000 */
[----:B--2---:R-:W-:Y:S01]  /*1d60*/  ULEA UR4, UR5, UR4, 0x18 ;  /* 0x0000000405047291 */ /* 0x004fe2000f8ec0ff */
[----:B-1----:R-:W-:Y:S02]  /*1d70*/  ISETP.EQ.U32.AND P1, PT, R21, R16, PT ;  /* 0x000000101500720c */ /* 0x002fe40003f22070 */
[----:B------:R-:W1:Y:S11]  /*1d80*/  S2R R16, SR_LTMASK ;  /* 0x0000000000107919 */ /* 0x000e760000003900 */
[----:B---3--:R-:W2:Y:S01]  /*1d90*/  @P1 ATOMS.ADD R20, [UR4], R20 ;  /* 0x00000014ff14198c */ /* 0x008ea20008000004 */
[----:B-1----:R-:W-:-:S03]  /*1da0*/  LOP3.LUT R22, R16, UR6, RZ, 0xc0, !PT ;  /* 0x0000000610167c12 */ /* 0x002fc6000f8ec0ff */
[----:B--2---:R-:W1:Y:S03]  /*1db0*/  SHFL.IDX PT, R17, R20, R21, 0x1f ;  /* 0x00001f1514117589 */ /* 0x004e6600000e0000 */
[----:B------:R-:W1:Y:S02]  /*1dc0*/  POPC R22, R22 ;  /* 0x0000001600167309 */ /* 0x000e640000000000 */
[----:B-1----:R-:W-:-:S04]  /*1dd0*/  IMAD.IADD R17, R17, 0x1, R22 ;  /* 0x0000000111117824 */ /* 0x002fc800078e0216 */
[----:B0-----:R-:W-:-:S05]  /*1de0*/  IMAD.WIDE R16, R17, 0x4, R12 ;  /* 0x0000000411107825 */ /* 0x001fca00078e020c */
[----:B------:R1:W-:Y:S01]  /*1df0*/  STG.E desc[UR8][R16.64], R19 ;  /* 0x0000001310007986 */ /* 0x0003e2000c101908 */
[----:B------:R-:W-:Y:S05]  /*1e00*/  BRA `(.L_x_264) ;  /* 0x0000000000447947 */ /* 0x000fea0003800000 */
.L_x_263:
[----:B------:R-:W1:Y:S01]  /*1e10*/  S2R R16, SR_LANEID ;  /* 0x0000000000107919 */ /* 0x000e620000000000 */
[----:B------:R-:W2:Y:S01]  /*1e20*/  S2UR UR5, SR_CgaCtaId ;  /* 0x00000000000579c3 */ /* 0x000ea20000008800 */
[----:B------:R-:W-:Y:S01]  /*1e30*/  VOTEU.ANY UR6, UPT, PT ;  /* 0x0000000000067886 */ /* 0x000fe200038e0100 */
[----:B------:R-:W-:Y:S01]  /*1e40*/  UMOV UR4, 0x400 ;  /* 0x0000040000047882 */ /* 0x000fe20000000000 */
[----:B------:R-:W1:Y:S01]  /*1e50*/  FLO.U32 R21, UR6 ;  /* 0x0000000600157d00 */ /* 0x000e6200080e0000 */
[----:B------:R-:W-:Y:S01]  /*1e60*/  UIADD3 UR4, UPT, UPT, UR4, 0x8, URZ ;  /* 0x0000000804047890 */ /* 0x000fe2000fffe0ff */
[----:B------:R-:W3:Y:S06]  /*1e70*/  S2R R22, SR_LTMASK ;  /* 0x0000000000167919 */ /* 0x000eec0000003900 */
[----:B------:R-:W4:Y:S01]  /*1e80*/  POPC R20, UR6 ;  /* 0x0000000600147d09 */ /* 0x000f220008000000 */
[----:B--2---:R-:W-:Y:S01]  /*1e90*/  ULEA UR4, UR5, UR4, 0x18 ;  /* 0x0000000405047291 */ /* 0x004fe2000f8ec0ff */
[----:B-1----:R-:W-:-:S02]  /*1ea0*/  ISETP.EQ.U32.AND P1, PT, R21, R16, PT ;  /* 0x000000101500720c */ /* 0x002fc40003f22070 */
[----:B---3--:R-:W-:-:S06]  /*1eb0*/  LOP3.LUT R22, R22, UR6, RZ, 0xc0, !PT ;  /* 0x0000000616167c12 */ /* 0x008fcc000f8ec0ff */
[----:B------:R-:W1:Y:S05]  /*1ec0*/  POPC R22, R22 ;  /* 0x0000001600167309 */ /* 0x000e6a0000000000 */
[----:B----4-:R-:W2:Y:S04]  /*1ed0*/  @P1 ATOMS.ADD R20, [UR4], R20 ;  /* 0x00000014ff14198c */ /* 0x010ea80008000004 */
[----:B--2---:R-:W1:Y:S02]  /*1ee0*/  SHFL.IDX PT, R17, R20, R21, 0x1f ;  /* 0x00001f1514117589 */ /* 0x004e6400000e0000 */
[----:B-1----:R-:W-:-:S04]  /*1ef0*/  IMAD.IADD R17, R17, 0x1, R22 ;  /* 0x0000000111117824 */ /* 0x002fc800078e0216 */
[----:B0-----:R-:W-:-:S05]  /*1f00*/  IMAD.WIDE R16, R17, 0x4, R12 ;  /* 0x0000000411107825 */ /* 0x001fca00078e020c */
[----:B------:R0:W-:Y:S02]  /*1f10*/  STG.E desc[UR8][R16.64], R19 ;  /* 0x0000001310007986 */ /* 0x0001e4000c101908 */
.L_x_264:
[----:B------:R-:W-:Y:S05]  /*1f20*/  BSYNC.RECONVERGENT B2 ;  /* 0x0000000000027941 */ /* 0x000fea0003800200 */
.L_x_262:
[----:B------:R-:W-:Y:S01]  /*1f30*/  IADD3 R8, PT, PT, R7, R8, RZ ;  /* 0x0000000807087210 */ /* 0x000fe20007ffe0ff */
[----:B------:R-:W-:Y:S06]  /*1f40*/  @P0 BRA `(.L_x_265) ;  /* 0xfffffffc00440947 */ /* 0x000fec000383ffff */
.L_x_261:
[----:B------:R-:W-:Y:S05]  /*1f50*/  BSYNC.RECONVERGENT B1 ;  /* 0x0000000000017941 */ /* 0x000fea0003800200 */
.L_x_260:
[----:B------:R-:W-:-:S13]  /*1f60*/  ISETP.GE.U32.AND P0, PT, R6, 0x3, PT ;  /* 0x000000030600780c */ /* 0x000fda0003f06070 */
[----:B------:R-:W-:Y:S05]  /*1f70*/  @!P0 BRA `(.L_x_259) ;  /* 0x0000000800d88947 */ /* 0x000fea0003800000 */
[----:B0-----:R-:W0:Y:S01]  /*1f80*/  LDC.64 R12, c[0x0][0x390] ;  /* 0x0000e400ff0c7b82 */ /* 0x001e220000000a00 */
[----:B-1----:R-:W-:-:S07]  /*1f90*/  IMAD.SHL.U32 R19, R7, 0x4, RZ ;  /* 0x0000000407137824 */ /* 0x002fce00078e00ff */
[----:B------:R-:W1:Y:S02]  /*1fa0*/  LDC.64 R10, c[0x0][0x388] ;  /* 0x0000e200ff0a7b82 */ /* 0x000e640000000a00 */
.L_x_278:
[----:B0-2---:R-:W-:-:S04]  /*1fb0*/  IMAD.IADD R17, R5, 0x1, R2 ;  /* 0x0000000105117824 */ /* 0x005fc800078e0202 */
[----:B-1----:R-:W-:-:S05]  /*1fc0*/  IMAD.WIDE R16, R17, 0x4, R10 ;  /* 0x0000000411107825 */ /* 0x002fca00078e020a */
[----:B------:R-:W2:Y:S01]  /*1fd0*/  LDG.E R21, desc[UR8][R16.64] ;  /* 0x0000000810157981 */ /* 0x000ea2000c1e1900 */
[----:B------:R-:W-:Y:S01]  /*1fe0*/  BSSY.RECONVERGENT B1, `(.L_x_266) ;  /* 0x0000028000017945 */ /* 0x000fe20003800200 */
[----:B--2---:R-:W-:-:S13]  /*1ff0*/  ISETP.GE.AND P0, PT, R21, R4, PT ;  /* 0x000000041500720c */ /* 0x004fda0003f06270 */
[----:B------:R-:W-:Y:S05]  /*2000*/  @P0 BRA `(.L_x_267) ;  /* 0x0000000000480947 */ /* 0x000fea0003800000 */
        /* <DEDUP_REMOVED lines=16> */
[----:B------:R2:W-:Y:S01]  /*2110*/  STG.E desc[UR8][R22.64], R21 ;  /* 0x0000001516007986 */ /* 0x0005e2000c101908 */
[----:B------:R-:W-:Y:S05]  /*2120*/  BRA `(.L_x_268) ;  /* 0x00000000004c7947 */ /* 0x000fea0003800000 */
.L_x_267:
[----:B------:R-:W-:-:S13]  /*2130*/  ISETP.GT.AND P0, PT, R21, R4, PT ;  /* 0x000000041500720c */ /* 0x000fda0003f04270 */
[----:B------:R-:W-:Y:S05]  /*2140*/  @!P0 BRA `(.L_x_268) ;  /* 0x0000000000448947 */ /* 0x000fea0003800000 */
        /* <DEDUP_REMOVED lines=17> */
.L_x_268:
[----:B------:R-:W-:Y:S05]  /*2260*/  BSYNC.RECONVERGENT B1 ;  /* 0x0000000000017941 */ /* 0x000fea0003800200 */
.L_x_266:
[----:B------:R-:W-:-:S05]  /*2270*/  IADD3 R16, P0, PT, R19, R16, RZ ;  /* 0x0000001013107210 */ /* 0x000fca0007f1e0ff */
[----:B------:R-:W-:-:S05]  /*2280*/  IMAD.X R17, RZ, RZ, R17, P0 ;  /* 0x000000ffff117224 */ /* 0x000fca00000e0611 */
[----:B-12---:R-:W2:Y:S01]  /*2290*/  LDG.E R21, desc[UR8][R16.64] ;  /* 0x0000000810157981 */ /* 0x006ea2000c1e1900 */
[----:B------:R-:W-:Y:S01]  /*22a0*/  BSSY.RECONVERGENT B1, `(.L_x_269) ;  /* 0x0000028000017945 */ /* 0x000fe20003800200 */
        /* <DEDUP_REMOVED lines=22> */
.L_x_270:
        /* <DEDUP_REMOVED lines=17> */
.L_x_271:
[----:B------:R-:W-:Y:S05]  /*2520*/  BSYNC.RECONVERGENT B1 ;  /* 0x0000000000017941 */ /* 0x000fea0003800200 */
.L_x_269:
[----:B------:R-:W-:-:S05]  /*2530*/  IADD3 R16, P0, PT, R19, R16, RZ ;  /* 0x0000001013107210 */ /* 0x000fca0007f1e0ff */
[----:B------:R-:W-:-:S05]  /*2540*/  IMAD.X R17, RZ, RZ, R17, P0 ;  /* 0x000000ffff117224 */ /* 0x000fca00000e0611 */
[----:B01----:R-:W2:Y:S01]  /*2550*/  LDG.E R21, desc[UR8][R16.64] ;  /* 0x0000000810157981 */ /* 0x003ea2000c1e1900 */
[----:B------:R-:W-:Y:S01]  /*2560*/  BSSY.RECONVERGENT B1, `(.L_x_272) ;  /* 0x0000028000017945 */ /* 0x000fe20003800200 */
[----:B--2---:R-:W-:-:S13]  /*2570*/  ISETP.GE.AND P0, PT, R21, R4, PT ;  /* 0x000000041500720c */ /* 0x004fda0003f06270 */
[----:B------:R-:W-:Y:S05]  /*2580*/  @!P0 BRA `(.L_x_273) ;  /* 0x0000000000508947 */ /* 0x000fea0003800000 */
[----:B------:R-:W-:-:S13]  /*2590*/  ISETP.GT.AND P0, PT, R21, R4, PT ;  /* 0x000000041500720c */ /* 0x000fda0003f04270 */
[----:B------:R-:W-:Y:S05]  /*25a0*/  @!P0 BRA `(.L_x_274) ;  /* 0x00000000008c8947 */ /* 0x000fea0003800000 */
[----:B------:R-:W0:Y:S01]  /*25b0*/  S2R R23, SR_LANEID ;  /* 0x0000000000177919 */ /* 0x000e220000000000 */
[----:B------:R-:W1:Y:S01]  /*25c0*/  S2UR UR5, SR_CgaCtaId ;  /* 0x00000000000579c3 */ /* 0x000e620000008800 */
[----:B------:R-:W-:Y:S01]  /*25d0*/  VOTEU.ANY UR6, UPT, PT ;  /* 0x0000000000067886 */ /* 0x000fe200038e0100 */
[----:B------:R-:W-:Y:S01]  /*25e0*/  UMOV UR4, 0x400 ;  /* 0x0000040000047882 */ /* 0x000fe20000000000 */
[----:B------:R-:W0:Y:S01]  /*25f0*/  FLO.U32 R8, UR6 ;  /* 0x0000000600087d00 */ /* 0x000e2200080e0000 */
[----:B------:R-:W-:Y:S01]  /*2600*/  UIADD3 UR4, UPT, UPT, UR4, 0xc, URZ ;  /* 0x0000000c04047890 */ /* 0x000fe2000fffe0ff */
[----:B------:R-:W2:Y:S06]  /*2610*/  S2R R18, SR_LTMASK ;  /* 0x0000000000127919 */ /* 0x000eac0000003900 */
[----:B------:R-:W3:Y:S01]  /*2620*/  POPC R6, UR6 ;  /* 0x0000000600067d09 */ /* 0x000ee20008000000 */
[----:B-1----:R-:W-:Y:S01]  /*2630*/  ULEA UR4, UR5, UR4, 0x18 ;  /* 0x0000000405047291 */ /* 0x002fe2000f8ec0ff */
[----:B0-----:R-:W-:-:S02]  /*2640*/  ISETP.EQ.U32.AND P0, PT, R8, R23, PT ;  /* 0x000000170800720c */ /* 0x001fc40003f02070 */
[----:B--2---:R-:W-:-:S06]  /*2650*/  LOP3.LUT R18, R18, UR6, RZ, 0xc0, !PT ;  /* 0x0000000612127c12 */ /* 0x004fcc000f8ec0ff */
[----:B------:R-:W0:Y:S05]  /*2660*/  POPC R18, R18 ;  /* 0x0000001200127309 */ /* 0x000e2a0000000000 */
[----:B---3--:R-:W1:Y:S04]  /*2670*/  @P0 ATOMS.ADD R25, [UR4], R6 ;  /* 0x00000006ff19098c */ /* 0x008e680008000004 */
[----:B-1----:R-:W0:Y:S02]  /*2680*/  SHFL.IDX PT, R23, R25, R8, 0x1f ;  /* 0x00001f0819177589 */ /* 0x002e2400000e0000 */
[----:B0-----:R-:W-:-:S04]  /*2690*/  IMAD.IADD R23, R23, 0x1, R18 ;  /* 0x0000000117177824 */ /* 0x001fc800078e0212 */
[----:B------:R-:W-:-:S05]  /*26a0*/  IMAD.WIDE R22, R23, 0x4, R12 ;  /* 0x0000000417167825 */ /* 0x000fca00078e020c */
[----:B------:R0:W-:Y:S01]  /*26b0*/  STG.E desc[UR8][R22.64], R21 ;  /* 0x0000001516007986 */ /* 0x0001e2000c101908 */
[----:B------:R-:W-:Y:S05]  /*26c0*/  BRA `(.L_x_274) ;  /* 0x0000000000447947 */ /* 0x000fea0003800000 */
.L_x_273:
        /* <DEDUP_REMOVED lines=16> */
[----:B------:R1:W-:Y:S02]  /*27d0*/  STG.E desc[UR8][R22.64], R21 ;  /* 0x0000001516007986 */ /* 0x0003e4000c101908 */
.L_x_274:
[----:B------:R-:W-:Y:S05]  /*27e0*/  BSYNC.RECONVERGENT B1 ;  /* 0x0000000000017941 */ /* 0x000fea0003800200 */
.L_x_272:
[----:B------:R-:W-:-:S05]  /*27f0*/  IADD3 R16, P0, PT, R19, R16, RZ ;  /* 0x0000001013107210 */ /* 0x000fca0007f1e0ff */
[----:B------:R-:W-:-:S06]  /*2800*/  IMAD.X R17, RZ, RZ, R17, P0 ;  /* 0x000000ffff117224 */ /* 0x000fcc00000e0611 */
[----:B------:R-:W2:Y:S01]  /*2810*/  LDG.E R17, desc[UR8][R16.64] ;  /* 0x0000000810117981 */ /* 0x000ea2000c1e1900 */
[----:B------:R-:W-:Y:S01]  /*2820*/  BSSY.RECONVERGENT B1, `(.L_x_275) ;  /* 0x0000028000017945 */ /* 0x000fe20003800200 */
[----:B--2---:R-:W-:-:S13]  /*2830*/  ISETP.GE.AND P0, PT, R17, R4, PT ;  /* 0x000000041100720c */ /* 0x004fda0003f06270 */
[----:B------:R-:W-:Y:S05]  /*2840*/  @!P0 BRA `(.L_x_276) ;  /* 0x0000000000508947 */ /* 0x000fea0003800000 */
[----:B------:R-:W-:-:S13]  /*2850*/  ISETP.GT.AND P0, PT, R17, R4, PT ;  /* 0x000000041100720c */ /* 0x000fda0003f04270 */
[----:B------:R-:W-:Y:S05]  /*2860*/  @!P0 BRA `(.L_x_277) ;  /* 0x00000000008c8947 */ /* 0x000fea0003800000 */
[----:B01----:R-:W0:Y:S01]  /*2870*/  S2R R21, SR_LANEID ;  /* 0x0000000000157919 */ /* 0x003e220000000000 */
        /* <DEDUP_REMOVED lines=17> */
.L_x_276:
        /* <DEDUP_REMOVED lines=17> */
.L_x_277:
[----:B------:R-:W-:Y:S05]  /*2aa0*/  BSYNC.RECONVERGENT B1 ;  /* 0x0000000000017941 */ /* 0x000fea0003800200 */
.L_x_275:
[----:B------:R-:W-:-:S04]  /*2ab0*/  IADD3 R2, PT, PT, R19, R2, RZ ;  /* 0x0000000213027210 */ /* 0x000fc80007ffe0ff */
[----:B------:R-:W-:-:S13]  /*2ac0*/  ISETP.GE.AND P0, PT, R2, R9, PT ;  /* 0x000000090200720c */ /* 0x000fda0003f06270 */
[----:B------:R-:W-:Y:S05]  /*2ad0*/  @!P0 BRA `(.L_x_278) ;  /* 0xfffffff400348947 */ /* 0x000fea000383ffff */
.L_x_259:
[----:B------:R-:W-:Y:S05]  /*2ae0*/  BSYNC.RECONVERGENT B0 ;  /* 0x0000000000007941 */ /* 0x000fea0003800200 */
.L_x_258:
[----:B------:R-:W3:Y:S04]  /*2af0*/  LDG.E R5, desc[UR8][R14.64+0x18] ;  /* 0x000018080e057981 */ /* 0x000ee8000c1e1900 */
[----:B------:R-:W4:Y:S01]  /*2b00*/  LDG.E R2, desc[UR8][R14.64+0x1c] ;  /* 0x00001c080e027981 */ /* 0x000f22000c1e1900 */
[----:B---3--:R-:W-:-:S05]  /*2b10*/  VIADD R5, R5, 0xffffffff ;  /* 0xffffffff05057836 */ /* 0x008fca0000000000 */
[----:B----4-:R-:W-:-:S13]  /*2b20*/  ISETP.NE.AND P0, PT, R2, R5, PT ;  /* 0x000000050200720c */ /* 0x010fda0003f05270 */
[----:B------:R-:W-:Y:S05]  /*2b30*/  @P0 EXIT ;  /* 0x000000000000094d */ /* 0x000fea0003800000 */
[----:B------:R-:W3:Y:S01]  /*2b40*/  LDC.64 R10, c[0x0][0x3a0] ;  /* 0x0000e800ff0a7b82 */ /* 0x000ee20000000a00 */
[----:B------:R-:W4:Y:S04]  /*2b50*/  LDG.E R5, desc[UR8][R14.64+0xc] ;  /* 0x00000c080e057981 */ /* 0x000f28000c1e1900 */
[----:B------:R-:W5:Y:S01]  /*2b60*/  LDG.E R6, desc[UR8][R14.64+0x10] ;  /* 0x000010080e067981 */ /* 0x000f62000c1e1900 */
[----:B---3--:R-:W-:-:S05]  /*2b70*/  IMAD.WIDE.U32 R10, R3, 0x4, R10 ;  /* 0x00000004030a7825 */ /* 0x008fca00078e000a */
[----:B0-----:R-:W4:Y:S01]  /*2b80*/  LDG.E R13, desc[UR8][R10.64] ;  /* 0x000000080a0d7981 */ /* 0x001f22000c1e1900 */
[----:B------:R-:W0:Y:S01]  /*2b90*/  S2UR UR5, SR_CgaCtaId ;  /* 0x00000000000579c3 */ /* 0x000e220000008800 */
[----:B------:R-:W-:Y:S02]  /*2ba0*/  UMOV UR4, 0x400 ;  /* 0x0000040000047882 */ /* 0x000fe40000000000 */
[----:B0-----:R-:W-:-:S09]  /*2bb0*/  ULEA UR4, UR5, UR4, 0x18 ;  /* 0x0000000405047291 */ /* 0x001fd2000f8ec0ff */
[----:B------:R-:W5:Y:S01]  /*2bc0*/  LDS.64 R2, [UR4] ;  /* 0x00000004ff027984 */ /* 0x000f620008000a00 */
[----:B------:R-:W-:Y:S01]  /*2bd0*/  BSSY.RECONVERGENT B0, `(.L_x_279) ;  /* 0x0000042000007945 */ /* 0x000fe20003800200 */
[----:B-----5:R-:W-:Y:S01]  /*2be0*/  IMAD.IADD R9, R6, 0x1, -R3 ;  /* 0x0000000106097824 */ /* 0x020fe200078e0a03 */
[----:B----4-:R-:W-:-:S05]  /*2bf0*/  IADD3 R8, PT, PT, R13, R2, R5 ;  /* 0x000000020d087210 */ /* 0x010fca0007ffe005 */
[----:B------:R-:W-:-:S05]  /*2c00*/  IMAD.IADD R12, R8, 0x1, R0 ;  /* 0x00000001080c7824 */ /* 0x000fca00078e0200 */
[----:B------:R-:W-:-:S13]  /*2c10*/  ISETP.GE.AND P0, PT, R12, R9, PT ;  /* 0x000000090c00720c */ /* 0x000fda0003f06270 */
[----:B------:R-:W-:Y:S05]  /*2c20*/  @P0 BRA `(.L_x_280) ;  /* 0x0000000000f00947 */ /* 0x000fea0003800000 */
[----:B-12---:R-:W0:Y:S01]  /*2c30*/  I2F.U32.RP R17, R7 ;  /* 0x0000000700117306 */ /* 0x006e220000209000 */
[----:B------:R-:W-:Y:S01]  /*2c40*/  IADD3 R10, PT, PT, R5, R0, R7 ;  /* 0x00000000050a7210 */ /* 0x000fe20007ffe007 */
[----:B------:R-:W-:Y:S01]  /*2c50*/  BSSY.RECONVERGENT B1, `(.L_x_281) ;  /* 0x0000028000017945 */ /* 0x000fe20003800200 */
[----:B------:R-:W-:Y:S02]  /*2c60*/  ISETP.NE.U32.AND P2, PT, R7, RZ, PT ;  /* 0x000000ff0700720c */ /* 0x000fe40003f45070 */
[----:B------:R-:W-:-:S04]  /*2c70*/  IADD3 R2, PT, PT, R2, R10, R13 ;  /* 0x0000000a02027210 */ /* 0x000fc80007ffe00d */
[----:B------:R-:W-:Y:S02]  /*2c80*/  ISETP.GE.AND P0, PT, R2, R9, PT ;  /* 0x000000090200720c */ /* 0x000fe40003f06270 */
[----:B------:R-:W-:Y:S01]  /*2c90*/  VIMNMX R13, PT, PT, R9, R2, !PT ;  /* 0x00000002090d7248 */ /* 0x000fe20007fe0100 */
[----:B0-----:R-:W0:Y:S02]  /*2ca0*/  MUFU.RCP R17, R17 ;  /* 0x0000001100117308 */ /* 0x001e240000001000 */
[----:B0-----:R-:W-:-:S06]  /*2cb0*/  VIADD R11, R17, 0xffffffe ;  /* 0x0ffffffe110b7836 */ /* 0x001fcc0000000000 */
[----:B------:R-:W0:Y:S02]  /*2cc0*/  F2I.FTZ.U32.TRUNC.NTZ R11, R11 ;  /* 0x0000000b000b7305 */ /* 0x000e24000021f000 */
[----:B0-----:R-:W-:-:S04]  /*2cd0*/  IMAD.MOV R16, RZ, RZ, -R11 ;  /* 0x000000ffff107224 */ /* 0x001fc800078e0a0b */
[----:B------:R-:W-:Y:S01]  /*2ce0*/  IMAD.MOV.U32 R10, RZ, RZ, R16 ;  /* 0x000000ffff0a7224 */ /* 0x000fe200078e0010 */
[----:B------:R-:W-:-:S03]  /*2cf0*/  SEL R16, RZ, 0x1, P0 ;  /* 0x00000001ff107807 */ /* 0x000fc60000000000 */
[----:B------:R-:W-:Y:S01]  /*2d00*/  IMAD R19, R10, R7, RZ ;  /* 0x000000070a137224 */ /* 0x000fe200078e02ff */
[----:B------:R-:W-:Y:S01]  /*2d10*/  IADD3 R2, PT, PT, R13, -R2, -R16 ;  /* 0x800000020d027210 */ /* 0x000fe20007ffe810 */
[----:B------:R-:W-:-:S04]  /*2d20*/  IMAD.MOV.U32 R10, RZ, RZ, RZ ;  /* 0x000000ffff0a7224 */ /* 0x000fc800078e00ff */
[----:B------:R-:W-:-:S06]  /*2d30*/  IMAD.HI.U32 R19, R11, R19, R10 ;  /* 0x000000130b137227 */ /* 0x000fcc00078e000a */
        /* <DEDUP_REMOVED lines=10> */
[C---:B------:R-:W-:Y:S02]  /*2de0*/  LOP3.LUT R2, R16.reuse, 0x3, RZ, 0xc0, !PT ;  /* 0x0000000310027812 */ /* 0x040fe400078ec0ff */
[----:B------:R-:W-:Y:S02]  /*2df0*/  ISETP.GE.U32.AND P1, PT, R16, 0x3, PT ;  /* 0x000000031000780c */ /* 0x000fe40003f26070 */
[----:B------:R-:W-:Y:S01]  /*2e00*/  ISETP.NE.AND P0, PT, R2, 0x3, PT ;  /* 0x000000030200780c */ /* 0x000fe20003f05270 */
[----:B------:R-:W-:-:S12]  /*2e10*/  IMAD.MOV.U32 R2, RZ, RZ, R12 ;  /* 0x000000ffff027224 */ /* 0x000fd800078e000c */
[----:B------:R-:W-:Y:S05]  /*2e20*/  @!P0 BRA `(.L_x_282) ;  /* 0x0000000000288947 */ /* 0x000fea0003800000 */
[----:B------:R-:W0:Y:S01]  /*2e30*/  LDC.64 R10, c[0x0][0x390] ;  /* 0x0000e400ff0a7b82 */ /* 0x000e220000000a00 */
[----:B------:R-:W-:-:S04]  /*2e40*/  IADD3 R16, PT, PT, R16, 0x1, RZ ;  /* 0x0000000110107810 */ /* 0x000fc80007ffe0ff */
[----:B------:R-:W-:-:S05]  /*2e50*/  LOP3.LUT R16, R16, 0x3, RZ, 0xc0, !PT ;  /* 0x0000000310107812 */ /* 0x000fca00078ec0ff */
[----:B------:R-:W-:-:S07]  /*2e60*/  IMAD.MOV R16, RZ, RZ, -R16 ;  /* 0x000000ffff107224 */ /* 0x000fce00078e0a10 */
.L_x_283:
[----:B0-----:R-:W-:-:S04]  /*2e70*/  IMAD.WIDE R12, R2, 0x4, R10 ;  /* 0x00000004020c7825 */ /* 0x001fc800078e020a */
[----:B------:R-:W-:Y:S01]  /*2e80*/  VIADD R16, R16, 0x1 ;  /* 0x0000000110107836 */ /* 0x000fe20000000000 */
[----:B------:R1:W-:Y:S01]  /*2e90*/  STG.E desc[UR8][R12.64], R4 ;  /* 0x000000040c007986 */ /* 0x0003e2000c101908 */
[----:B------:R-:W-:-:S03]  /*2ea0*/  IMAD.IADD R2, R7, 0x1, R2 ;  /* 0x0000000107027824 */ /* 0x000fc600078e0202 */
[----:B------:R-:W-:-:S13]  /*2eb0*/  ISETP.NE.AND P0, PT, R16, RZ, PT ;  /* 0x000000ff1000720c */ /* 0x000fda0003f05270 */
[----:B-1----:R-:W-:Y:S05]  /*2ec0*/  @P0 BRA `(.L_x_283) ;  /* 0xfffffffc00e80947 */ /* 0x002fea000383ffff */
.L_x_282:
[----:B------:R-:W-:Y:S05]  /*2ed0*/  BSYNC.RECONVERGENT B1 ;  /* 0x0000000000017941 */ /* 0x000fea0003800200 */
.L_x_281:
[----:B------:R-:W-:Y:S05]  /*2ee0*/  @!P1 BRA `(.L_x_280) ;  /* 0x0000000000409947 */ /* 0x000fea0003800000 */
[----:B------:R-:W0:Y:S01]  /*2ef0*/  LDC.64 R10, c[0x0][0x390] ;  /* 0x0000e400ff0a7b82 */ /* 0x000e220000000a00 */
[----:B------:R-:W-:-:S07]  /*2f00*/  IMAD.SHL.U32 R7, R7, 0x4, RZ ;  /* 0x0000000407077824 */ /* 0x000fce00078e00ff */
.L_x_284:
[----:B0--3--:R-:W-:-:S04]  /*2f10*/  IMAD.WIDE R12, R2, 0x4, R10 ;  /* 0x00000004020c7825 */ /* 0x009fc800078e020a */
[C---:B------:R-:W-:Y:S01]  /*2f20*/  IMAD.IADD R2, R7.reuse, 0x1, R2 ;  /* 0x0000000107027824 */ /* 0x040fe200078e0202 */
[C---:B------:R-:W-:Y:S01]  /*2f30*/  IADD3 R16, P0, PT, R7.reuse, R12, RZ ;  /* 0x0000000c07107210 */ /* 0x040fe20007f1e0ff */
[----:B------:R3:W-:Y:S04]  /*2f40*/  STG.E desc[UR8][R12.64], R4 ;  /* 0x000000040c007986 */ /* 0x0007e8000c101908 */
[----:B------:R-:W-:Y:S01]  /*2f50*/  IMAD.X R17, RZ, RZ, R13, P0 ;  /* 0x000000ffff117224 */ /* 0x000fe200000e060d */
[----:B------:R-:W-:-:S04]  /*2f60*/  IADD3 R18, P0, PT, R7, R16, RZ ;  /* 0x0000001007127210 */ /* 0x000fc80007f1e0ff */
[----:B------:R3:W-:Y:S01]  /*2f70*/  STG.E desc[UR8][R16.64], R4 ;  /* 0x0000000410007986 */ /* 0x0007e2000c101908 */
[----:B------:R-:W-:Y:S01]  /*2f80*/  IMAD.X R19, RZ, RZ, R17, P0 ;  /* 0x000000ffff137224 */ /* 0x000fe200000e0611 */
[----:B------:R-:W-:-:S04]  /*2f90*/  IADD3 R20, P0, PT, R7, R18, RZ ;  /* 0x0000001207147210 */ /* 0x000fc80007f1e0ff */
[----:B------:R3:W-:Y:S01]  /*2fa0*/  STG.E desc[UR8][R18.64], R4 ;  /* 0x0000000412007986 */ /* 0x0007e2000c101908 */
[----:B------:R-:W-:Y:S01]  /*2fb0*/  IMAD.X R21, RZ, RZ, R19, P0 ;  /* 0x000000ffff157224 */ /* 0x000fe200000e0613 */
[----:B------:R-:W-:-:S04]  /*2fc0*/  ISETP.GE.AND P0, PT, R2, R9, PT ;  /* 0x000000090200720c */ /* 0x000fc80003f06270 */
[----:B------:R3:W-:Y:S09]  /*2fd0*/  STG.E desc[UR8][R20.64], R4 ;  /* 0x0000000414007986 */ /* 0x0007f2000c101908 */
[----:B------:R-:W-:Y:S05]  /*2fe0*/  @!P0 BRA `(.L_x_284) ;  /* 0xfffffffc00c88947 */ /* 0x000fea000383ffff */
.L_x_280:
[----:B------:R-:W-:Y:S05]  /*2ff0*/  BSYNC.RECONVERGENT B0 ;  /* 0x0000000000007941 */ /* 0x000fea0003800200 */
.L_x_279:
[----:B------:R-:W-:-:S13]  /*3000*/  ISETP.NE.AND P0, PT, R0, RZ, PT ;  /* 0x000000ff0000720c */ /* 0x000fda0003f05270 */
[----:B------:R-:W-:Y:S05]  /*3010*/  @P0 EXIT ;  /* 0x000000000000094d */ /* 0x000fea0003800000 */
[----:B------:R-:W0:Y:S01]  /*3020*/  LDC.64 R10, c[0x0][0x390] ;  /* 0x0000e400ff0a7b82 */ /* 0x000e220000000a00 */
[----:B------:R-:W-:Y:S01]  /*3030*/  IMAD.IADD R0, R5, 0x1, R8 ;  /* 0x0000000105007824 */ /* 0x000fe200078e0208 */
[----:B---3--:R-:W3:Y:S04]  /*3040*/  LDG.E R4, desc[UR8][R14.64+0x20] ;  /* 0x000020080e047981 */ /* 0x008ee8000c1e1900 */
[----:B------:R-:W-:Y:S02]  /*3050*/  LEA.HI R0, R0, R0, RZ, 0x1 ;  /* 0x0000000000007211 */ /* 0x000fe400078f08ff */
[----:B------:R-:W4:Y:S02]  /*3060*/  LDC.64 R12, c[0x0][0x398] ;  /* 0x0000e600ff0c7b82 */ /* 0x000f240000000a00 */
[----:B-1----:R-:W-:-:S05]  /*3070*/  SHF.R.S32.HI R19, RZ, 0x1, R0 ;  /* 0x00000001ff137819 */ /* 0x002fca0000011400 */
[----:B0-----:R-:W-:-:S04]  /*3080*/  IMAD.WIDE R18, R19, 0x4, R10 ;  /* 0x0000000413127825 */ /* 0x001fc800078e020a */
[--C-:B--2---:R-:W-:Y:S02]  /*3090*/  IMAD.WIDE R16, R5, 0x4, R10.reuse ;  /* 0x0000000405107825 */ /* 0x104fe400078e020a */
[----:B------:R-:W2:Y:S02]  /*30a0*/  LDG.E R19, desc[UR8][R18.64] ;  /* 0x0000000812137981 */ /* 0x000ea4000c1e1900 */
[----:B------:R-:W-:Y:S02]  /*30b0*/  IMAD.WIDE R20, R8, 0x4, R10 ;  /* 0x0000000408147825 */ /* 0x000fe400078e020a */
[----:B------:R0:W2:Y:S04]  /*30c0*/  LDG.E R7, desc[UR8][R16.64] ;  /* 0x0000000810077981 */ /* 0x0000a8000c1e1900 */
[----:B------:R3:W2:Y:S01]  /*30d0*/  LDG.E R0, desc[UR8][R20.64+-0x4] ;  /* 0xfffffc0814007981 */ /* 0x0006a2000c1e1900 */
[----:B------:R-:W-:-:S05]  /*30e0*/  IMAD.IADD R22, R6, 0x1, R9 ;  /* 0x0000000106167824 */ /* 0x000fca00078e0209 */
[----:B------:R-:W-:Y:S01]  /*30f0*/  LEA.HI R22, R22, R22, RZ, 0x1 ;  /* 0x0000001616167211 */ /* 0x000fe200078f08ff */
[----:B0-----:R-:W-:-:S03]  /*3100*/  IMAD.WIDE R16, R9, 0x4, R10 ;  /* 0x0000000409107825 */ /* 0x001fc600078e020a */
[----:B------:R-:W-:-:S05]  /*3110*/  SHF.R.S32.HI R23, RZ, 0x1, R22 ;  /* 0x00000001ff177819 */ /* 0x000fca0000011416 */
[----:B------:R-:W-:-:S04]  /*3120*/  IMAD.WIDE R10, R23, 0x4, R10 ;  /* 0x00000004170a7825 */ /* 0x000fc800078e020a */
[----:B---3--:R-:W-:Y:S01]  /*3130*/  IMAD.SHL.U32 R21, R4, 0x2, RZ ;  /* 0x0000000204157824 */ /* 0x008fe200078e00ff */
[----:B--2---:R-:W-:-:S04]  /*3140*/  VIMNMX3 R2, R7, R19, R0, PT ;  /* 0x000000130702720f */ /* 0x004fc80003800100 */
[C---:B------:R-:W-:Y:S02]  /*3150*/  ISETP.GE.AND P2, PT, R2.reuse, R19, PT ;  /* 0x000000130200720c */ /* 0x040fe40003f46270 */
[----:B------:R-:W-:Y:S02]  /*3160*/  ISETP.GE.AND P0, PT, R2, R7, PT ;  /* 0x000000070200720c */ /* 0x000fe40003f06270 */
[----:B------:R-:W-:-:S04]  /*3170*/  VIMNMX3 R2, R7, R19, R0, !PT ;  /* 0x000000130702720f */ /* 0x000fc80007800100 */
[-C--:B------:R-:W-:Y:S02]  /*3180*/  ISETP.GE.AND P3, PT, R19, R2.reuse, PT ;  /* 0x000000021300720c */ /* 0x080fe40003f66270 */
[----:B------:R-:W-:-:S03]  /*3190*/  ISETP.GE.AND P1, PT, R7, R2, PT ;  /* 0x000000020700720c */ /* 0x000fc60003f26270 */
[----:B------:R-:W-:Y:S01]  /*31a0*/  @!P2 SEL R0, R19, R0, !P3 ;  /* 0x000000001300a207 */ /* 0x000fe20005800000 */
[----:B----4-:R-:W-:-:S03]  /*31b0*/  IMAD.WIDE R18, R21, 0xc, R12 ;  /* 0x0000000c15127825 */ /* 0x010fc600078e020c */
[----:B------:R-:W-:Y:S01]  /*31c0*/  @!P0 SEL R0, R7, R0, !P1 ;  /* 0x0000000007008207 */ /* 0x000fe20004800000 */
[----:B------:R-:W-:Y:S01]  /*31d0*/  IMAD.WIDE R2, R3, 0x4, R16 ;  /* 0x0000000403027825 */ /* 0x000fe200078e0210 */
[----:B------:R0:W-:Y:S04]  /*31e0*/  STG.E desc[UR8][R18.64], R5 ;  /* 0x0000000512007986 */ /* 0x0001e8000c101908 */
[----:B------:R-:W-:Y:S04]  /*31f0*/  STG.E desc[UR8][R18.64+0x4], R8 ;  /* 0x0000040812007986 */ /* 0x000fe8000c101908 */
[----:B------:R-:W-:Y:S04]  /*3200*/  STG.E desc[UR8][R18.64+0x8], R0 ;  /* 0x0000080012007986 */ /* 0x000fe8000c101908 */
[----:B------:R-:W2:Y:S04]  /*3210*/  LDG.E R11, desc[UR8][R10.64] ;  /* 0x000000080a0b7981 */ /* 0x000ea8000c1e1900 */
[----:B------:R-:W2:Y:S04]  /*3220*/  LDG.E R16, desc[UR8][R16.64] ;  /* 0x0000000810107981 */ /* 0x000ea8000c1e1900 */
[----:B------:R-:W2:Y:S04]  /*3230*/  LDG.E R7, desc[UR8][R2.64+-0x4] ;  /* 0xfffffc0802077981 */ /* 0x000ea8000c1e1900 */
[----:B------:R-:W0:Y:S01]  /*3240*/  LDG.E R14, desc[UR8][R14.64+0x20] ;  /* 0x000020080e0e7981 */ /* 0x000e22000c1e1900 */
[----:B--2---:R-:W-:-:S04]  /*3250*/  VIMNMX3 R4, R16, R11, R7, PT ;  /* 0x0000000b1004720f */ /* 0x004fc80003800107 */
[CC--:B------:R-:W-:Y:S02]  /*3260*/  ISETP.GE.AND P2, PT, R4.reuse, R11.reuse, PT ;  /* 0x0000000b0400720c */ /* 0x0c0fe40003f46270 */
[----:B------:R-:W-:Y:S02]  /*3270*/  ISETP.GE.AND P0, PT, R4, R16, PT ;  /* 0x000000100400720c */ /* 0x000fe40003f06270 */
[----:B------:R-:W-:-:S04]  /*3280*/  VIMNMX3 R4, R16, R11, R7, !PT ;  /* 0x0000000b1004720f */ /* 0x000fc80007800107 */
[-C--:B------:R-:W-:Y:S01]  /*3290*/  ISETP.GE.AND P3, PT, R11, R4.reuse, PT ;  /* 0x000000040b00720c */ /* 0x080fe20003f66270 */
[----:B0-----:R-:W-:Y:S01]  /*32a0*/  IMAD.SHL.U32 R5, R14, 0x2, RZ ;  /* 0x000000020e057824 */ /* 0x001fe200078e00ff */
[----:B------:R-:W-:-:S03]  /*32b0*/  ISETP.GE.AND P1, PT, R16, R4, PT ;  /* 0x000000041000720c */ /* 0x000fc60003f26270 */
[----:B------:R-:W-:Y:S01]  /*32c0*/  @!P2 SEL R7, R11, R7, !P3 ;  /* 0x000000070b07a207 */ /* 0x000fe20005800000 */
[----:B------:R-:W-:-:S03]  /*32d0*/  IMAD.WIDE R12, R5, 0xc, R12 ;  /* 0x0000000c050c7825 */ /* 0x000fc600078e020c */
[----:B------:R-:W-:Y:S02]  /*32e0*/  @!P0 SEL R7, R16, R7, !P1 ;  /* 0x0000000710078207 */ /* 0x000fe40004800000 */
[----:B------:R-:W-:Y:S04]  /*32f0*/  STG.E desc[UR8][R12.64+0xc], R9 ;  /* 0x00000c090c007986 */ /* 0x000fe8000c101908 */
[----:B------:R-:W-:Y:S04]  /*3300*/  STG.E desc[UR8][R12.64+0x10], R6 ;  /* 0x000010060c007986 */ /* 0x000fe8000c101908 */
[----:B------:R-:W-:Y:S01]  /*3310*/  STG.E desc[UR8][R12.64+0x14], R7 ;  /* 0x000014070c007986 */ /* 0x000fe2000c101908 */
[----:B------:R-:W-:Y:S05]  /*3320*/  EXIT ;  /* 0x000000000000794d */ /* 0x000fea0003800000 */
.L_x_285:
        /* <DEDUP_REMOVED lines=13> */
.L_x_307:


//--------------------- .text._Z7gqsort1P5blockPiS1_S1_ --------------------------
	.section	.text._Z7gqsort1P5blockPiS1_S1_,"ax",@progbits
	.align	128
        .global         _Z7gqsort1P5blockPiS1_S1_
        .type           _Z7gqsort1P5blockPiS1_S1_,@function
        .size           _Z7gqsort1P5blockPiS1_S1_,(.L_x_308 - _Z7gqsort1P5blockPiS1_S1_)
        .other          _Z7gqsort1P5blockPiS1_S1_,@"STO_CUDA_ENTRY STV_DEFAULT"
_Z7gqsort1P5blockPiS1_S1_:
.text._Z7gqsort1P5blockPiS1_S1_:
[----:B------:R-:W-:Y:S01]  /*0000*/  LDC R1, c[0x0][0x37c] ;  /* 0x0000df00ff017b82 */ /* 0x000fe20000000800 */
[----:B------:R-:W0:Y:S07]  /*0010*/  S2R R9, SR_CTAID.X ;  /* 0x0000000000097919 */ /* 0x000e2e0000002500 */
[----:B------:R-:W0:Y:S01]  /*0020*/  LDC.64 R4, c[0x0][0x380] ;  /* 0x0000e000ff047b82 */ /* 0x000e220000000a00 */
[----:B------:R-:W1:Y:S01]  /*0030*/  LDCU.64 UR6, c[0x0][0x358] ;  /* 0x00006b00ff0677ac */ /* 0x000e620008000a00 */
[----:B------:R-:W2:Y:S06]  /*0040*/  S2R R6, SR_TID.X ;  /* 0x0000000000067919 */ /* 0x000eac0000002100 */
[----:B------:R-:W3:Y:S08]  /*0050*/  LDC.64 R10, c[0x0][0x390] ;  /* 0x0000e400ff0a7b82 */ /* 0x000ef00000000a00 */
[----:B------:R-:W4:Y:S01]  /*0060*/  LDC.64 R12, c[0x0][0x398] ;  /* 0x0000e600ff0c7b82 */ /* 0x000f220000000a00 */
[----:B0-----:R-:W-:-:S05]  /*0070*/  IMAD.WIDE.U32 R4, R9, 0x24, R4 ;  /* 0x0000002409047825 */ /* 0x001fca00078e0004 */
[----:B-1----:R-:W4:Y:S04]  /*0080*/  LDG.E R3, desc[UR6][R4.64] ;  /* 0x0000000604037981 */ /* 0x002f28000c1e1900 */
[----:B------:R-:W4:Y:S01]  /*0090*/  LDG.E R7, desc[UR6][R4.64+0x4] ;  /* 0x0000040604077981 */ /* 0x000f22000c1e1900 */
[----:B--2---:R-:W-:Y:S01]  /*00a0*/  ISETP.NE.AND P0, PT, R6, RZ, PT ;  /* 0x000000ff0600720c */ /* 0x004fe20003f05270 */
[C---:B---3--:R-:W-:Y:S01]  /*00b0*/  IMAD.WIDE.U32 R10, R9.reuse, 0x4, R10 ;  /* 0x00000004090a7825 */ /* 0x048fe200078e000a */
[----:B------:R-:W0:Y:S01]  /*00c0*/  LDC R2, c[0x0][0x360] ;  /* 0x0000d800ff027b82 */ /* 0x000e220000000800 */
[----:B------:R1:W5:Y:S01]  /*00d0*/  LDG.E R0, desc[UR6][R4.64+0x8] ;  /* 0x0000080604007981 */ /* 0x000362000c1e1900 */
[----:B------:R-:W-:Y:S01]  /*00e0*/  BSSY.RECONVERGENT B2, `(.L_x_286) ;  /* 0x000015a000027945 */ /* 0x000fe20003800200 */
[----:B----4-:R-:W-:-:S04]  /*00f0*/  IMAD.WIDE.U32 R12, R9, 0x4, R12 ;  /* 0x00000004090c7825 */ /* 0x010fc800078e000c */
[----:B------:R-:W-:-:S04]  /*0100*/  IMAD.MOV.U32 R8, RZ, RZ, RZ ;  /* 0x000000ffff087224 */ /* 0x000fc800078e00ff */
[----:B------:R1:W-:Y:S04]  /*0110*/  @!P0 STG.E desc[UR6][R10.64], RZ ;  /* 0x000000ff0a008986 */ /* 0x0003e8000c101906 */
[----:B------:R1:W-:Y:S01]  /*0120*/  @!P0 STG.E desc[UR6][R12.64], RZ ;  /* 0x000000ff0c008986 */ /* 0x0003e2000c101906 */
[----:B------:R-:W-:Y:S01]  /*0130*/  BAR.SYNC.DEFER_BLOCKING 0x0 ;  /* 0x0000000000007b1d */ /* 0x000fe20000010000 */
[----:B------:R-:W-:Y:S02]  /*0140*/  IMAD.IADD R9, R3, 0x1, R6 ;  /* 0x0000000103097824 */ /* 0x000fe400078e0206 */
[----:B------:R-:W-:-:S03]  /*0150*/  IMAD.MOV.U32 R6, RZ, RZ, RZ ;  /* 0x000000ffff067224 */ /* 0x000fc600078e00ff */
[----:B------:R-:W-:-:S13]  /*0160*/  ISETP.GE.AND P0, PT, R9, R7, PT ;  /* 0x000000070900720c */ /* 0x000fda0003f06270 */
[----:B01----:R-:W-:Y:S05]  /*0170*/  @P0 BRA `(.L_x_287) ;  /* 0x0000001400400947 */ /* 0x003fea0003800000 */
[----:B------:R-:W0:Y:S01]  /*0180*/  I2F.U32.RP R8, R2 ;  /* 0x0000000200087306 */ /* 0x000e220000209000 */
[----:B------:R-:W-:Y:S01]  /*0190*/  IMAD.IADD R6, R9, 0x1, R2 ;  /* 0x0000000109067824 */ /* 0x000fe200078e0202 */
[----:B------:R-:W-:Y:S01]  /*01a0*/  ISETP.NE.U32.AND P2, PT, R2, RZ, PT ;  /* 0x000000ff0200720c */ /* 0x000fe20003f45070 */
[----:B------:R-:W-:Y:S03]  /*01b0*/  BSSY.RECONVERGENT B1, `(.L_x_288) ;  /* 0x000013a000017945 */ /* 0x000fe60003800200 */
[----:B------:R-:W-:Y:S02]  /*01c0*/  ISETP.GE.AND P0, PT, R6, R7, PT ;  /* 0x000000070600720c */ /* 0x000fe40003f06270 */
[----:B------:R-:W-:Y:S02]  /*01d0*/  VIMNMX R7, PT, PT, R7, R6, !PT ;  /* 0x0000000607077248 */ /* 0x000fe40007fe0100 */
[----:B------:R-:W-:-:S04]  /*01e0*/  SEL R3, RZ, 0x1, P0 ;  /* 0x00000001ff037807 */ /* 0x000fc80000000000 */
[----:B------:R-:W-:Y:S01]  /*01f0*/  IADD3 R7, PT, PT, R7, -R6, -R3 ;  /* 0x8000000607077210 */ /* 0x000fe20007ffe803 */
[----:B0-----:R-:W0:Y:S01]  /*0200*/  MUFU.RCP R8, R8 ;  /* 0x0000000800087308 */ /* 0x001e220000001000 */
[----:B------:R-:W-:Y:S01]  /*0210*/  IMAD.MOV.U32 R6, RZ, RZ, RZ ;  /* 0x000000ffff067224 */ /* 0x000fe200078e00ff */
[----:B0-----:R-:W-:-:S06]  /*0220*/  IADD3 R4, PT, PT, R8, 0xffffffe, RZ ;  /* 0x0ffffffe08047810 */ /* 0x001fcc0007ffe0ff */
[----:B------:R0:W1:Y:S02]  /*0230*/  F2I.FTZ.U32.TRUNC.NTZ R5, R4 ;  /* 0x0000000400057305 */ /* 0x000064000021f000 */
[----:B0-----:R-:W-:Y:S02]  /*0240*/  IMAD.MOV.U32 R4, RZ, RZ, RZ ;  /* 0x000000ffff047224 */ /* 0x001fe400078e00ff */
[----:B-1----:R-:W-:-:S04]  /*0250*/  IMAD.MOV R15, RZ, RZ, -R5 ;  /* 0x000000ffff0f7224 */ /* 0x002fc800078e0a05 */
[----:B------:R-:W-:-:S04]  /*0260*/  IMAD R15, R15, R2, RZ ;  /* 0x000000020f0f7224 */ /* 0x000fc800078e02ff */
[----:B------:R-:W-:-:S06]  /*0270*/  IMAD.HI.U32 R8, R5, R15, R4 ;  /* 0x0000000f05087227 */ /* 0x000fcc00078e0004 */
[----:B------:R-:W-:-:S05]  /*0280*/  IMAD.HI.U32 R8, R8, R7, RZ ;  /* 0x0000000708087227 */ /* 0x000fca00078e00ff */
[----:B------:R-:W-:-:S05]  /*0290*/  IADD3 R4, PT, PT, -R8, RZ, RZ ;  /* 0x000000ff08047210 */ /* 0x000fca0007ffe1ff */
[----:B------:R-:W-:-:S05]  /*02a0*/  IMAD R7, R2, R4, R7 ;  /* 0x0000000402077224 */ /* 0x000fca00078e0207 */
[----:B------:R-:W-:-:S13]  /*02b0*/  ISETP.GE.U32.AND P0, PT, R7, R2, PT ;  /* 0x000000020700720c */ /* 0x000fda0003f06070 */
[----:B------:R-:W-:Y:S02]  /*02c0*/  @P0 IMAD.IADD R7, R7, 0x1, -R2 ;  /* 0x0000000107070824 */ /* 0x000fe400078e0a02 */
[----:B------:R-:W-:-:S03]  /*02d0*/  @P0 VIADD R8, R8, 0x1 ;  /* 0x0000000108080836 */ /* 0x000fc60000000000 */
[----:B------:R-:W-:-:S13]  /*02e0*/  ISETP.GE.U32.AND P1, PT, R7, R2, PT ;  /* 0x000000020700720c */ /* 0x000fda0003f26070 */
[----:B------:R-:W-:Y:S01]  /*02f0*/  @P1 VIADD R8, R8, 0x1 ;  /* 0x0000000108081836 */ /* 0x000fe20000000000 */
[----:B------:R-:W-:-:S04]  /*0300*/  @!P2 LOP3.LUT R8, RZ, R2, RZ, 0x33, !PT ;  /* 0x00000002ff08a212 */ /* 0x000fc800078e33ff */
[----:B------:R-:W-:Y:S01]  /*0310*/  IADD3 R3, PT, PT, R3, R8, RZ ;  /* 0x0000000803037210 */ /* 0x000fe20007ffe0ff */
[----:B------:R-:W-:-:S03]  /*0320*/  IMAD.MOV.U32 R8, RZ, RZ, RZ ;  /* 0x000000ffff087224 */ /* 0x000fc600078e00ff */
[C---:B------:R-:W-:Y:S01]  /*0330*/  ISETP.GE.U32.AND P0, PT, R3.reuse, 0x3, PT ;  /* 0x000000030300780c */ /* 0x040fe20003f06070 */
[----:B------:R-:W-:-:S05]  /*0340*/  VIADD R3, R3, 0x1 ;  /* 0x0000000103037836 */ /* 0x000fca0000000000 */
[----:B------:R-:W-:-:S07]  /*0350*/  LOP3.LUT R4, R3, 0x3, RZ, 0xc0, !PT ;  /* 0x0000000303047812 */ /* 0x000fce00078ec0ff */
[----:B------:R-:W-:Y:S05]  /*0360*/  @!P0 BRA `(.L_x_289) ;  /* 0x0000001000788947 */ /* 0x000fea0003800000 */
[----:B------:R-:W-:Y:S01]  /*0370*/  LOP3.LUT R3, R3, 0xfffffffc, RZ, 0xc0, !PT ;  /* 0xfffffffc03037812 */ /* 0x000fe200078ec0ff */
[----:B------:R-:W0:Y:S01]  /*0380*/  LDC.64 R16, c[0x0][0x388] ;  /* 0x0000e200ff107b82 */ /* 0x000e220000000a00 */
[----:B------:R-:W-:Y:S01]  /*0390*/  BSSY.RELIABLE B0, `(.L_x_290) ;  /* 0x00000f4000007945 */ /* 0x000fe20003800100 */
[----:B------:R-:W-:Y:S01]  /*03a0*/  IMAD.SHL.U32 R7, R2, 0x4, RZ ;  /* 0x0000000402077824 */ /* 0x000fe200078e00ff */
[----:B------:R-:W-:Y:S01]  /*03b0*/  IADD3 R3, PT, PT, -R3, RZ, RZ ;  /* 0x000000ff03037210 */ /* 0x000fe20007ffe1ff */
[----:B------:R-:W-:-:S03]  /*03c0*/  IMAD.MOV.U32 R6, RZ, RZ, RZ ;  /* 0x000000ffff067224 */ /* 0x000fc600078e00ff */
[----:B------:R-:W-:-:S13]  /*03d0*/  ISETP.GE.AND P0, PT, R3, RZ, PT ;  /* 0x000000ff0300720c */ /* 0x000fda0003f06270 */
[----:B------:R-:W-:Y:S05]  /*03e0*/  @P0 BRA `(.L_x_291) ;  /* 0x0000000c00b80947 */ /* 0x000fea0003800000 */
[----:B------:R-:W-:Y:S01]  /*03f0*/  IMAD.MOV R5, RZ, RZ, -R3 ;  /* 0x000000ffff057224 */ /* 0x000fe200078e0a03 */
[----:B------:R-:W-:Y:S01]  /*0400*/  BSSY.RECONVERGENT B3, `(.L_x_292) ;  /* 0x0000099000037945 */ /* 0x000fe20003800200 */
[----:B------:R-:W-:-:S03]  /*0410*/  PLOP3.LUT P0, PT, PT, PT, PT, 0x80, 0x8 ;  /* 0x000000000008781c */ /* 0x000fc60003f0f070 */
[----:B------:R-:W-:-:S13]  /*0420*/  ISETP.GT.AND P1, PT, R5, 0xc, PT ;  /* 0x0000000c0500780c */ /* 0x000fda0003f24270 */
[----:B------:R-:W-:Y:S05]  /*0430*/  @!P1 BRA `(.L_x_293) ;  /* 0x0000000800549947 */ /* 0x000fea0003800000 */
[----:B------:R-:W1:Y:S01]  /*0440*/  LDC.64 R14, c[0x0][0x388] ;  /* 0x0000e200ff0e7b82 */ /* 0x000e620000000a00 */
[----:B------:R-:W-:-:S13]  /*0450*/  PLOP3.LUT P0, PT, PT, PT, PT, 0x8, 0x80 ;  /* 0x000000000080781c */ /* 0x000fda0003f0e170 */
.L_x_294:
[----:B-1----:R-:W-:-:S03]  /*0460*/  IMAD.WIDE R18, R9, 0x4, R14 ;  /* 0x0000000409127825 */ /* 0x002fc600078e020e */
[C---:B------:R-:W-:Y:S02]  /*0470*/  IADD3 R20, P1, PT, R7.reuse, R18, RZ ;  /* 0x0000001207147210 */ /* 0x040fe40007f3e0ff */
[----:B------:R-:W2:Y:S02]  /*0480*/  LDG.E R27, desc[UR6][R18.64] ;  /* 0x00000006121b7981 */ /* 0x000ea4000c1e1900 */
[----:B------:R-:W-:Y:S02]  /*0490*/  IADD3.X R21, PT, PT, RZ, R19, RZ, P1, !PT ;  /* 0x00000013ff157210 */ /* 0x000fe40000ffe4ff */
[----:B------:R-:W-:-:S03]  /*04a0*/  IADD3 R24, P1, PT, R7, R20, RZ ;  /* 0x0000001407187210 */ /* 0x000fc60007f3e0ff */
[----:B------:R-:W3:Y:S02]  /*04b0*/  LDG.E R28, desc[UR6][R20.64] ;  /* 0x00000006141c7981 */ /* 0x000ee4000c1e1900 */
[----:B------:R-:W-:Y:S01]  /*04c0*/  IMAD.X R25, RZ, RZ, R21, P1 ;  /* 0x000000ffff197224 */ /* 0x000fe200008e0615 */
[----:B------:R-:W-:-:S04]  /*04d0*/  IADD3 R22, P1, PT, R7, R24, RZ ;  /* 0x0000001807167210 */ /* 0x000fc80007f3e0ff */
[----:B------:R-:W4:Y:S01]  /*04e0*/  LDG.E R26, desc[UR6][R24.64] ;  /* 0x00000006181a7981 */ /* 0x000f22000c1e1900 */
[----:B------:R-:W-:Y:S02]  /*04f0*/  IMAD.X R23, RZ, RZ, R25, P1 ;  /* 0x000000ffff177224 */ /* 0x000fe400008e0619 */
[----:B------:R-:W-:-:S03]  /*0500*/  IMAD.IADD R9, R7, 0x1, R9 ;  /* 0x0000000107097824 */ /* 0x000fc600078e0209 */
[----:B------:R1:W4:Y:S02]  /*0510*/  LDG.E R29, desc[UR6][R22.64] ;  /* 0x00000006161d7981 */ /* 0x000324000c1e1900 */
[----:B-1----:R-:W-:-:S05]  /*0520*/  IMAD.WIDE R22, R9, 0x4, R14 ;  /* 0x0000000409167825 */ /* 0x002fca00078e020e */
[----:B------:R1:W4:Y:S01]  /*0530*/  LDG.E R5, desc[UR6][R22.64] ;  /* 0x0000000616057981 */ /* 0x000322000c1e1900 */
[----:B------:R-:W-:-:S04]  /*0540*/  IADD3 R18, P1, PT, R7, R22, RZ ;  /* 0x0000001607127210 */ /* 0x000fc80007f3e0ff */
[----:B------:R-:W-:Y:S02]  /*0550*/  IADD3.X R19, PT, PT, RZ, R23, RZ, P1, !PT ;  /* 0x00000017ff137210 */ /* 0x000fe40000ffe4ff */
[----:B------:R-:W-:-:S03]  /*0560*/  IADD3 R20, P1, PT, R7, R18, RZ ;  /* 0x0000001207147210 */ /* 0x000fc60007f3e0ff */
[----:B------:R-:W4:Y:S02]  /*0570*/  LDG.E R18, desc[UR6][R18.64] ;  /* 0x0000000612127981 */ /* 0x000f24000c1e1900 */
[----:B------:R-:W-:Y:S01]  /*0580*/  IMAD.X R21, RZ, RZ, R19, P1 ;  /* 0x000000ffff157224 */ /* 0x000fe200008e0613 */
[----:B------:R-:W-:-:S04]  /*0590*/  IADD3 R24, P1, PT, R7, R20, RZ ;  /* 0x0000001407187210 */ /* 0x000fc80007f3e0ff */
[----:B------:R0:W4:Y:S01]  /*05a0*/  LDG.E R19, desc[UR6][R20.64] ;  /* 0x0000000614137981 */ /* 0x000122000c1e1900 */
[----:B------:R-:W-:-:S06]  /*05b0*/  IMAD.X R25, RZ, RZ, R21, P1 ;  /* 0x000000ffff197224 */ /* 0x000fcc00008e0615 */
[----:B------:R0:W4:Y:S01]  /*05c0*/  LDG.E R25, desc[UR6][R24.64] ;  /* 0x0000000618197981 */ /* 0x000122000c1e1900 */
[----:B-1----:R-:W-:Y:S01]  /*05d0*/  VIADD R22, R8, 0x1 ;  /* 0x0000000108167836 */ /* 0x002fe20000000000 */
[CC--:B--2--5:R-:W-:Y:S02]  /*05e0*/  ISETP.GT.AND P1, PT, R27.reuse, R0.reuse, PT ;  /* 0x000000001b00720c */ /* 0x0e4fe40003f24270 */
[-C--:B------:R-:W-:Y:S02]  /*05f0*/  ISETP.GE.AND P3, PT, R27, R0.reuse, PT ;  /* 0x000000001b00720c */ /* 0x080fe40003f66270 */
[----:B---3--:R-:W-:-:S09]  /*0600*/  ISETP.GT.AND P4, PT, R28, R0, PT ;  /* 0x000000001c00720c */ /* 0x008fd20003f84270 */
[----:B------:R-:W-:Y:S01]  /*0610*/  @!P1 IADD3 R22, PT, PT, R8, RZ, RZ ;  /* 0x000000ff08169210 */ /* 0x000fe20007ffe0ff */
[----:B------:R-:W-:Y:S01]  /*0620*/  VIADD R8, R6, 0x1 ;  /* 0x0000000106087836 */ /* 0x000fe20000000000 */
[-C--:B----4-:R-:W-:Y:S01]  /*0630*/  ISETP.GT.AND P2, PT, R26, R0.reuse, PT ;  /* 0x000000001a00720c */ /* 0x090fe20003f44270 */
[----:B------:R-:W-:Y:S01]  /*0640*/  @P3 IMAD.MOV R8, RZ, RZ, R6 ;  /* 0x000000ffff083224 */ /* 0x000fe200078e0206 */
[-C--:B------:R-:W-:Y:S01]  /*0650*/  ISETP.GE.AND P1, PT, R28, R0.reuse, PT ;  /* 0x000000001c00720c */ /* 0x080fe20003f26270 */
[----:B0-----:R-:W-:Y:S01]  /*0660*/  VIADD R20, R22, 0x1 ;  /* 0x0000000116147836 */ /* 0x001fe20000000000 */
[----:B------:R-:W-:Y:S01]  /*0670*/  IADD3 R6, PT, PT, R7, R9, RZ ;  /* 0x0000000907067210 */ /* 0x000fe20007ffe0ff */
[----:B------:R-:W-:Y:S01]  /*0680*/  VIADD R21, R8, 0x1 ;  /* 0x0000000108157836 */ /* 0x000fe20000000000 */
[----:B------:R-:W-:Y:S02]  /*0690*/  @!P4 IADD3 R20, PT, PT, R22, RZ, RZ ;  /* 0x000000ff1614c210 */ /* 0x000fe40007ffe0ff */
[----:B------:R-:W-:-:S02]  /*06a0*/  ISETP.GE.AND P4, PT, R26, R0, PT ;  /* 0x000000001a00720c */ /* 0x000fc40003f86270 */
[CC--:B------:R-:W-:Y:S01]  /*06b0*/  ISETP.GT.AND P3, PT, R29.reuse, R0.reuse, PT ;  /* 0x000000001d00720c */ /* 0x0c0fe20003f64270 */
[----:B------:R-:W-:Y:S02]  /*06c0*/  VIADD R22, R20, 0x1 ;  /* 0x0000000114167836 */ /* 0x000fe40000000000 */
[----:B------:R-:W-:Y:S01]  /*06d0*/  @!P2 IMAD.MOV R22, RZ, RZ, R20 ;  /* 0x000000ffff16a224 */ /* 0x000fe200078e0214 */
[----:B------:R-:W-:Y:S01]  /*06e0*/  ISETP.GE.AND P2, PT, R29, R0, PT ;  /* 0x000000001d00720c */ /* 0x000fe20003f46270 */
[----:B------:R-:W-:Y:S02]  /*06f0*/  @P1 IMAD.MOV R21, RZ, RZ, R8 ;  /* 0x000000ffff151224 */ /* 0x000fe400078e0208 */
[----:B------:R-:W-:-:S04]  /*0700*/  IMAD.WIDE R8, R6, 0x4, R14 ;  /* 0x0000000406087825 */ /* 0x000fc800078e020e */
[C---:B------:R-:W-:Y:S01]  /*0710*/  VIADD R26, R21.reuse, 0x1 ;  /* 0x00000001151a7836 */ /* 0x040fe20000000000 */
[----:B------:R-:W-:Y:S01]  /*0720*/  @P4 IADD3 R26, PT, PT, R21, RZ, RZ ;  /* 0x000000ff151a4210 */ /* 0x000fe20007ffe0ff */
[----:B------:R-:W-:Y:S01]  /*0730*/  VIADD R23, R22, 0x1 ;  /* 0x0000000116177836 */ /* 0x000fe20000000000 */
[----:B------:R-:W-:Y:S01]  /*0740*/  ISETP.GT.AND P1, PT, R5, R0, PT ;  /* 0x000000000500720c */ /* 0x000fe20003f24270 */
[----:B------:R-:W-:Y:S01]  /*0750*/  @!P3 IMAD.MOV R23, RZ, RZ, R22 ;  /* 0x000000ffff17b224 */ /* 0x000fe200078e0216 */
[----:B------:R-:W-:Y:S01]  /*0760*/  IADD3 R20, P3, PT, R7, R8, RZ ;  /* 0x0000000807147210 */ /* 0x000fe20007f7e0ff */
[C---:B------:R-:W-:Y:S01]  /*0770*/  VIADD R24, R26.reuse, 0x1 ;  /* 0x000000011a187836 */ /* 0x040fe20000000000 */
[----:B------:R-:W-:Y:S01]  /*0780*/  @P2 IADD3 R24, PT, PT, R26, RZ, RZ ;  /* 0x000000ff1a182210 */ /* 0x000fe20007ffe0ff */
[----:B------:R0:W2:Y:S01]  /*0790*/  LDG.E R27, desc[UR6][R8.64] ;  /* 0x00000006081b7981 */ /* 0x0000a2000c1e1900 */
[----:B------:R-:W-:Y:S01]  /*07a0*/  ISETP.GE.AND P2, PT, R5, R0, PT ;  /* 0x000000000500720c */ /* 0x000fe20003f46270 */
[----:B------:R-:W-:Y:S01]  /*07b0*/  IMAD.X R21, RZ, RZ, R9, P3 ;  /* 0x000000ffff157224 */ /* 0x000fe200018e0609 */
[----:B------:R-:W-:Y:S01]  /*07c0*/  IADD3 R22, P3, PT, R7, R20, RZ ;  /* 0x0000001407167210 */ /* 0x000fe20007f7e0ff */
[----:B------:R-:W-:-:S03]  /*07d0*/  VIADD R26, R23, 0x1 ;  /* 0x00000001171a7836 */ /* 0x000fc60000000000 */
[----:B------:R1:W3:Y:S01]  /*07e0*/  LDG.E R5, desc[UR6][R20.64] ;  /* 0x0000000614057981 */ /* 0x0002e2000c1e1900 */
[----:B------:R-:W-:Y:S01]  /*07f0*/  @!P1 IMAD.MOV R26, RZ, RZ, R23 ;  /* 0x000000ffff1a9224 */ /* 0x000fe200078e0217 */
[CC--:B------:R-:W-:Y:S01]  /*0800*/  ISETP.GT.AND P1, PT, R18.reuse, R0.reuse, PT ;  /* 0x000000001200720c */ /* 0x0c0fe20003f24270 */
[----:B------:R-:W-:Y:S01]  /*0810*/  IMAD.X R23, RZ, RZ, R21, P3 ;  /* 0x000000ffff177224 */ /* 0x000fe200018e0615 */
[----:B------:R-:W-:Y:S02]  /*0820*/  ISETP.GE.AND P3, PT, R18, R0, PT ;  /* 0x000000001200720c */ /* 0x000fe40003f66270 */
[----:B------:R-:W-:Y:S01]  /*0830*/  IADD3 R18, PT, PT, R24, 0x1, RZ ;  /* 0x0000000118127810 */ /* 0x000fe20007ffe0ff */
[----:B------:R-:W-:Y:S01]  /*0840*/  @P2 IMAD.MOV R18, RZ, RZ, R24 ;  /* 0x000000ffff122224 */ /* 0x000fe200078e0218 */
[----:B0-----:R-:W-:Y:S01]  /*0850*/  IADD3 R8, P4, PT, R7, R22, RZ ;  /* 0x0000001607087210 */ /* 0x001fe20007f9e0ff */
[----:B------:R-:W4:Y:S01]  /*0860*/  LDG.E R29, desc[UR6][R22.64] ;  /* 0x00000006161d7981 */ /* 0x000f22000c1e1900 */
[----:B------:R-:W-:Y:S01]  /*0870*/  ISETP.GT.AND P2, PT, R19, R0, PT ;  /* 0x000000001300720c */ /* 0x000fe20003f44270 */
[----:B------:R-:W-:Y:S01]  /*0880*/  IMAD.IADD R24, R7, 0x1, R6 ;  /* 0x0000000107187824 */ /* 0x000fe200078e0206 */
[----:B------:R-:W-:Y:S01]  /*0890*/  IADD3 R28, PT, PT, R26, 0x1, RZ ;  /* 0x000000011a1c7810 */ /* 0x000fe20007ffe0ff */
[----:B------:R-:W-:-:S02]  /*08a0*/  IMAD.X R9, RZ, RZ, R23, P4 ;  /* 0x000000ffff097224 */ /* 0x000fc400020e0617 */
[----:B------:R-:W-:Y:S01]  /*08b0*/  @!P1 IMAD.MOV R28, RZ, RZ, R26 ;  /* 0x000000ffff1c9224 */ /* 0x000fe200078e021a */
[----:B------:R-:W-:Y:S01]  /*08c0*/  ISETP.GE.AND P1, PT, R19, R0, PT ;  /* 0x000000001300720c */ /* 0x000fe20003f26270 */
[----:B-1----:R-:W-:Y:S02]  /*08d0*/  IMAD.WIDE R20, R24, 0x4, R14 ;  /* 0x0000000418147825 */ /* 0x002fe400078e020e */
[----:B------:R0:W4:Y:S02]  /*08e0*/  LDG.E R9, desc[UR6][R8.64] ;  /* 0x0000000608097981 */ /* 0x000124000c1e1900 */
[----:B------:R-:W-:Y:S02]  /*08f0*/  VIADD R6, R18, 0x1 ;  /* 0x0000000112067836 */ /* 0x000fe40000000000 */
[----:B------:R-:W-:Y:S01]  /*0900*/  @P3 IMAD.MOV R6, RZ, RZ, R18 ;  /* 0x000000ffff063224 */ /* 0x000fe200078e0212 */
[----:B------:R-:W-:Y:S01]  /*0910*/  IADD3 R18, P3, PT, R7, R20, RZ ;  /* 0x0000001407127210 */ /* 0x000fe20007f7e0ff */
[----:B------:R1:W4:Y:S01]  /*0920*/  LDG.E R26, desc[UR6][R20.64] ;  /* 0x00000006141a7981 */ /* 0x000322000c1e1900 */
[----:B0-----:R-:W-:Y:S01]  /*0930*/  IADD3 R8, PT, PT, R28, 0x1, RZ ;  /* 0x000000011c087810 */ /* 0x001fe20007ffe0ff */
[----:B------:R-:W-:Y:S01]  /*0940*/  @!P2 IMAD.MOV R8, RZ, RZ, R28 ;  /* 0x000000ffff08a224 */ /* 0x000fe200078e021c */
[----:B------:R-:W-:Y:S01]  /*0950*/  ISETP.GT.AND P2, PT, R25, R0, PT ;  /* 0x000000001900720c */ /* 0x000fe20003f44270 */
[----:B------:R-:W-:Y:S01]  /*0960*/  IMAD.X R19, RZ, RZ, R21, P3 ;  /* 0x000000ffff137224 */ /* 0x000fe200018e0615 */
[----:B------:R-:W-:Y:S01]  /*0970*/  IADD3 R22, P3, PT, R7, R18, RZ ;  /* 0x0000001207167210 */ /* 0x000fe20007f7e0ff */
[C---:B------:R-:W-:Y:S01]  /*0980*/  VIADD R28, R6.reuse, 0x1 ;  /* 0x00000001061c7836 */ /* 0x040fe20000000000 */
[----:B------:R-:W-:-:S02]  /*0990*/  @P1 IADD3 R28, PT, PT, R6, RZ, RZ ;  /* 0x000000ff061c1210 */ /* 0x000fc40007ffe0ff */
[----:B------:R-:W-:Y:S01]  /*09a0*/  ISETP.GE.AND P1, PT, R25, R0, PT ;  /* 0x000000001900720c */ /* 0x000fe20003f26270 */
[----:B------:R-:W-:Y:S01]  /*09b0*/  IMAD.X R23, RZ, RZ, R19, P3 ;  /* 0x000000ffff177224 */ /* 0x000fe200018e0613 */
[----:B------:R0:W4:Y:S01]  /*09c0*/  LDG.E R25, desc[UR6][R18.64] ;  /* 0x0000000612197981 */ /* 0x000122000c1e1900 */
[----:B------:R-:W-:-:S04]  /*09d0*/  VIADD R6, R8, 0x1 ;  /* 0x0000000108067836 */ /* 0x000fc80000000000 */
[----:B------:R-:W-:Y:S02]  /*09e0*/  @!P2 IMAD.MOV R6, RZ, RZ, R8 ;  /* 0x000000ffff06a224 */ /* 0x000fe400078e0208 */
[----:B------:R-:W4:Y:S01]  /*09f0*/  LDG.E R8, desc[UR6][R22.64] ;  /* 0x0000000616087981 */ /* 0x000f22000c1e1900 */
[----:B-1----:R-:W-:-:S04]  /*0a00*/  IADD3 R20, P2, PT, R7, R22, RZ ;  /* 0x0000001607147210 */ /* 0x002fc80007f5e0ff */
[----:B------:R-:W-:-:S06]  /*0a10*/  IADD3.X R21, PT, PT, RZ, R23, RZ, P2, !PT ;  /* 0x00000017ff157210 */ /* 0x000fcc00017fe4ff */
[----:B------:R-:W4:Y:S01]  /*0a20*/  LDG.E R21, desc[UR6][R20.64] ;  /* 0x0000000614157981 */ /* 0x000f22000c1e1900 */
[----:B------:R-:W-:Y:S01]  /*0a30*/  VIADD R3, R3, 0x10 ;  /* 0x0000001003037836 */ /* 0x000fe20000000000 */
[CC--:B--2---:R-:W-:Y:S02]  /*0a40*/  ISETP.GT.AND P3, PT, R27.reuse, R0.reuse, PT ;  /* 0x000000001b00720c */ /* 0x0c4fe40003f64270 */
[-C--:B------:R-:W-:Y:S01]  /*0a50*/  ISETP.GE.AND P4, PT, R27, R0.reuse, PT ;  /* 0x000000001b00720c */ /* 0x080fe20003f86270 */
[----:B------:R-:W-:Y:S02]  /*0a60*/  VIADD R27, R28, 0x1 ;  /* 0x000000011c1b7836 */ /* 0x000fe40000000000 */
[----:B------:R-:W-:Y:S01]  /*0a70*/  @P1 IMAD.MOV R27, RZ, RZ, R28 ;  /* 0x000000ffff1b1224 */ /* 0x000fe200078e021c */
[CC--:B---3--:R-:W-:Y:S02]  /*0a80*/  ISETP.GE.AND P1, PT, R5.reuse, R0.reuse, PT ;  /* 0x000000000500720c */ /* 0x0c8fe40003f26270 */
[----:B------:R-:W-:Y:S01]  /*0a90*/  ISETP.GT.AND P2, PT, R5, R0, PT ;  /* 0x000000000500720c */ /* 0x000fe20003f44270 */
[----:B------:R-:W-:Y:S01]  /*0aa0*/  VIADD R5, R6, 0x1 ;  /* 0x0000000106057836 */ /* 0x000fe20000000000 */
[----:B0-----:R-:W-:-:S03]  /*0ab0*/  IADD3 R18, PT, PT, R27, 0x1, RZ ;  /* 0x000000011b127810 */ /* 0x001fc60007ffe0ff */
[----:B------:R-:W-:Y:S02]  /*0ac0*/  @!P3 IMAD.MOV R5, RZ, RZ, R6 ;  /* 0x000000ffff05b224 */ /* 0x000fe400078e0206 */
[----:B------:R-:W-:Y:S01]  /*0ad0*/  @P4 IMAD.MOV R18, RZ, RZ, R27 ;  /* 0x000000ffff124224 */ /* 0x000fe200078e021b */
[CC--:B----4-:R-:W-:Y:S02]  /*0ae0*/  ISETP.GE.AND P3, PT, R29.reuse, R0.reuse, PT ;  /* 0x000000001d00720c */ /* 0x0d0fe40003f66270 */
[-C--:B------:R-:W-:Y:S01]  /*0af0*/  ISETP.GT.AND P4, PT, R29, R0.reuse, PT ;  /* 0x000000001d00720c */ /* 0x080fe20003f84270 */
[----:B------:R-:W-:Y:S01]  /*0b00*/  VIADD R6, R5, 0x1 ;  /* 0x0000000105067836 */ /* 0x000fe20000000000 */
[----:B------:R-:W-:Y:S01]  /*0b10*/  IADD3 R19, PT, PT, R18, 0x1, RZ ;  /* 0x0000000112137810 */ /* 0x000fe20007ffe0ff */
[----:B------:R-:W-:Y:S02]  /*0b20*/  @P1 IMAD.MOV R19, RZ, RZ, R18 ;  /* 0x000000ffff131224 */ /* 0x000fe400078e0212 */
[----:B------:R-:W-:Y:S01]  /*0b30*/  @!P2 IMAD.MOV R6, RZ, RZ, R5 ;  /* 0x000000ffff06a224 */ /* 0x000fe200078e0205 */
[----:B------:R-:W-:-:S02]  /*0b40*/  ISETP.GT.AND P2, PT, R9, R0, PT ;  /* 0x000000000900720c */ /* 0x000fc40003f44270 */
[-C--:B------:R-:W-:Y:S02]  /*0b50*/  ISETP.GE.AND P1, PT, R9, R0.reuse, PT ;  /* 0x000000000900720c */ /* 0x080fe40003f26270 */
[----:B------:R-:W-:Y:S01]  /*0b60*/  IADD3 R9, PT, PT, R19, 0x1, RZ ;  /* 0x0000000113097810 */ /* 0x000fe20007ffe0ff */
[----:B------:R-:W-:Y:S01]  /*0b70*/  @P3 IMAD.MOV R9, RZ, RZ, R19 ;  /* 0x000000ffff093224 */ /* 0x000fe200078e0213 */
[-C--:B------:R-:W-:Y:S01]  /*0b80*/  ISETP.GT.AND P3, PT, R26, R0.reuse, PT ;  /* 0x000000001a00720c */ /* 0x080fe20003f64270 */
[----:B------:R-:W-:Y:S02]  /*0b90*/  VIADD R5, R6, 0x1 ;  /* 0x0000000106057836 */ /* 0x000fe40000000000 */
[----:B------:R-:W-:Y:S01]  /*0ba0*/  @!P4 IMAD.MOV R5, RZ, RZ, R6 ;  /* 0x000000ffff05c224 */ /* 0x000fe200078e0206 */
[----:B------:R-:W-:-:S03]  /*0bb0*/  ISETP.GE.AND P4, PT, R26, R0, PT ;  /* 0x000000001a00720c */ /* 0x000fc60003f86270 */
[----:B------:R-:W-:Y:S02]  /*0bc0*/  VIADD R6, R5, 0x1 ;  /* 0x0000000105067836 */ /* 0x000fe40000000000 */
[----:B------:R-:W-:Y:S01]  /*0bd0*/  @!P2 IMAD.MOV R6, RZ, RZ, R5 ;  /* 0x000000ffff06a224 */ /* 0x000fe200078e0205 */
[----:B------:R-:W-:Y:S02]  /*0be0*/  IADD3 R18, PT, PT, R9, 0x1, RZ ;  /* 0x0000000109127810 */ /* 0x000fe40007ffe0ff */
[CC--:B------:R-:W-:Y:S01]  /*0bf0*/  ISETP.GT.AND P2, PT, R25.reuse, R0.reuse, PT ;  /* 0x000000001900720c */ /* 0x0c0fe20003f44270 */
[----:B------:R-:W-:Y:S02]  /*0c00*/  VIADD R5, R6, 0x1 ;  /* 0x0000000106057836 */ /* 0x000fe40000000000 */
[----:B------:R-:W-:Y:S02]  /*0c10*/  @!P3 IMAD.MOV R5, RZ, RZ, R6 ;  /* 0x000000ffff05b224 */ /* 0x000fe400078e0206 */
[----:B------:R-:W-:Y:S01]  /*0c20*/  @P1 IMAD.MOV R18, RZ, RZ, R9 ;  /* 0x000000ffff121224 */ /* 0x000fe200078e0209 */
[----:B------:R-:W-:-:S02]  /*0c30*/  ISETP.GE.AND P1, PT, R25, R0, PT ;  /* 0x000000001900720c */ /* 0x000fc40003f26270 */
[-C--:B------:R-:W-:Y:S01]  /*0c40*/  ISETP.GT.AND P3, PT, R8, R0.reuse, PT ;  /* 0x000000000800720c */ /* 0x080fe20003f64270 */
[----:B------:R-:W-:Y:S01]  /*0c50*/  VIADD R6, R5, 0x1 ;  /* 0x0000000105067836 */ /* 0x000fe20000000000 */
[----:B------:R-:W-:Y:S01]  /*0c60*/  IADD3 R9, PT, PT, R18, 0x1, RZ ;  /* 0x0000000112097810 */ /* 0x000fe20007ffe0ff */
[----:B------:R-:W-:Y:S02]  /*0c70*/  @P4 IMAD.MOV R9, RZ, RZ, R18 ;  /* 0x000000ffff094224 */ /* 0x000fe400078e0212 */
[----:B------:R-:W-:Y:S01]  /*0c80*/  @!P2 IMAD.MOV R6, RZ, RZ, R5 ;  /* 0x000000ffff06a224 */ /* 0x000fe200078e0205 */
[----:B------:R-:W-:Y:S02]  /*0c90*/  ISETP.GE.AND P4, PT, R8, R0, PT ;  /* 0x000000000800720c */ /* 0x000fe40003f86270 */
[----:B------:R-:W-:Y:S01]  /*0ca0*/  IADD3 R8, PT, PT, R9, 0x1, RZ ;  /* 0x0000000109087810 */ /* 0x000fe20007ffe0ff */
[----:B------:R-:W-:Y:S02]  /*0cb0*/  VIADD R5, R6, 0x1 ;  /* 0x0000000106057836 */ /* 0x000fe40000000000 */
[----:B------:R-:W-:-:S02]  /*0cc0*/  @P1 IMAD.MOV R8, RZ, RZ, R9 ;  /* 0x000000ffff081224 */ /* 0x000fc400078e0209 */
[----:B------:R-:W-:Y:S01]  /*0cd0*/  @!P3 IMAD.MOV R5, RZ, RZ, R6 ;  /* 0x000000ffff05b224 */ /* 0x000fe200078e0206 */
[----:B------:R-:W-:Y:S02]  /*0ce0*/  ISETP.GE.AND P3, PT, R3, -0xc, PT ;  /* 0xfffffff40300780c */ /* 0x000fe40003f66270 */
[CC--:B------:R-:W-:Y:S02]  /*0cf0*/  ISETP.GE.AND P1, PT, R21.reuse, R0.reuse, PT ;  /* 0x000000001500720c */ /* 0x0c0fe40003f26270 */
[----:B------:R-:W-:Y:S02]  /*0d00*/  ISETP.GT.AND P2, PT, R21, R0, PT ;  /* 0x000000001500720c */ /* 0x000fe40003f44270 */
[----:B------:R-:W-:Y:S01]  /*0d10*/  IADD3 R9, PT, PT, R8, 0x1, RZ ;  /* 0x0000000108097810 */ /* 0x000fe20007ffe0ff */
[----:B------:R-:W-:Y:S01]  /*0d20*/  @P4 IMAD.MOV R9, RZ, RZ, R8 ;  /* 0x000000ffff094224 */ /* 0x000fe200078e0208 */
[----:B------:R-:W-:-:S03]  /*0d30*/  IADD3 R8, PT, PT, R5, 0x1, RZ ;  /* 0x0000000105087810 */ /* 0x000fc60007ffe0ff */
[----:B------:R-:W-:-:S04]  /*0d40*/  VIADD R6, R9, 0x1 ;  /* 0x0000000109067836 */ /* 0x000fc80000000000 */
[----:B------:R-:W-:Y:S01]  /*0d50*/  @P1 IMAD.MOV R6, RZ, RZ, R9 ;  /* 0x000000ffff061224 */ /* 0x000fe200078e0209 */
[----:B------:R-:W-:Y:S01]  /*0d60*/  IADD3 R9, PT, PT, R7, R24, RZ ;  /* 0x0000001807097210 */ /* 0x000fe20007ffe0ff */
[----:B------:R-:W-:Y:S01]  /*0d70*/  @!P2 IMAD.MOV R8, RZ, RZ, R5 ;  /* 0x000000ffff08a224 */ /* 0x000fe200078e0205 */
[----:B------:R-:W-:Y:S06]  /*0d80*/  @!P3 BRA `(.L_x_294) ;  /* 0xfffffff400b4b947 */ /* 0x000fec000383ffff */
.L_x_293:
[----:B------:R-:W-:Y:S05]  /*0d90*/  BSYNC.RECONVERGENT B3 ;  /* 0x0000000000037941 */ /* 0x000fea0003800200 */
.L_x_292:
[----:B------:R-:W-:Y:S01]  /*0da0*/  IMAD.MOV R5, RZ, RZ, -R3 ;  /* 0x000000ffff057224 */ /* 0x000fe200078e0a03 */
[----:B------:R-:W-:Y:S04]  /*0db0*/  BSSY.RECONVERGENT B3, `(.L_x_295) ;  /* 0x000004e000037945 */ /* 0x000fe80003800200 */
[----:B------:R-:W-:-:S13]  /*0dc0*/  ISETP.GT.AND P1, PT, R5, 0x4, PT ;  /* 0x000000040500780c */ /* 0x000fda0003f24270 */
[----:B------:R-:W-:Y:S05]  /*0dd0*/  @!P1 BRA `(.L_x_296) ;  /* 0x00000004002c9947 */ /* 0x000fea0003800000 */
[----:B------:R-:W1:Y:S02]  /*0de0*/  LDC.64 R14, c[0x0][0x388] ;  /* 0x0000e200ff0e7b82 */ /* 0x000e640000000a00 */
[----:B-1----:R-:W-:-:S03]  /*0df0*/  IMAD.WIDE R26, R9, 0x4, R14 ;  /* 0x00000004091a7825 */ /* 0x002fc600078e020e */
[C---:B------:R-:W-:Y:S02]  /*0e00*/  IADD3 R20, P0, PT, R7.reuse, R26, RZ ;  /* 0x0000001a07147210 */ /* 0x040fe40007f1e0ff */
[----:B------:R-:W2:Y:S03]  /*0e10*/  LDG.E R5, desc[UR6][R26.64] ;  /* 0x000000061a057981 */ /* 0x000ea6000c1e1900 */
[----:B------:R-:W-:Y:S01]  /*0e20*/  IMAD.X R21, RZ, RZ, R27, P0 ;  /* 0x000000ffff157224 */ /* 0x000fe200000e061b */
[----:B------:R-:W-:-:S04]  /*0e30*/  IADD3 R18, P0, PT, R7, R20, RZ ;  /* 0x0000001407127210 */ /* 0x000fc80007f1e0ff */
[----:B------:R1:W3:Y:S01]  /*0e40*/  LDG.E R25, desc[UR6][R20.64] ;  /* 0x0000000614197981 */ /* 0x0002e2000c1e1900 */
[----:B------:R-:W-:Y:S01]  /*0e50*/  IMAD.X R19, RZ, RZ, R21, P0 ;  /* 0x000000ffff137224 */ /* 0x000fe200000e0615 */
[----:B------:R-:W-:Y:S01]  /*0e60*/  IADD3 R22, P0, PT, R7, R18, RZ ;  /* 0x0000001207167210 */ /* 0x000fe20007f1e0ff */
[----:B------:R-:W-:-:S03]  /*0e70*/  IMAD.IADD R9, R9, 0x1, R7 ;  /* 0x0000000109097824 */ /* 0x000fc600078e0207 */
[----:B------:R4:W3:Y:S01]  /*0e80*/  LDG.E R29, desc[UR6][R18.64] ;  /* 0x00000006121d7981 */ /* 0x0008e2000c1e1900 */
[----:B------:R-:W-:Y:S01]  /*0e90*/  IADD3.X R23, PT, PT, RZ, R19, RZ, P0, !PT ;  /* 0x00000013ff177210 */ /* 0x000fe200007fe4ff */
[----:B-1----:R-:W-:-:S05]  /*0ea0*/  IMAD.WIDE R20, R9, 0x4, R14 ;  /* 0x0000000409147825 */ /* 0x002fca00078e020e */
[----:B------:R-:W3:Y:S01]  /*0eb0*/  LDG.E R23, desc[UR6][R22.64] ;  /* 0x0000000616177981 */ /* 0x000ee2000c1e1900 */
[----:B------:R-:W-:-:S03]  /*0ec0*/  IADD3 R26, P0, PT, R7, R20, RZ ;  /* 0x00000014071a7210 */ /* 0x000fc60007f1e0ff */
[----:B------:R1:W3:Y:S02]  /*0ed0*/  LDG.E R24, desc[UR6][R20.64] ;  /* 0x0000000614187981 */ /* 0x0002e4000c1e1900 */
[----:B------:R-:W-:Y:S01]  /*0ee0*/  IMAD.X R27, RZ, RZ, R21, P0 ;  /* 0x000000ffff1b7224 */ /* 0x000fe200000e0615 */
[----:B------:R-:W-:-:S04]  /*0ef0*/  IADD3 R14, P0, PT, R7, R26, RZ ;  /* 0x0000001a070e7210 */ /* 0x000fc80007f1e0ff */
[----:B------:R-:W3:Y:S01]  /*0f00*/  LDG.E R26, desc[UR6][R26.64] ;  /* 0x000000061a1a7981 */ /* 0x000ee2000c1e1900 */
[----:B------:R-:W-:Y:S01]  /*0f10*/  IMAD.X R15, RZ, RZ, R27, P0 ;  /* 0x000000ffff0f7224 */ /* 0x000fe200000e061b */
[----:B----4-:R-:W-:-:S04]  /*0f20*/  IADD3 R18, P0, PT, R7, R14, RZ ;  /* 0x0000000e07127210 */ /* 0x010fc80007f1e0ff */
[----:B------:R4:W4:Y:S01]  /*0f30*/  LDG.E R14, desc[UR6][R14.64] ;  /* 0x000000060e0e7981 */ /* 0x000922000c1e1900 */
[----:B------:R-:W-:-:S06]  /*0f40*/  IADD3.X R19, PT, PT, RZ, R15, RZ, P0, !PT ;  /* 0x0000000fff137210 */ /* 0x000fcc00007fe4ff */
[----:B------:R-:W4:Y:S01]  /*0f50*/  LDG.E R19, desc[UR6][R18.64] ;  /* 0x0000000612137981 */ /* 0x000f22000c1e1900 */
[----:B-1----:R-:W-:Y:S02]  /*0f60*/  VIADD R20, R6, 0x1 ;  /* 0x0000000106147836 */ /* 0x002fe40000000000 */
[----:B------:R-:W-:Y:S02]  /*0f70*/  VIADD R3, R3, 0x8 ;  /* 0x0000000803037836 */ /* 0x000fe40000000000 */
[----:B------:R-:W-:Y:S01]  /*0f80*/  IMAD.IADD R9, R7, 0x1, R9 ;  /* 0x0000000107097824 */ /* 0x000fe200078e0209 */
[CC--:B--2--5:R-:W-:Y:S02]  /*0f90*/  ISETP.GE.AND P3, PT, R5.reuse, R0.reuse, PT ;  /* 0x000000000500720c */ /* 0x0e4fe40003f66270 */
[-C--:B------:R-:W-:Y:S01]  /*0fa0*/  ISETP.GT.AND P2, PT, R5, R0.reuse, PT ;  /* 0x000000000500720c */ /* 0x080fe20003f44270 */
[----:B------:R-:W-:Y:S01]  /*0fb0*/  VIADD R5, R8, 0x1 ;  /* 0x0000000108057836 */ /* 0x000fe20000000000 */
[----:B---3--:R-:W-:-:S02]  /*0fc0*/  ISETP.GT.AND P1, PT, R25, R0, PT ;  /* 0x000000001900720c */ /* 0x008fc40003f24270 */
[----:B------:R-:W-:-:S07]  /*0fd0*/  ISETP.GE.AND P0, PT, R25, R0, PT ;  /* 0x000000001900720c */ /* 0x000fce0003f06270 */
[----:B------:R-:W-:Y:S02]  /*0fe0*/  @P3 IADD3 R20, PT, PT, R6, RZ, RZ ;  /* 0x000000ff06143210 */ /* 0x000fe40007ffe0ff */
[----:B------:R-:W-:Y:S01]  /*0ff0*/  @!P2 IMAD.MOV R5, RZ, RZ, R8 ;  /* 0x000000ffff05a224 */ /* 0x000fe200078e0208 */
[CC--:B------:R-:W-:Y:S02]  /*1000*/  ISETP.GT.AND P3, PT, R29.reuse, R0.reuse, PT ;  /* 0x000000001d00720c */ /* 0x0c0fe40003f64270 */
[-C--:B------:R-:W-:Y:S01]  /*1010*/  ISETP.GE.AND P2, PT, R29, R0.reuse, PT ;  /* 0x000000001d00720c */ /* 0x080fe20003f46270 */
[----:B------:R-:W-:Y:S02]  /*1020*/  VIADD R6, R5, 0x1 ;  /* 0x0000000105067836 */ /* 0x000fe40000000000 */
[----:B------:R-:W-:Y:S02]  /*1030*/  VIADD R8, R20, 0x1 ;  /* 0x0000000114087836 */ /* 0x000fe40000000000 */
[----:B------:R-:W-:Y:S01]  /*1040*/  @!P1 IMAD.MOV R6, RZ, RZ, R5 ;  /* 0x000000ffff069224 */ /* 0x000fe200078e0205 */
[----:B------:R-:W-:-:S02]  /*1050*/  ISETP.GT.AND P1, PT, R23, R0, PT ;  /* 0x000000001700720c */ /* 0x000fc40003f24270 */
[----:B------:R-:W-:Y:S01]  /*1060*/  @P0 IADD3 R8, PT, PT, R20, RZ, RZ ;  /* 0x000000ff14080210 */ /* 0x000fe20007ffe0ff */
[----:B------:R-:W-:Y:S01]  /*1070*/  VIADD R5, R6, 0x1 ;  /* 0x0000000106057836 */ /* 0x000fe20000000000 */
[-C--:B------:R-:W-:Y:S01]  /*1080*/  ISETP.GE.AND P0, PT, R23, R0.reuse, PT ;  /* 0x000000001700720c */ /* 0x080fe20003f06270 */
[----:B------:R-:W-:Y:S01]  /*1090*/  @!P3 IMAD.MOV R5, RZ, RZ, R6 ;  /* 0x000000ffff05b224 */ /* 0x000fe200078e0206 */
[-C--:B------:R-:W-:Y:S01]  /*10a0*/  ISETP.GE.AND P3, PT, R24, R0.reuse, PT ;  /* 0x000000001800720c */ /* 0x080fe20003f66270 */
[C---:B----4-:R-:W-:Y:S01]  /*10b0*/  VIADD R15, R8.reuse, 0x1 ;  /* 0x00000001080f7836 */ /* 0x050fe20000000000 */
[----:B------:R-:W-:Y:S01]  /*10c0*/  @P2 IADD3 R15, PT, PT, R8, RZ, RZ ;  /* 0x000000ff080f2210 */ /* 0x000fe20007ffe0ff */
[----:B------:R-:W-:Y:S01]  /*10d0*/  VIADD R6, R5, 0x1 ;  /* 0x0000000105067836 */ /* 0x000fe20000000000 */
[----:B------:R-:W-:-:S03]  /*10e0*/  ISETP.GT.AND P2, PT, R24, R0, PT ;  /* 0x000000001800720c */ /* 0x000fc60003f44270 */
[----:B------:R-:W-:Y:S01]  /*10f0*/  @!P1 IMAD.MOV R6, RZ, RZ, R5 ;  /* 0x000000ffff069224 */ /* 0x000fe200078e0205 */
[-C--:B------:R-:W-:Y:S01]  /*1100*/  ISETP.GE.AND P1, PT, R26, R0.reuse, PT ;  /* 0x000000001a00720c */ /* 0x080fe20003f26270 */
[C---:B------:R-:W-:Y:S02]  /*1110*/  VIADD R8, R15.reuse, 0x1 ;  /* 0x000000010f087836 */ /* 0x040fe40000000000 */
[----:B------:R-:W-:Y:S01]  /*1120*/  @P0 IADD3 R8, PT, PT, R15, RZ, RZ ;  /* 0x000000ff0f080210 */ /* 0x000fe20007ffe0ff */
[----:B------:R-:W-:Y:S01]  /*1130*/  VIADD R5, R6, 0x1 ;  /* 0x0000000106057836 */ /* 0x000fe20000000000 */
[----:B------:R-:W-:-:S03]  /*1140*/  ISETP.GT.AND P0, PT, R26, R0, PT ;  /* 0x000000001a00720c */ /* 0x000fc60003f04270 */
[C---:B------:R-:W-:Y:S01]  /*1150*/  VIADD R15, R8.reuse, 0x1 ;  /* 0x00000001080f7836 */ /* 0x040fe20000000000 */
[----:B------:R-:W-:Y:S01]  /*1160*/  @P3 IADD3 R15, PT, PT, R8, RZ, RZ ;  /* 0x000000ff080f3210 */ /* 0x000fe20007ffe0ff */
[----:B------:R-:W-:Y:S01]  /*1170*/  @!P2 IMAD.MOV R5, RZ, RZ, R6 ;  /* 0x000000ffff05a224 */ /* 0x000fe200078e0206 */
[CC--:B------:R-:W-:Y:S02]  /*1180*/  ISETP.GE.AND P3, PT, R14.reuse, R0.reuse, PT ;  /* 0x000000000e00720c */ /* 0x0c0fe40003f66270 */
[-C--:B------:R-:W-:Y:S01]  /*1190*/  ISETP.GT.AND P2, PT, R14, R0.reuse, PT ;  /* 0x000000000e00720c */ /* 0x080fe20003f44270 */
[C---:B------:R-:W-:Y:S01]  /*11a0*/  VIADD R8, R15.reuse, 0x1 ;  /* 0x000000010f087836 */ /* 0x040fe20000000000 */
[----:B------:R-:W-:Y:S01]  /*11b0*/  @P1 IADD3 R8, PT, PT, R15, RZ, RZ ;  /* 0x000000ff0f081210 */ /* 0x000fe20007ffe0ff */
[----:B------:R-:W-:Y:S01]  /*11c0*/  VIADD R6, R5, 0x1 ;  /* 0x0000000105067836 */ /* 0x000fe20000000000 */
[CC--:B------:R-:W-:Y:S01]  /*11d0*/  ISETP.GE.AND P4, PT, R19.reuse, R0.reuse, PT ;  /* 0x000000001300720c */ /* 0x0c0fe20003f86270 */
[----:B------:R-:W-:Y:S01]  /*11e0*/  @!P0 IMAD.MOV R6, RZ, RZ, R5 ;  /* 0x000000ffff068224 */ /* 0x000fe200078e0205 */
[----:B------:R-:W-:Y:S01]  /*11f0*/  ISETP.GT.AND P1, PT, R19, R0, PT ;  /* 0x000000001300720c */ /* 0x000fe20003f24270 */
[----:B------:R-:W-:Y:S01]  /*1200*/  VIADD R14, R8, 0x1 ;  /* 0x00000001080e7836 */ /* 0x000fe20000000000 */
[----:B------:R-:W-:Y:S01]  /*1210*/  PLOP3.LUT P0, PT, PT, PT, PT, 0x8, 0x80 ;  /* 0x000000000080781c */ /* 0x000fe20003f0e170 */
[----:B------:R-:W-:-:S02]  /*1220*/  VIADD R5, R6, 0x1 ;  /* 0x0000000106057836 */ /* 0x000fc40000000000 */
[----:B------:R-:W-:Y:S02]  /*1230*/  @P3 IADD3 R14, PT, PT, R8, RZ, RZ ;  /* 0x000000ff080e3210 */ /* 0x000fe40007ffe0ff */
[----:B------:R-:W-:-:S03]  /*1240*/  @!P2 IMAD.MOV R5, RZ, RZ, R6 ;  /* 0x000000ffff05a224 */ /* 0x000fc600078e0206 */
[C---:B------:R-:W-:Y:S01]  /*1250*/  VIADD R6, R14.reuse, 0x1 ;  /* 0x000000010e067836 */ /* 0x040fe20000000000 */
[----:B------:R-:W-:Y:S01]  /*1260*/  @P4 IADD3 R6, PT, PT, R14, RZ, RZ ;  /* 0x000000ff0e064210 */ /* 0x000fe20007ffe0ff */
[----:B------:R-:W-:Y:S02]  /*1270*/  VIADD R8, R5, 0x1 ;  /* 0x0000000105087836 */ /* 0x000fe40000000000 */
[----:B------:R-:W-:-:S07]  /*1280*/  @!P1 IMAD.MOV R8, RZ, RZ, R5 ;  /* 0x000000ffff089224 */ /* 0x000fce00078e0205 */
.L_x_296:
[----:B------:R-:W-:Y:S05]  /*1290*/  BSYNC.RECONVERGENT B3 ;  /* 0x0000000000037941 */ /* 0x000fea0003800200 */
.L_x_295:
[----:B------:R-:W-:-:S13]  /*12a0*/  ISETP.NE.OR P0, PT, R3, RZ, P0 ;  /* 0x000000ff0300720c */ /* 0x000fda0000705670 */
[----:B------:R-:W-:Y:S05]  /*12b0*/  @!P0 BREAK.RELIABLE B0 ;  /* 0x0000000000008942 */ /* 0x000fea0003800100 */
[----:B------:R-:W-:Y:S05]  /*12c0*/  @!P0 BRA `(.L_x_289) ;  /* 0x0000000000a08947 */ /* 0x000fea0003800000 */
.L_x_291:
[----:B------:R-:W-:Y:S05]  /*12d0*/  BSYNC.RELIABLE B0 ;  /* 0x0000000000007941 */ /* 0x000fea0003800100 */
.L_x_290:
[----:B0-----:R-:W-:-:S03]  /*12e0*/  IMAD.WIDE R22, R9, 0x4, R16 ;  /* 0x0000000409167825 */ /* 0x001fc600078e0210 */
[C---:B------:R-:W-:Y:S02]  /*12f0*/  IADD3 R14, P0, PT, R7.reuse, R22, RZ ;  /* 0x00000016070e7210 */ /* 0x040fe40007f1e0ff */
[----:B------:R-:W2:Y:S03]  /*1300*/  LDG.E R5, desc[UR6][R22.64] ;  /* 0x0000000616057981 */ /* 0x000ea6000c1e1900 */
[----:B------:R-:W-:Y:S01]  /*1310*/  IMAD.X R15, RZ, RZ, R23, P0 ;  /* 0x000000ffff0f7224 */ /* 0x000fe200000e0617 */
[----:B------:R-:W-:-:S04]  /*1320*/  IADD3 R18, P0, PT, R7, R14, RZ ;  /* 0x0000000e07127210 */ /* 0x000fc80007f1e0ff */
[----:B------:R0:W3:Y:S01]  /*1330*/  LDG.E R25, desc[UR6][R14.64] ;  /* 0x000000060e197981 */ /* 0x0000e2000c1e1900 */
[----:B------:R-:W-:Y:S02]  /*1340*/  IADD3.X R19, PT, PT, RZ, R15, RZ, P0, !PT ;  /* 0x0000000fff137210 */ /* 0x000fe400007fe4ff */
[----:B------:R-:W-:-:S03]  /*1350*/  IADD3 R20, P0, PT, R7, R18, RZ ;  /* 0x0000001207147210 */ /* 0x000fc60007f1e0ff */
[----:B------:R-:W4:Y:S02]  /*1360*/  LDG.E R27, desc[UR6][R18.64] ;  /* 0x00000006121b7981 */ /* 0x000f24000c1e1900 */
[----:B------:R-:W-:-:S06]  /*1370*/  IMAD.X R21, RZ, RZ, R19, P0 ;  /* 0x000000ffff157224 */ /* 0x000fcc00000e0613 */
[----:B------:R-:W4:Y:S01]  /*1380*/  LDG.E R21, desc[UR6][R20.64] ;  /* 0x0000000614157981 */ /* 0x000f22000c1e1900 */
[----:B0-----:R-:W-:Y:S01]  /*1390*/  VIADD R14, R6, 0x1 ;  /* 0x00000001060e7836 */ /* 0x001fe20000000000 */
[----:B------:R-:W-:Y:S01]  /*13a0*/  IADD3 R3, PT, PT, R3, 0x4, RZ ;  /* 0x0000000403037810 */ /* 0x000fe20007ffe0ff */
[----:B------:R-:W-:Y:S01]  /*13b0*/  IMAD.IADD R9, R7, 0x1, R9 ;  /* 0x0000000107097824 */ /* 0x000fe200078e0209 */
[CC--:B--2--5:R-:W-:Y:S02]  /*13c0*/  ISETP.GT.AND P2, PT, R5.reuse, R0.reuse, PT ;  /* 0x000000000500720c */ /* 0x0e4fe40003f44270 */
[-C--:B------:R-:W-:Y:S01]  /*13d0*/  ISETP.GE.AND P3, PT, R5, R0.reuse, PT ;  /* 0x000000000500720c */ /* 0x080fe20003f66270 */
[----:B------:R-:W-:Y:S01]  /*13e0*/  VIADD R5, R8, 0x1 ;  /* 0x0000000108057836 */ /* 0x000fe20000000000 */
[CC--:B---3--:R-:W-:Y:S02]  /*13f0*/  ISETP.GT.AND P1, PT, R25.reuse, R0.reuse, PT ;  /* 0x000000001900720c */ /* 0x0c8fe40003f24270 */
[----:B------:R-:W-:-:S07]  /*1400*/  ISETP.GE.AND P0, PT, R25, R0, PT ;  /* 0x000000001900720c */ /* 0x000fce0003f06270 */
[----:B------:R-:W-:Y:S02]  /*1410*/  @!P2 IADD3 R5, PT, PT, R8, RZ, RZ ;  /* 0x000000ff0805a210 */ /* 0x000fe40007ffe0ff */
[CC--:B----4-:R-:W-:Y:S01]  /*1420*/  ISETP.GT.AND P2, PT, R27.reuse, R0.reuse, PT ;  /* 0x000000001b00720c */ /* 0x0d0fe20003f44270 */
[----:B------:R-:W-:Y:S01]  /*1430*/  @P3 IMAD.MOV R14, RZ, RZ, R6 ;  /* 0x000000ffff0e3224 */ /* 0x000fe200078e0206 */
[-C--:B------:R-:W-:Y:S01]  /*1440*/  ISETP.GE.AND P3, PT, R27, R0.reuse, PT ;  /* 0x000000001b00720c */ /* 0x080fe20003f66270 */
[C---:B------:R-:W-:Y:S02]  /*1450*/  VIADD R6, R5.reuse, 0x1 ;  /* 0x0000000105067836 */ /* 0x040fe40000000000 */
[----:B------:R-:W-:Y:S01]  /*1460*/  VIADD R8, R14, 0x1 ;  /* 0x000000010e087836 */ /* 0x000fe20000000000 */
[----:B------:R-:W-:Y:S01]  /*1470*/  @!P1 IADD3 R6, PT, PT, R5, RZ, RZ ;  /* 0x000000ff05069210 */ /* 0x000fe20007ffe0ff */
[----:B------:R-:W-:Y:S01]  /*1480*/  @P0 IMAD.MOV R8, RZ, RZ, R14 ;  /* 0x000000ffff080224 */ /* 0x000fe200078e020e */
[----:B------:R-:W-:-:S03]  /*1490*/  ISETP.GE.AND P1, PT, R21, R0, PT ;  /* 0x000000001500720c */ /* 0x000fc60003f26270 */
[----:B------:R-:W-:Y:S01]  /*14a0*/  VIADD R5, R6, 0x1 ;  /* 0x0000000106057836 */ /* 0x000fe20000000000 */
[----:B------:R-:W-:Y:S01]  /*14b0*/  ISETP.GT.AND P0, PT, R21, R0, PT ;  /* 0x000000001500720c */ /* 0x000fe20003f04270 */
[----:B------:R-:W-:Y:S01]  /*14c0*/  @!P2 IMAD.MOV R5, RZ, RZ, R6 ;  /* 0x000000ffff05a224 */ /* 0x000fe200078e0206 */
[----:B------:R-:W-:Y:S01]  /*14d0*/  ISETP.NE.AND P2, PT, R3, RZ, PT ;  /* 0x000000ff0300720c */ /* 0x000fe20003f45270 */
[----:B------:R-:W-:Y:S02]  /*14e0*/  VIADD R14, R8, 0x1 ;  /* 0x00000001080e7836 */ /* 0x000fe40000000000 */
[----:B------:R-:W-:Y:S02]  /*14f0*/  @P3 IMAD.MOV R14, RZ, RZ, R8 ;  /* 0x000000ffff0e3224 */ /* 0x000fe400078e0208 */
[----:B------:R-:W-:-:S03]  /*1500*/  VIADD R8, R5, 0x1 ;  /* 0x0000000105087836 */ /* 0x000fc60000000000 */
[----:B------:R-:W-:Y:S01]  /*1510*/  IADD3 R6, PT, PT, R14, 0x1, RZ ;  /* 0x000000010e067810 */ /* 0x000fe20007ffe0ff */
[----:B------:R-:W-:Y:S02]  /*1520*/  @P1 IMAD.MOV R6, RZ, RZ, R14 ;  /* 0x000000ffff061224 */ /* 0x000fe400078e020e */
[----:B------:R-:W-:Y:S02]  /*1530*/  @!P0 IMAD.MOV R8, RZ, RZ, R5 ;  /* 0x000000ffff088224 */ /* 0x000fe400078e0205 */
[----:B------:R-:W-:Y:S05]  /*1540*/  @P2 BRA `(.L_x_290) ;  /* 0xfffffffc00642947 */ /* 0x000fea000383ffff */
.L_x_289:
[----:B------:R-:W-:Y:S05]  /*1550*/  BSYNC.RECONVERGENT B1 ;  /* 0x0000000000017941 */ /* 0x000fea0003800200 */
.L_x_288:
[----:B------:R-:W-:-:S13]  /*1560*/  ISETP.NE.AND P0, PT, R4, RZ, PT ;  /* 0x000000ff0400720c */ /* 0x000fda0003f05270 */
[----:B------:R-:W-:Y:S05]  /*1570*/  @!P0 BRA `(.L_x_287) ;  /* 0x0000000000408947 */ /* 0x000fea0003800000 */
[----:B------:R-:W1:Y:S01]  /*1580*/  LDC.64 R14, c[0x0][0x388] ;  /* 0x0000e200ff0e7b82 */ /* 0x000e620000000a00 */
[----:B------:R-:W-:-:S07]  /*1590*/  IADD3 R3, PT, PT, -R4, RZ, RZ ;  /* 0x000000ff04037210 */ /* 0x000fce0007ffe1ff */
.L_x_297:
[----:B-1----:R-:W-:-:S06]  /*15a0*/  IMAD.WIDE R4, R9, 0x4, R14 ;  /* 0x0000000409047825 */ /* 0x002fcc00078e020e */
[----:B------:R-:W2:Y:S01]  /*15b0*/  LDG.E R5, desc[UR6][R4.64] ;  /* 0x0000000604057981 */ /* 0x000ea2000c1e1900 */
[----:B------:R-:W-:Y:S01]  /*15c0*/  VIADD R3, R3, 0x1 ;  /* 0x0000000103037836 */ /* 0x000fe20000000000 */
[----:B0-----:R-:W-:Y:S01]  /*15d0*/  IADD3 R16, PT, PT, R6, 0x1, RZ ;  /* 0x0000000106107810 */ /* 0x001fe20007ffe0ff */
[----:B------:R-:W-:Y:S01]  /*15e0*/  VIADD R7, R8, 0x1 ;  /* 0x0000000108077836 */ /* 0x000fe20000000000 */
[----:B------:R-:W-:Y:S02]  /*15f0*/  IADD3 R9, PT, PT, R2, R9, RZ ;  /* 0x0000000902097210 */ /* 0x000fe40007ffe0ff */
[----:B------:R-:W-:Y:S02]  /*1600*/  ISETP.NE.AND P2, PT, R3, RZ, PT ;  /* 0x000000ff0300720c */ /* 0x000fe40003f45270 */
[CC--:B--2--5:R-:W-:Y:S02]  /*1610*/  ISETP.GT.AND P0, PT, R5.reuse, R0.reuse, PT ;  /* 0x000000000500720c */ /* 0x0e4fe40003f04270 */
[----:B------:R-:W-:-:S11]  /*1620*/  ISETP.GE.AND P1, PT, R5, R0, PT ;  /* 0x000000000500720c */ /* 0x000fd60003f26270 */
[----:B------:R-:W-:Y:S02]  /*1630*/  @!P0 IMAD.MOV R7, RZ, RZ, R8 ;  /* 0x000000ffff078224 */ /* 0x000fe400078e0208 */
[----:B------:R-:W-:Y:S02]  /*1640*/  @P1 IMAD.MOV R16, RZ, RZ, R6 ;  /* 0x000000ffff101224 */ /* 0x000fe400078e0206 */
[----:B------:R-:W-:Y:S02]  /*1650*/  IMAD.MOV.U32 R8, RZ, RZ, R7 ;  /* 0x000000ffff087224 */ /* 0x000fe400078e0007 */
[----:B------:R-:W-:Y:S01]  /*1660*/  IMAD.MOV.U32 R6, RZ, RZ, R16 ;  /* 0x000000ffff067224 */ /* 0x000fe200078e0010 */
[----:B------:R-:W-:Y:S06]  /*1670*/  @P2 BRA `(.L_x_297) ;  /* 0xfffffffc00c82947 */ /* 0x000fec000383ffff */
.L_x_287:
[----:B------:R-:W-:Y:S05]  /*1680*/  BSYNC.RECONVERGENT B2 ;  /* 0x0000000000027941 */ /* 0x000fea0003800200 */
.L_x_286:
[----:B------:R-:W-:Y:S05]  /*1690*/  WARPSYNC.ALL ;  /* 0x0000000000007948 */ /* 0x000fea0003800000 */
[----:B-----5:R-:W1:Y:S01]  /*16a0*/  S2R R0, SR_LANEID ;  /* 0x0000000000007919 */ /* 0x020e620000000000 */
[----:B------:R-:W2:Y:S01]  /*16b0*/  REDUX.SUM UR5, R6 ;  /* 0x00000000060573c4 */ /* 0x000ea2000000c000 */
[----:B------:R-:W-:Y:S02]  /*16c0*/  VOTEU.ANY UR4, UPT, PT ;  /* 0x0000000000047886 */ /* 0x000fe400038e0100 */
[----:B------:R-:W-:-:S05]  /*16d0*/  UFLO.U32 UR4, UR4 ;  /* 0x00000004000472bd */ /* 0x000fca00080e0000 */
[----:B------:R-:W3:Y:S01]  /*16e0*/  REDUX.SUM UR8, R8 ;  /* 0x00000000080873c4 */ /* 0x000ee2000000c000 */
[----:B--2---:R-:W-:Y:S02]  /*16f0*/  MOV R3, UR5 ;  /* 0x0000000500037c02 */ /* 0x004fe40008000f00 */
[----:B-1----:R-:W-:Y:S01]  /*1700*/  ISETP.EQ.U32.AND P0, PT, R0, UR4, PT ;  /* 0x0000000400007c0c */ /* 0x002fe2000bf02070 */
[----:B---3--:R-:W-:-:S12]  /*1710*/  IMAD.U32 R5, RZ, RZ, UR8 ;  /* 0x00000008ff057e24 */ /* 0x008fd8000f8e00ff */
[----:B------:R-:W-:Y:S04]  /*1720*/  @P0 REDG.E.ADD.STRONG.GPU desc[UR6][R10.64], R3 ;  /* 0x000000030a00098e */ /* 0x000fe8000c12e106 */
[----:B------:R-:W-:Y:S01]  /*1730*/  @P0 REDG.E.ADD.STRONG.GPU desc[UR6][R12.64], R5 ;  /* 0x000000050c00098e */ /* 0x000fe2000c12e106 */
[----:B------:R-:W-:Y:S05]  /*1740*/  EXIT ;  /* 0x000000000000794d */ /* 0x000fea0003800000 */
.L_x_298:
        /* <DEDUP_REMOVED lines=11> */
.L_x_308:


//--------------------- .nv.shared._ZN3cub18CUB_300001_SM_10006detail10radix_sort29DeviceRadixSortOnesweepKernelINS1_5radix10policy_hubIiNS0_8NullTypeEyE10Policy1000ELNS0_9SortOrderE0EiS6_yiiNS1_21identity_decomposer_tEEEvPT5_SC_PT3_PKSD_PT1_PKSH_PT2_PKSL_T4_iiT6_ --------------------------
	.section	.nv.shared._ZN3cub18CUB_300001_SM_10006detail10radix_sort29DeviceRadixSortOnesweepKernelINS1_5radix10policy_hubIiNS0_8NullTypeEyE10Policy1000ELNS0_9SortOrderE0EiS6_yiiNS1_21identity_decomposer_tEEEvPT5_SC_PT3_PKSD_PT1_PKSH_PT2_PKSL_T4_iiT6_,"aw",@nobits
	.sectionflags	@""
	.align	16
.nv.shared._ZN3cub18CUB_300001_SM_10006detail10radix_sort29DeviceRadixSortOnesweepKernelINS1_5radix10policy_hubIiNS0_8NullTypeEyE10Policy1000ELNS0_9SortOrderE0EiS6_yiiNS1_21identity_decomposer_tEEEvPT5_SC_PT3_PKSD_PT1_PKSH_PT2_PKSL_T4_iiT6_:
	.zero		32256


//--------------------- .nv.shared.reserved.0     --------------------------
	.section	.nv.shared.reserved.0,"aw",@nobits
	.weak		__nv_reservedSMEM_offset_0_alias
	.size		__nv_reservedSMEM_offset_0_alias, 0, 64
	.other		__nv_reservedSMEM_offset_0_alias,@"STO_CUDA_RESERVED_SHARED STV_DEFAULT"
__nv_reservedSMEM_offset_0_alias:
	.zero		0
	.zero		64


//--------------------- .nv.global                --------------------------
	.section	.nv.global,"aw",@nobits
.nv.global:
	.type		_ZN34_INTERNAL_80c7ea72_4_k_cu_40be1f716thrust24THRUST_300001_SM_1000_NS12placeholders2_8E,@object
	.size		_ZN34_INTERNAL_80c7ea72_4_k_cu_40be1f716thrust24THRUST_300001_SM_1000_NS12placeholders2_8E,(_ZN34_INTERNAL_80c7ea72_4_k_cu_40be1f714cuda3std3__436_GLOBAL__N__80c7ea72_4_k_cu_40be1f716ignoreE - _ZN34_INTERNAL_80c7ea72_4_k_cu_40be1f716thrust24THRUST_300001_SM_1000_NS12placeholders2_8E)
_ZN34_INTERNAL_80c7ea72_4_k_cu_40be1f716thrust24THRUST_300001_SM_1000_NS12placeholders2_8E:
	.zero		1
	.type		_ZN34_INTERNAL_80c7ea72_4_k_cu_40be1f714cuda3std3__436_GLOBAL__N__80c7ea72_4_k_cu_40be1f716ignoreE,@object
	.size		_ZN34_INTERNAL_80c7ea72_4_k_cu_40be1f714cuda3std3__436_GLOBAL__N__80c7ea72_4_k_cu_40be1f716ignoreE,(_ZN34_INTERNAL_80c7ea72_4_k_cu_40be1f714cuda3std6ranges3__45__cpo4dataE - _ZN34_INTERNAL_80c7ea72_4_k_cu_40be1f714cuda3std3__436_GLOBAL__N__80c7ea72_4_k_cu_40be1f716ignoreE)
_ZN34_INTERNAL_80c7ea72_4_k_cu_40be1f714cuda3std3__436_GLOBAL__N__80c7ea72_4_k_cu_40be1f716ignoreE:
	.zero		1
	.type		_ZN34_INTERNAL_80c7ea72_4_k_cu_40be1f714cuda3std6ranges3__45__cpo4dataE,@object
	.size		_ZN34_INTERNAL_80c7ea72_4_k_cu_40be1f714cuda3std6ranges3__45__cpo4dataE,(_ZN34_INTERNAL_80c7ea72_4_k_cu_40be1f716thrust24THRUST_300001_SM_1000_NS6system3cpp3parE - _ZN34_INTERNAL_80c7ea72_4_k_cu_40be1f714cuda3std6ranges3__45__cpo4dataE)
_ZN34_INTERNAL_80c7ea72_4_k_cu_40be1f714cuda3std6ranges3__45__cpo4dataE:
	.zero		1
	.type		_ZN34_INTERNAL_80c7ea72_4_k_cu_40be1f716thrust24THRUST_300001_SM_1000_NS6system3cpp3parE,@object
	.size		_ZN34_INTERNAL_80c7ea72_4_k_cu_40be1f716thrust24THRUST_300001_SM_1000_NS6system3cpp3parE,(_ZN34_INTERNAL_80c7ea72_4_k_cu_40be1f714cuda3std3__45__cpo5beginE - _ZN34_INTERNAL_80c7ea72_4_k_cu_40be1f716thrust24THRUST_300001_SM_1000_NS6system3cpp3parE)
_ZN34_INTERNAL_80c7ea72_4_k_cu_40be1f716thrust24THRUST_300001_SM_1000_NS6system3cpp3parE:
	.zero		1
	.type		_ZN34_INTERNAL_80c7ea72_4_k_cu_40be1f714cuda3std3__45__cpo5beginE,@object
	.size		_ZN34_INTERNAL_80c7ea72_4_k_cu_40be1f714cuda3std3__45__cpo5beginE,(_ZN34_INTERNAL_80c7ea72_4_k_cu_40be1f714cuda3std6ranges3__45__cpo5beginE - _ZN34_INTERNAL_80c7ea72_4_k_cu_40be1f714cuda3std3__45__cpo5beginE)
_ZN34_INTERNAL_80c7ea72_4_k_cu_40be1f714cuda3std3__45__cpo5beginE:
	.zero		1
	.type		_ZN34_INTERNAL_80c7ea72_4_k_cu_40be1f714cuda3std6ranges3__45__cpo5beginE,@object
	.size		_ZN34_INTERNAL_80c7ea72_4_k_cu_40be1f714cuda3std6ranges3__45__cpo5beginE,(_ZN34_INTERNAL_80c7ea72_4_k_cu_40be1f716thrust24THRUST_300001_SM_1000_NS6deviceE - _ZN34_INTERNAL_80c7ea72_4_k_cu_40be1f714cuda3std6ranges3__45__cpo5beginE)
_ZN34_INTERNAL_80c7ea72_4_k_cu_40be1f714cuda3std6ranges3__45__cpo5beginE:
	.zero		1
	.type		_ZN34_INTERNAL_80c7ea72_4_k_cu_40be1f716thrust24THRUST_300001_SM_1000_NS6deviceE,@object
	.size		_ZN34_INTERNAL_80c7ea72_4_k_cu_40be1f716thrust24THRUST_300001_SM_1000_NS6deviceE,(_ZN34_INTERNAL_80c7ea72_4_k_cu_40be1f714cuda3std3__47nulloptE - _ZN34_INTERNAL_80c7ea72_4_k_cu_40be1f716thrust24THRUST_300001_SM_1000_NS6deviceE)
_ZN34_INTERNAL_80c7ea72_4_k_cu_40be1f716thrust24THRUST_300001_SM_1000_NS6deviceE:
	.zero		1
	.type		_ZN34_INTERNAL_80c7ea72_4_k_cu_40be1f714cuda3std3__47nulloptE,@object
	.size		_ZN34_INTERNAL_80c7ea72_4_k_cu_40be1f714cuda3std3__47nulloptE,(_ZN34_INTERNAL_80c7ea72_4_k_cu_40be1f714cuda3std6ranges3__45__cpo8distanceE - _ZN34_INTERNAL_80c7ea72_4_k_cu_40be1f714cuda3std3__47nulloptE)
_ZN34_INTERNAL_80c7ea72_4_k_cu_40be1f714cuda3std3__47nulloptE:
	.zero		1
	.type		_ZN34_INTERNAL_80c7ea72_4_k_cu_40be1f714cuda3std6ranges3__45__cpo8distanceE,@object
	.size		_ZN34_INTERNAL_80c7ea72_4_k_cu_40be1f714cuda3std6ranges3__45__cpo8distanceE,(_ZN34_INTERNAL_80c7ea72_4_k_cu_40be1f716thrust24THRUST_300001_SM_1000_NS12placeholders2_4E - _ZN34_INTERNAL_80c7ea72_4_k_cu_40be1f714cuda3std6ranges3__45__cpo8distanceE)
_ZN34_INTERNAL_80c7ea72_4_k_cu_40be1f714cuda3std6ranges3__45__cpo8distanceE:
	.zero		1
	.type		_ZN34_INTERNAL_80c7ea72_4_k_cu_40be1f716thrust24THRUST_300001_SM_1000_NS12placeholders2_4E,@object
	.size		_ZN34_INTERNAL_80c7ea72_4_k_cu_40be1f716thrust24THRUST_300001_SM_1000_NS12placeholders2_4E,(_ZN34_INTERNAL_80c7ea72_4_k_cu_40be1f714cuda3std3__45__cpo6rbeginE - _ZN34_INTERNAL_80c7ea72_4_k_cu_40be1f716thrust24THRUST_300001_SM_1000_NS12placeholders2_4E)
_ZN34_INTERNAL_80c7ea72_4_k_cu_40be1f716thrust24THRUST_300001_SM_1000_NS12placeholders2_4E:
	.zero		1
	.type		_ZN34_INTERNAL_80c7ea72_4_k_cu_40be1f714cuda3std3__45__cpo6rbeginE,@object
	.size		_ZN34_INTERNAL_80c7ea72_4_k_cu_40be1f714cuda3std3__45__cpo6rbeginE,(_ZN34_INTERNAL_80c7ea72_4_k_cu_40be1f714cuda3std6ranges3__45__cpo7advanceE - _ZN34_INTERNAL_80c7ea72_4_k_cu_40be1f714cuda3std3__45__cpo6rbeginE)
_ZN34_INTERNAL_80c7ea72_4_k_cu_40be1f714cuda3std3__45__cpo6rbeginE:
	.zero		1
	.type		_ZN34_INTERNAL_80c7ea72_4_k_cu_40be1f714cuda3std6ranges3__45__cpo7advanceE,@object
	.size		_ZN34_INTERNAL_80c7ea72_4_k_cu_40be1f714cuda3std6ranges3__45__cpo7advanceE,(_ZN34_INTERNAL_80c7ea72_4_k_cu_40be1f716thrust24THRUST_300001_SM_1000_NS12placeholders3_10E - _ZN34_INTERNAL_80c7ea72_4_k_cu_40be1f714cuda3std6ranges3__45__cpo7advanceE)
_ZN34_INTERNAL_80c7ea72_4_k_cu_40be1f714cuda3std6ranges3__45__cpo7advanceE:
	.zero		1
	.type		_ZN34_INTERNAL_80c7ea72_4_k_cu_40be1f716thrust24THRUST_300001_SM_1000_NS12placeholders3_10E,@object
	.size		_ZN34_INTERNAL_80c7ea72_4_k_cu_40be1f716thrust24THRUST_300001_SM_1000_NS12placeholders3_10E,(_ZN34_INTERNAL_80c7ea72_4_k_cu_40be1f714cuda3std3__48in_placeE - _ZN34_INTERNAL_80c7ea72_4_k_cu_40be1f716thrust24THRUST_300001_SM_1000_NS12placeholders3_10E)
_ZN34_INTERNAL_80c7ea72_4_k_cu_40be1f716thrust24THRUST_300001_SM_1000_NS12placeholders3_10E:
	.zero		1
	.type		_ZN34_INTERNAL_80c7ea72_4_k_cu_40be1f714cuda3std3__48in_placeE,@object
	.size		_ZN34_INTERNAL_80c7ea72_4_k_cu_40be1f714cuda3std3__48in_placeE,(_ZN34_INTERNAL_80c7ea72_4_k_cu_40be1f714cuda3std6ranges3__45__cpo4sizeE - _ZN34_INTERNAL_80c7ea72_4_k_cu_40be1f714cuda3std3__48in_placeE)
_ZN34_INTERNAL_80c7ea72_4_k_cu_40be1f714cuda3std3__48in_placeE:
	.zero		1
	.type		_ZN34_INTERNAL_80c7ea72_4_k_cu_40be1f714cuda3std6ranges3__45__cpo4sizeE,@object
	.size		_ZN34_INTERNAL_80c7ea72_4_k_cu_40be1f714cuda3std6ranges3__45__cpo4sizeE,(_ZN34_INTERNAL_80c7ea72_4_k_cu_40be1f716thrust24THRUST_300001_SM_1000_NS12placeholders2_2E - _ZN34_INTERNAL_80c7ea72_4_k_cu_40be1f714cuda3std6ranges3__45__cpo4sizeE)
_ZN34_INTERNAL_80c7ea72_4_k_cu_40be1f714cuda3std6ranges3__45__cpo4sizeE:
	.zero		1
	.type		_ZN34_INTERNAL_80c7ea72_4_k_cu_40be1f716thrust24THRUST_300001_SM_1000_NS12placeholders2_2E,@object
	.size		_ZN34_INTERNAL_80c7ea72_4_k_cu_40be1f716thrust24THRUST_300001_SM_1000_NS12placeholders2_2E,(_ZN34_INTERNAL_80c7ea72_4_k_cu_40be1f714cuda3std3__45__cpo6cbeginE - _ZN34_INTERNAL_80c7ea72_4_k_cu_40be1f716thrust24THRUST_300001_SM_1000_NS12placeholders2_2E)
_ZN34_INTERNAL_80c7ea72_4_k_cu_40be1f716thrust24THRUST_300001_SM_1000_NS12placeholders2_2E:
	.zero		1
	.type		_ZN34_INTERNAL_80c7ea72_4_k_cu_40be1f714cuda3std3__45__cpo6cbeginE,@object
	.size		_ZN34_INTERNAL_80c7ea72_4_k_cu_40be1f714cuda3std3__45__cpo6cbeginE,(_ZN34_INTERNAL_80c7ea72_4_k_cu_40be1f714cuda3std6ranges3__45__cpo6cbeginE - _ZN34_INTERNAL_80c7ea72_4_k_cu_40be1f714cuda3std3__45__cpo6cbeginE)
_ZN34_INTERNAL_80c7ea72_4_k_cu_40be1f714cuda3std3__45__cpo6cbeginE:
	.zero		1
	.type		_ZN34_INTERNAL_80c7ea72_4_k_cu_40be1f714cuda3std6ranges3__45__cpo6cbeginE,@object
	.size		_ZN34_INTERNAL_80c7ea72_4_k_cu_40be1f714cuda3std6ranges3__45__cpo6cbeginE,(_ZN34_INTERNAL_80c7ea72_4_k_cu_40be1f716thrust24THRUST_300001_SM_1000_NS12placeholders2_6E - _ZN34_INTERNAL_80c7ea72_4_k_cu_40be1f714cuda3std6ranges3__45__cpo6cbeginE)
_ZN34_INTERNAL_80c7ea72_4_k_cu_40be1f714cuda3std6ranges3__45__cpo6cbeginE:
	.zero		1
	.type		_ZN34_INTERNAL_80c7ea72_4_k_cu_40be1f716thrust24THRUST_300001_SM_1000_NS12placeholders2_6E,@object
	.size		_ZN34_INTERNAL_80c7ea72_4_k_cu_40be1f716thrust24THRUST_300001_SM_1000_NS12placeholders2_6E,(_ZN34_INTERNAL_80c7ea72_4_k_cu_40be1f714cuda3std3__45__cpo7crbeginE - _ZN34_INTERNAL_80c7ea72_4_k_cu_40be1f716thrust24THRUST_300001_SM_1000_NS12placeholders2_6E)
_ZN34_INTERNAL_80c7ea72_4_k_cu_40be1f716thrust24THRUST_300001_SM_1000_NS12placeholders2_6E:
	.zero		1
	.type		_ZN34_INTERNAL_80c7ea72_4_k_cu_40be1f714cuda3std3__45__cpo7crbeginE,@object
	.size		_ZN34_INTERNAL_80c7ea72_4_k_cu_40be1f714cuda3std3__45__cpo7crbeginE,(_ZN34_INTERNAL_80c7ea72_4_k_cu_40be1f714cuda3std6ranges3__45__cpo4nextE - _ZN34_INTERNAL_80c7ea72_4_k_cu_40be1f714cuda3std3__45__cpo7crbeginE)
_ZN34_INTERNAL_80c7ea72_4_k_cu_40be1f714cuda3std3__45__cpo7crbeginE:
	.zero		1
	.type		_ZN34_INTERNAL_80c7ea72_4_k_cu_40be1f714cuda3std6ranges3__45__cpo4nextE,@object
	.size		_ZN34_INTERNAL_80c7ea72_4_k_cu_40be1f714cuda3std6ranges3__45__cpo4nextE,(_ZN34_INTERNAL_80c7ea72_4_k_cu_40be1f714cuda3std6ranges3__45__cpo4swapE - _ZN34_INTERNAL_80c7ea72_4_k_cu_40be1f714cuda3std6ranges3__45__cpo4nextE)
_ZN34_INTERNAL_80c7ea72_4_k_cu_40be1f714cuda3std6ranges3__45__cpo4nextE:
	.zero		1
	.type		_ZN34_INTERNAL_80c7ea72_4_k_cu_40be1f714cuda3std6ranges3__45__cpo4swapE,@object
	.size		_ZN34_INTERNAL_80c7ea72_4_k_cu_40be1f714cuda3std6ranges3__45__cpo4swapE,(_ZN34_INTERNAL_80c7ea72_4_k_cu_40be1f716thrust24THRUST_300001_SM_1000_NS8cuda_cub10par_nosyncE - _ZN34_INTERNAL_80c7ea72_4_k_cu_40be1f714cuda3std6ranges3__45__cpo4swapE)
_ZN34_INTERNAL_80c7ea72_4_k_cu_40be1f714cuda3std6ranges3__45__cpo4swapE:
	.zero		1
	.type		_ZN34_INTERNAL_80c7ea72_4_k_cu_40be1f716thrust24THRUST_300001_SM_1000_NS8cuda_cub10par_nosyncE,@object
	.size		_ZN34_INTERNAL_80c7ea72_4_k_cu_40be1f716thrust24THRUST_300001_SM_1000_NS8cuda_cub10par_nosyncE,(_ZN34_INTERNAL_80c7ea72_4_k_cu_40be1f716thrust24THRUST_300001_SM_1000_NS3seqE - _ZN34_INTERNAL_80c7ea72_4_k_cu_40be1f716thrust24THRUST_300001_SM_1000_NS8cuda_cub10par_nosyncE)
_ZN34_INTERNAL_80c7ea72_4_k_cu_40be1f716thrust24THRUST_300001_SM_1000_NS8cuda_cub10par_nosyncE:
	.zero		1
	.type		_ZN34_INTERNAL_80c7ea72_4_k_cu_40be1f716thrust24THRUST_300001_SM_1000_NS3seqE,@object
	.size		_ZN34_INTERNAL_80c7ea72_4_k_cu_40be1f716thrust24THRUST_300001_SM_1000_NS3seqE,(_ZN34_INTERNAL_80c7ea72_4_k_cu_40be1f714cuda3std3__420unreachable_sentinelE - _ZN34_INTERNAL_80c7ea72_4_k_cu_40be1f716thrust24THRUST_300001_SM_1000_NS3seqE)
_ZN34_INTERNAL_80c7ea72_4_k_cu_40be1f716thrust24THRUST_300001_SM_1000_NS3seqE:
	.zero		1
	.type		_ZN34_INTERNAL_80c7ea72_4_k_cu_40be1f714cuda3std3__420unreachable_sentinelE,@object
	.size		_ZN34_INTERNAL_80c7ea72_4_k_cu_40be1f714cuda3std3__420unreachable_sentinelE,(_ZN34_INTERNAL_80c7ea72_4_k_cu_40be1f714cuda3std6ranges3__45__cpo5ssizeE - _ZN34_INTERNAL_80c7ea72_4_k_cu_40be1f714cuda3std3__420unreachable_sentinelE)
_ZN34_INTERNAL_80c7ea72_4_k_cu_40be1f714cuda3std3__420unreachable_sentinelE:
	.zero		1
	.type		_ZN34_INTERNAL_80c7ea72_4_k_cu_40be1f714cuda3std6ranges3__45__cpo5ssizeE,@object
	.size		_ZN34_INTERNAL_80c7ea72_4_k_cu_40be1f714cuda3std6ranges3__45__cpo5ssizeE,(_ZN34_INTERNAL_80c7ea72_4_k_cu_40be1f716thrust24THRUST_300001_SM_1000_NS12placeholders2_3E - _ZN34_INTERNAL_80c7ea72_4_k_cu_40be1f714cuda3std6ranges3__45__cpo5ssizeE)
_ZN34_INTERNAL_80c7ea72_4_k_cu_40be1f714cuda3std6ranges3__45__cpo5ssizeE:
	.zero		1
	.type		_ZN34_INTERNAL_80c7ea72_4_k_cu_40be1f716thrust24THRUST_300001_SM_1000_NS12placeholders2_3E,@object
	.size		_ZN34_INTERNAL_80c7ea72_4_k_cu_40be1f716thrust24THRUST_300001_SM_1000_NS12placeholders2_3E,(_ZN34_INTERNAL_80c7ea72_4_k_cu_40be1f714cuda3std3__45__cpo4cendE - _ZN34_INTERNAL_80c7ea72_4_k_cu_40be1f716thrust24THRUST_300001_SM_1000_NS12placeholders2_3E)
_ZN34_INTERNAL_80c7ea72_4_k_cu_40be1f716thrust24THRUST_300001_SM_1000_NS12placeholders2_3E:
	.zero		1
	.type		_ZN34_INTERNAL_80c7ea72_4_k_cu_40be1f714cuda3std3__45__cpo4cendE,@object
	.size		_ZN34_INTERNAL_80c7ea72_4_k_cu_40be1f714cuda3std3__45__cpo4cendE,(_ZN34_INTERNAL_80c7ea72_4_k_cu_40be1f714cuda3std6ranges3__45__cpo4cendE - _ZN34_INTERNAL_80c7ea72_4_k_cu_40be1f714cuda3std3__45__cpo4cendE)
_ZN34_INTERNAL_80c7ea72_4_k_cu_40be1f714cuda3std3__45__cpo4cendE:
	.zero		1
	.type		_ZN34_INTERNAL_80c7ea72_4_k_cu_40be1f714cuda3std6ranges3__45__cpo4cendE,@object
	.size		_ZN34_INTERNAL_80c7ea72_4_k_cu_40be1f714cuda3std6ranges3__45__cpo4cendE,(_ZN34_INTERNAL_80c7ea72_4_k_cu_40be1f716thrust24THRUST_300001_SM_1000_NS12placeholders2_7E - _ZN34_INTERNAL_80c7ea72_4_k_cu_40be1f714cuda3std6ranges3__45__cpo4cendE)
_ZN34_INTERNAL_80c7ea72_4_k_cu_40be1f714cuda3std6ranges3__45__cpo4cendE:
	.zero		1
	.type		_ZN34_INTERNAL_80c7ea72_4_k_cu_40be1f716thrust24THRUST_300001_SM_1000_NS12placeholders2_7E,@object
	.size		_ZN34_INTERNAL_80c7ea72_4_k_cu_40be1f716thrust24THRUST_300001_SM_1000_NS12placeholders2_7E,(_ZN34_INTERNAL_80c7ea72_4_k_cu_40be1f714cuda3std3__45__cpo5crendE - _ZN34_INTERNAL_80c7ea72_4_k_cu_40be1f716thrust24THRUST_300001_SM_1000_NS12placeholders2_7E)
_ZN34_INTERNAL_80c7ea72_4_k_cu_40be1f716thrust24THRUST_300001_SM_1000_NS12placeholders2_7E:
	.zero		1
	.type		_ZN34_INTERNAL_80c7ea72_4_k_cu_40be1f714cuda3std3__45__cpo5crendE,@object
	.size		_ZN34_INTERNAL_80c7ea72_4_k_cu_40be1f714cuda3std3__45__cpo5crendE,(_ZN34_INTERNAL_80c7ea72_4_k_cu_40be1f714cuda3std6ranges3__45__cpo4prevE - _ZN34_INTERNAL_80c7ea72_4_k_cu_40be1f714cuda3std3__45__cpo5crendE)
_ZN34_INTERNAL_80c7ea72_4_k_cu_40be1f714cuda3std3__45__cpo5crendE:
	.zero		1
	.type		_ZN34_INTERNAL_80c7ea72_4_k_cu_40be1f714cuda3std6ranges3__45__cpo4prevE,@object
	.size		_ZN34_INTERNAL_80c7ea72_4_k_cu_40be1f714cuda3std6ranges3__45__cpo4prevE,(_ZN34_INTERNAL_80c7ea72_4_k_cu_40be1f714cuda3std6ranges3__45__cpo9iter_moveE - _ZN34_INTERNAL_80c7ea72_4_k_cu_40be1f714cuda3std6ranges3__45__cpo4prevE)
_ZN34_INTERNAL_80c7ea72_4_k_cu_40be1f714cuda3std6ranges3__45__cpo4prevE:
	.zero		1
	.type		_ZN34_INTERNAL_80c7ea72_4_k_cu_40be1f714cuda3std6ranges3__45__cpo9iter_moveE,@object
	.size		_ZN34_INTERNAL_80c7ea72_4_k_cu_40be1f714cuda3std6ranges3__45__cpo9iter_moveE,(_ZN34_INTERNAL_80c7ea72_4_k_cu_40be1f716thrust24THRUST_300001_SM_1000_NS6system6detail10sequential3seqE - _ZN34_INTERNAL_80c7ea72_4_k_cu_40be1f714cuda3std6ranges3__45__cpo9iter_moveE)
_ZN34_INTERNAL_80c7ea72_4_k_cu_40be1f714cuda3std6ranges3__45__cpo9iter_moveE:
	.zero		1
	.type		_ZN34_INTERNAL_80c7ea72_4_k_cu_40be1f716thrust24THRUST_300001_SM_1000_NS6system6detail10sequential3seqE,@object
	.size		_ZN34_INTERNAL_80c7ea72_4_k_cu_40be1f716thrust24THRUST_300001_SM_1000_NS6system6detail10sequential3seqE,(_ZN34_INTERNAL_80c7ea72_4_k_cu_40be1f716thrust24THRUST_300001_SM_1000_NS12placeholders2_9E - _ZN34_INTERNAL_80c7ea72_4_k_cu_40be1f716thrust24THRUST_300001_SM_1000_NS6system6detail10sequential3seqE)
_ZN34_INTERNAL_80c7ea72_4_k_cu_40be1f716thrust24THRUST_300001_SM_1000_NS6system6detail10sequential3seqE:
	.zero		1
	.type		_ZN34_INTERNAL_80c7ea72_4_k_cu_40be1f716thrust24THRUST_300001_SM_1000_NS12placeholders2_9E,@object
	.size		_ZN34_INTERNAL_80c7ea72_4_k_cu_40be1f716thrust24THRUST_300001_SM_1000_NS12placeholders2_9E,(_ZN34_INTERNAL_80c7ea72_4_k_cu_40be1f714cuda3std3__419piecewise_constructE - _ZN34_INTERNAL_80c7ea72_4_k_cu_40be1f716thrust24THRUST_300001_SM_1000_NS12placeholders2_9E)
_ZN34_INTERNAL_80c7ea72_4_k_cu_40be1f716thrust24THRUST_300001_SM_1000_NS12placeholders2_9E:
	.zero		1
	.type		_ZN34_INTERNAL_80c7ea72_4_k_cu_40be1f714cuda3std3__419piecewise_constructE,@object
	.size		_ZN34_INTERNAL_80c7ea72_4_k_cu_40be1f714cuda3std3__419piecewise_constructE,(_ZN34_INTERNAL_80c7ea72_4_k_cu_40be1f714cuda3std6ranges3__45__cpo5cdataE - _ZN34_INTERNAL_80c7ea72_4_k_cu_40be1f714cuda3std3__419piecewise_constructE)
_ZN34_INTERNAL_80c7ea72_4_k_cu_40be1f714cuda3std3__419piecewise_constructE:
	.zero		1
	.type		_ZN34_INTERNAL_80c7ea72_4_k_cu_40be1f714cuda3std6ranges3__45__cpo5cdataE,@object
	.size		_ZN34_INTERNAL_80c7ea72_4_k_cu_40be1f714cuda3std6ranges3__45__cpo5cdataE,(_ZN34_INTERNAL_80c7ea72_4_k_cu_40be1f716thrust24THRUST_300001_SM_1000_NS12placeholders2_1E - _ZN34_INTERNAL_80c7ea72_4_k_cu_40be1f714cuda3std6ranges3__45__cpo5cdataE)
_ZN34_INTERNAL_80c7ea72_4_k_cu_40be1f714cuda3std6ranges3__45__cpo5cdataE:
	.zero		1
	.type		_ZN34_INTERNAL_80c7ea72_4_k_cu_40be1f716thrust24THRUST_300001_SM_1000_NS12placeholders2_1E,@object
	.size		_ZN34_INTERNAL_80c7ea72_4_k_cu_40be1f716thrust24THRUST_300001_SM_1000_NS12placeholders2_1E,(_ZN34_INTERNAL_80c7ea72_4_k_cu_40be1f714cuda3std3__45__cpo3endE - _ZN34_INTERNAL_80c7ea72_4_k_cu_40be1f716thrust24THRUST_300001_SM_1000_NS12placeholders2_1E)
_ZN34_INTERNAL_80c7ea72_4_k_cu_40be1f716thrust24THRUST_300001_SM_1000_NS12placeholders2_1E:
	.zero		1
	.type		_ZN34_INTERNAL_80c7ea72_4_k_cu_40be1f714cuda3std3__45__cpo3endE,@object
	.size		_ZN34_INTERNAL_80c7ea72_4_k_cu_40be1f714cuda3std3__45__cpo3endE,(_ZN34_INTERNAL_80c7ea72_4_k_cu_40be1f714cuda3std6ranges3__45__cpo3endE - _ZN34_INTERNAL_80c7ea72_4_k_cu_40be1f714cuda3std3__45__cpo3endE)
_ZN34_INTERNAL_80c7ea72_4_k_cu_40be1f714cuda3std3__45__cpo3endE:
	.zero		1
	.type		_ZN34_INTERNAL_80c7ea72_4_k_cu_40be1f714cuda3std6ranges3__45__cpo3endE,@object
	.size		_ZN34_INTERNAL_80c7ea72_4_k_cu_40be1f714cuda3std6ranges3__45__cpo3endE,(_ZN34_INTERNAL_80c7ea72_4_k_cu_40be1f716thrust24THRUST_300001_SM_1000_NS12placeholders2_5E - _ZN34_INTERNAL_80c7ea72_4_k_cu_40be1f714cuda3std6ranges3__45__cpo3endE)
_ZN34_INTERNAL_80c7ea72_4_k_cu_40be1f714cuda3std6ranges3__45__cpo3endE:
	.zero		1
	.type		_ZN34_INTERNAL_80c7ea72_4_k_cu_40be1f716thrust24THRUST_300001_SM_1000_NS12placeholders2_5E,@object
	.size		_ZN34_INTERNAL_80c7ea72_4_k_cu_40be1f716thrust24THRUST_300001_SM_1000_NS12placeholders2_5E,(_ZN34_INTERNAL_80c7ea72_4_k_cu_40be1f714cuda3std3__45__cpo4rendE - _ZN34_INTERNAL_80c7ea72_4_k_cu_40be1f716thrust24THRUST_300001_SM_1000_NS12placeholders2_5E)
_ZN34_INTERNAL_80c7ea72_4_k_cu_40be1f716thrust24THRUST_300001_SM_1000_NS12placeholders2_5E:
	.zero		1
	.type		_ZN34_INTERNAL_80c7ea72_4_k_cu_40be1f714cuda3std3__45__cpo4rendE,@object
	.size		_ZN34_INTERNAL_80c7ea72_4_k_cu_40be1f714cuda3std3__45__cpo4rendE,(_ZN34_INTERNAL_80c7ea72_4_k_cu_40be1f714cuda3std6ranges3__45__cpo9iter_swapE - _ZN34_INTERNAL_80c7ea72_4_k_cu_40be1f714cuda3std3__45__cpo4rendE)
_ZN34_INTERNAL_80c7ea72_4_k_cu_40be1f714cuda3std3__45__cpo4rendE:
	.zero		1
	.type		_ZN34_INTERNAL_80c7ea72_4_k_cu_40be1f714cuda3std6ranges3__45__cpo9iter_swapE,@object
	.size		_ZN34_INTERNAL_80c7ea72_4_k_cu_40be1f714cuda3std6ranges3__45__cpo9iter_swapE,(_ZN34_INTERNAL_80c7ea72_4_k_cu_40be1f714cuda3std3__48unexpectE - _ZN34_INTERNAL_80c7ea72_4_k_cu_40be1f714cuda3std6ranges3__45__cpo9iter_swapE)
_ZN34_INTERNAL_80c7ea72_4_k_cu_40be1f714cuda3std6ranges3__45__cpo9iter_swapE:
	.zero		1
	.type		_ZN34_INTERNAL_80c7ea72_4_k_cu_40be1f714cuda3std3__48unexpectE,@object
	.size		_ZN34_INTERNAL_80c7ea72_4_k_cu_40be1f714cuda3std3__48unexpectE,(_ZN34_INTERNAL_80c7ea72_4_k_cu_40be1f716thrust24THRUST_300001_SM_1000_NS8cuda_cub3parE - _ZN34_INTERNAL_80c7ea72_4_k_cu_40be1f714cuda3std3__48unexpectE)
_ZN34_INTERNAL_80c7ea72_4_k_cu_40be1f714cuda3std3__48unexpectE:
	.zero		1
	.type		_ZN34_INTERNAL_80c7ea72_4_k_cu_40be1f716thrust24THRUST_300001_SM_1000_NS8cuda_cub3parE,@object
	.size		_ZN34_INTERNAL_80c7ea72_4_k_cu_40be1f716thrust24THRUST_300001_SM_1000_NS8cuda_cub3parE,(.L_29 - _ZN34_INTERNAL_80c7ea72_4_k_cu_40be1f716thrust24THRUST_300001_SM_1000_NS8cuda_cub3parE)
_ZN34_INTERNAL_80c7ea72_4_k_cu_40be1f716thrust24THRUST_300001_SM_1000_NS8cuda_cub3parE:
	.zero		1
.L_29:


//--------------------- .nv.shared._ZN3cub18CUB_300001_SM_10006detail10radix_sort33DeviceRadixSortExclusiveSumKernelINS1_5radix10policy_hubIiNS0_8NullTypeEyE10Policy1000EyEEvPT0_ --------------------------
	.section	.nv.shared._ZN3cub18CUB_300001_SM_10006detail10radix_sort33DeviceRadixSortExclusiveSumKernelINS1_5radix10policy_hubIiNS0_8NullTypeEyE10Policy1000EyEEvPT0_,"aw",@nobits
	.sectionflags	@""
	.align	16
.nv.shared._ZN3cub18CUB_300001_SM_10006detail10radix_sort33DeviceRadixSortExclusiveSumKernelINS1_5radix10policy_hubIiNS0_8NullTypeEyE10Policy1000EyEEvPT0_:
	.zero		3360


//--------------------- .nv.shared._ZN3cub18CUB_300001_SM_10006detail10radix_sort30DeviceRadixSortHistogramKernelINS1_5radix10policy_hubIiNS0_8NullTypeEyE10Policy1000ELNS0_9SortOrderE0EiyNS1_21identity_decomposer_tEEEvPT2_PKT1_SB_iiT3_ --------------------------
	.section	.nv.shared._ZN3cub18CUB_300001_SM_10006detail10radix_sort30DeviceRadixSortHistogramKernelINS1_5radix10policy_hubIiNS0_8NullTypeEyE10Policy1000ELNS0_9SortOrderE0EiyNS1_21identity_decomposer_tEEEvPT2_PKT1_SB_iiT3_,"aw",@nobits
	.sectionflags	@""
	.align	4
.nv.shared._ZN3cub18CUB_300001_SM_10006detail10radix_sort30DeviceRadixSortHistogramKernelINS1_5radix10policy_hubIiNS0_8NullTypeEyE10Policy1000ELNS0_9SortOrderE0EiyNS1_21identity_decomposer_tEEEvPT2_PKT1_SB_iiT3_:
	.zero		5120


//--------------------- .nv.shared._ZN3cub18CUB_300001_SM_10006detail10radix_sort31DeviceRadixSortSingleTileKernelINS1_5radix10policy_hubIiNS0_8NullTypeEyE10Policy1000ELNS0_9SortOrderE0EiS6_yNS1_21identity_decomposer_tEEEvPKT1_PSB_PKT2_PSF_T3_iiT4_ --------------------------
	.section	.nv.shared._ZN3cub18CUB_300001_SM_10006detail10radix_sort31DeviceRadixSortSingleTileKernelINS1_5radix10policy_hubIiNS0_8NullTypeEyE10Policy1000ELNS0_9SortOrderE0EiS6_yNS1_21identity_decomposer_tEEEvPKT1_PSB_PKT2_PSF_T3_iiT4_,"aw",@nobits
	.sectionflags	@""
	.align	16
.nv.shared._ZN3cub18CUB_300001_SM_10006detail10radix_sort31DeviceRadixSortSingleTileKernelINS1_5radix10policy_hubIiNS0_8NullTypeEyE10Policy1000ELNS0_9SortOrderE0EiS6_yNS1_21identity_decomposer_tEEEvPKT1_PSB_PKT2_PSF_T3_iiT4_:
	.zero		34880


//--------------------- .nv.shared._Z7gqsort2P5blockPiS1_P8secuenceS1_S1_ --------------------------
	.section	.nv.shared._Z7gqsort2P5blockPiS1_P8secuenceS1_S1_,"aw",@nobits
	.sectionflags	@""
	.align	4
.nv.shared._Z7gqsort2P5blockPiS1_P8secuenceS1_S1_:
	.zero		1040


//--------------------- .nv.constant0._ZN3cub18CUB_300001_SM_10006detail10radix_sort29DeviceRadixSortOnesweepKernelINS1_5radix10policy_hubIiNS0_8NullTypeEyE10Policy1000ELNS0_9SortOrderE0EiS6_yiiNS1_21identity_decomposer_tEEEvPT5_SC_PT3_PKSD_PT1_PKSH_PT2_PKSL_T4_iiT6_ --------------------------
	.section	.nv.constant0._ZN3cub18CUB_300001_SM_10006detail10radix_sort29DeviceRadixSortOnesweepKernelINS1_5radix10policy_hubIiNS0_8NullTypeEyE10Policy1000ELNS0_9SortOrderE0EiS6_yiiNS1_21identity_decomposer_tEEEvPT5_SC_PT3_PKSD_PT1_PKSH_PT2_PKSL_T4_iiT6_,"a",@progbits
	.sectionflags	@""
	.align	4
.nv.constant0._ZN3cub18CUB_300001_SM_10006detail10radix_sort29DeviceRadixSortOnesweepKernelINS1_5radix10policy_hubIiNS0_8NullTypeEyE10Policy1000ELNS0_9SortOrderE0EiS6_yiiNS1_21identity_decomposer_tEEEvPT5_SC_PT3_PKSD_PT1_PKSH_PT2_PKSL_T4_iiT6_:
	.zero		973


//--------------------- .nv.constant0._ZN3cub18CUB_300001_SM_10006detail10radix_sort33DeviceRadixSortExclusiveSumKernelINS1_5radix10policy_hubIiNS0_8NullTypeEyE10Policy1000EyEEvPT0_ --------------------------
	.section	.nv.constant0._ZN3cub18CUB_300001_SM_10006detail10radix_sort33DeviceRadixSortExclusiveSumKernelINS1_5radix10policy_hubIiNS0_8NullTypeEyE10Policy1000EyEEvPT0_,"a",@progbits
	.sectionflags	@""
	.align	4
.nv.constant0._ZN3cub18CUB_300001_SM_10006detail10radix_sort33DeviceRadixSortExclusiveSumKernelINS1_5radix10policy_hubIiNS0_8NullTypeEyE10Policy1000EyEEvPT0_:
	.zero		904


//--------------------- .nv.constant0._ZN3cub18CUB_300001_SM_10006detail10radix_sort30DeviceRadixSortHistogramKernelINS1_5radix10policy_hubIiNS0_8NullTypeEyE10Policy1000ELNS0_9SortOrderE0EiyNS1_21identity_decomposer_tEEEvPT2_PKT1_SB_iiT3_ --------------------------
	.section	.nv.constant0._ZN3cub18CUB_300001_SM_10006detail10radix_sort30DeviceRadixSortHistogramKernelINS1_5radix10policy_hubIiNS0_8NullTypeEyE10Policy1000ELNS0_9SortOrderE0EiyNS1_21identity_decomposer_tEEEvPT2_PKT1_SB_iiT3_,"a",@progbits
	.sectionflags	@""
	.align	4
.nv.constant0._ZN3cub18CUB_300001_SM_10006detail10radix_sort30DeviceRadixSortHistogramKernelINS1_5radix10policy_hubIiNS0_8NullTypeEyE10Policy1000ELNS0_9SortOrderE0EiyNS1_21identity_decomposer_tEEEvPT2_PKT1_SB_iiT3_:
	.zero		929


//--------------------- .nv.constant0._ZN3cub18CUB_300001_SM_10006detail10radix_sort31DeviceRadixSortSingleTileKernelINS1_5radix10policy_hubIiNS0_8NullTypeEyE10Policy1000ELNS0_9SortOrderE0EiS6_yNS1_21identity_decomposer_tEEEvPKT1_PSB_PKT2_PSF_T3_iiT4_ --------------------------
	.section	.nv.constant0._ZN3cub18CUB_300001_SM_10006detail10radix_sort31DeviceRadixSortSingleTileKernelINS1_5radix10policy_hubIiNS0_8NullTypeEyE10Policy1000ELNS0_9SortOrderE0EiS6_yNS1_21identity_decomposer_tEEEvPKT1_PSB_PKT2_PSF_T3_iiT4_,"a",@progbits
	.sectionflags	@""
	.align	4
.nv.constant0._ZN3cub18CUB_300001_SM_10006detail10radix_sort31DeviceRadixSortSingleTileKernelINS1_5radix10policy_hubIiNS0_8NullTypeEyE10Policy1000ELNS0_9SortOrderE0EiS6_yNS1_21identity_decomposer_tEEEvPKT1_PSB_PKT2_PSF_T3_iiT4_:
	.zero		945


//--------------------- .nv.constant0._ZN3cub18CUB_300001_SM_10006detail8for_each13static_kernelINS2_12policy_hub_t12policy_500_tEmN6thrust24THRUST_300001_SM_1000_NS8cuda_cub20__uninitialized_fill7functorINS7_10device_ptrIiEEiEEEEvT0_T1_ --------------------------
	.section	.nv.constant0._ZN3cub18CUB_300001_SM_10006detail8for_each13static_kernelINS2_12policy_hub_t12policy_500_tEmN6thrust24THRUST_300001_SM_1000_NS8cuda_cub20__uninitialized_fill7functorINS7_10device_ptrIiEEiEEEEvT0_T1_,"a",@progbits
	.sectionflags	@""
	.align	4
.nv.constant0._ZN3cub18CUB_300001_SM_10006detail8for_each13static_kernelINS2_12policy_hub_t12policy_500_tEmN6thrust24THRUST_300001_SM_1000_NS8cuda_cub20__uninitialized_fill7functorINS7_10device_ptrIiEEiEEEEvT0_T1_:
	.zero		920


//--------------------- .nv.constant0._ZN3cub18CUB_300001_SM_10006detail8for_each13static_kernelINS2_12policy_hub_t12policy_500_tEmN6thrust24THRUST_300001_SM_1000_NS8cuda_cub20__uninitialized_fill7functorINS7_10device_ptrI5blockEESC_EEEEvT0_T1_ --------------------------
	.section	.nv.constant0._ZN3cub18CUB_300001_SM_10006detail8for_each13static_kernelINS2_12policy_hub_t12policy_500_tEmN6thrust24THRUST_300001_SM_1000_NS8cuda_cub20__uninitialized_fill7functorINS7_10device_ptrI5blockEESC_EEEEvT0_T1_,"a",@progbits
	.sectionflags	@""
	.align	4
.nv.constant0._ZN3cub18CUB_300001_SM_10006detail8for_each13static_kernelINS2_12policy_hub_t12policy_500_tEmN6thrust24THRUST_300001_SM_1000_NS8cuda_cub20__uninitialized_fill7functorINS7_10device_ptrI5blockEESC_EEEEvT0_T1_:
	.zero		952


//--------------------- .nv.constant0._ZN3cub18CUB_300001_SM_10006detail11EmptyKernelIvEEvv --------------------------
	.section	.nv.constant0._ZN3cub18CUB_300001_SM_10006detail11EmptyKernelIvEEvv,"a",@progbits
	.sectionflags	@""
	.align	4
.nv.constant0._ZN3cub18CUB_300001_SM_10006detail11EmptyKernelIvEEvv:
	.zero		896


//--------------------- .nv.constant0._Z7gqsort3P5blockPiS1_ --------------------------
	.section	.nv.constant0._Z7gqsort3P5blockPiS1_,"a",@progbits
	.sectionflags	@""
	.align	4
.nv.constant0._Z7gqsort3P5blockPiS1_:
	.zero		920


//--------------------- .nv.constant0._Z7gqsort2P5blockPiS1_P8secuenceS1_S1_ --------------------------
	.section	.nv.constant0._Z7gqsort2P5blockPiS1_P8secuenceS1_S1_,"a",@progbits
	.sectionflags	@""
	.align	4
.nv.constant0._Z7gqsort2P5blockPiS1_P8secuenceS1_S1_:
	.zero		944


//--------------------- .nv.constant0._Z7gqsort1P5blockPiS1_S1_ --------------------------
	.section	.nv.constant0._Z7gqsort1P5blockPiS1_S1_,"a",@progbits
	.sectionflags	@""
	.align	4
.nv.constant0._Z7gqsort1P5blockPiS1_S1_:
	.zero		928


//--------------------- SYMBOLS --------------------------

	.type		.nv.reservedSmem.offset0,@object
	.size		.nv.reservedSmem.offset0,0x4
	.type		.nv.reservedSmem.cap,@object
	.size		.nv.reservedSmem.cap,0x4
